	.target	sm_90a

	.elftype	@"ET_EXEC"


//--------------------- .note.nv.tkinfo           --------------------------
	.section	.note.nv.tkinfo,"",@"SHT_NOTE"
	.sectionflags	@"SHF_NOTE_NV_TKINFO"
	.tkinfo
        /*0018*/ 	.word	0x00000002
        /*0030*/ 	.string	""
        /*0030*/ 	.string	"ptxas"
        /*0030*/ 	.string	"Cuda compilation tools, release 13.0, V13.0.88"
        /*0030*/ 	.string	"Build cuda_13.0.r13.0/compiler.36424714_0"
        /*0030*/ 	.string	"-v  -suppress-debug-info  -lineinfo  -arch sm_90a "



//--------------------- .note.nv.cuinfo           --------------------------
	.section	.note.nv.cuinfo,"",@"SHT_NOTE"
	.sectionflags	@"SHF_NOTE_NV_CUINFO"
        /*0018*/ 	.short	0x0002
        /*001a*/ 	.short	0x005a
        /*001c*/ 	.short	0x0082
	.zero		2


//--------------------- .nv.info                  --------------------------
	.section	.nv.info,"",@"SHT_CUDA_INFO"
	.align	4


	//----- nvinfo : EIATTR_REGCOUNT
	.align		4
        /*0000*/ 	.byte	0x04, 0x2f
        /*0002*/ 	.short	(.L_1 - .L_0)
	.align		4
.L_0:
        /*0004*/ 	.word	index@(matmul_kernel)
        /*0008*/ 	.word	0x000000ff


	//----- nvinfo : EIATTR_FRAME_SIZE
	.align		4
.L_1:
        /*000c*/ 	.byte	0x04, 0x11
        /*000e*/ 	.short	(.L_3 - .L_2)
	.align		4
.L_2:
        /*0010*/ 	.word	index@(matmul_kernel)
        /*0014*/ 	.word	0x00003f08


	//----- nvinfo : EIATTR_MIN_STACK_SIZE
	.align		4
.L_3:
        /*0018*/ 	.byte	0x04, 0x12
        /*001a*/ 	.short	(.L_5 - .L_4)
	.align		4
.L_4:
        /*001c*/ 	.word	index@(matmul_kernel)
        /*0020*/ 	.word	0x00003f08
.L_5:


//--------------------- .nv.compat                --------------------------
	.section	.nv.compat,"",@"SHT_CUDA_COMPAT_INFO"
	.align	4
        /*0000*/ 	.byte	0x02, 0x09, 0x01, 0x00, 0x02, 0x02, 0x04, 0x00, 0x02, 0x05, 0x05, 0x00, 0x03, 0x07, 0x01, 0x01
        /*0010*/ 	.byte	0x02, 0x03, 0x00, 0x00, 0x02, 0x06, 0x01, 0x00, 0x04, 0x0b, 0x08, 0x00, 0x00, 0x00, 0x00, 0x00
        /*0020*/ 	.byte	0x00, 0x00, 0x00, 0x00


//--------------------- .nv.info.matmul_kernel    --------------------------
	.section	.nv.info.matmul_kernel,"",@"SHT_CUDA_INFO"
	.sectionflags	@""
	.align	4


	//----- nvinfo : EIATTR_CUDA_API_VERSION
	.align		4
        /*0000*/ 	.byte	0x04, 0x37
        /*0002*/ 	.short	(.L_7 - .L_6)
.L_6:
        /*0004*/ 	.word	0x00000082


	//----- nvinfo : EIATTR_KPARAM_INFO
	.align		4
.L_7:
        /*0008*/ 	.byte	0x04, 0x17
        /*000a*/ 	.short	(.L_9 - .L_8)
.L_8:
        /*000c*/ 	.word	0x00000000
        /*0010*/ 	.short	0x000d
        /*0012*/ 	.short	0x0048
        /*0014*/ 	.byte	0x00, 0xf4, 0x21, 0x00


	//----- nvinfo : EIATTR_KPARAM_INFO
	.align		4
.L_9:
        /*0018*/ 	.byte	0x04, 0x17
        /*001a*/ 	.short	(.L_11 - .L_10)
.L_10:
        /*001c*/ 	.word	0x00000000
        /*0020*/ 	.short	0x000c
        /*0022*/ 	.short	0x0040
        /*0024*/ 	.byte	0x00, 0xf4, 0x21, 0x00


	//----- nvinfo : EIATTR_KPARAM_INFO
	.align		4
.L_11:
        /*0028*/ 	.byte	0x04, 0x17
        /*002a*/ 	.short	(.L_13 - .L_12)
.L_12:
        /*002c*/ 	.word	0x00000000
        /*0030*/ 	.short	0x000b
        /*0032*/ 	.short	0x0038
        /*0034*/ 	.byte	0x00, 0xf0, 0x11, 0x00


	//----- nvinfo : EIATTR_KPARAM_INFO
	.align		4
.L_13:
        /*0038*/ 	.byte	0x04, 0x17
        /*003a*/ 	.short	(.L_15 - .L_14)
.L_14:
        /*003c*/ 	.word	0x00000000
        /*0040*/ 	.short	0x000a
        /*0042*/ 	.short	0x0034
        /*0044*/ 	.byte	0x00, 0xf0, 0x11, 0x00


	//----- nvinfo : EIATTR_KPARAM_INFO
	.align		4
.L_15:
        /*0048*/ 	.byte	0x04, 0x17
        /*004a*/ 	.short	(.L_17 - .L_16)
.L_16:
        /*004c*/ 	.word	0x00000000
        /*0050*/ 	.short	0x0009
        /*0052*/ 	.short	0x0030
        /*0054*/ 	.byte	0x00, 0xf0, 0x11, 0x00


	//----- nvinfo : EIATTR_KPARAM_INFO
	.align		4
.L_17:
        /*0058*/ 	.byte	0x04, 0x17
        /*005a*/ 	.short	(.L_19 - .L_18)
.L_18:
        /*005c*/ 	.word	0x00000000
        /*0060*/ 	.short	0x0008
        /*0062*/ 	.short	0x002c
        /*0064*/ 	.byte	0x00, 0xf0, 0x11, 0x00


	//----- nvinfo : EIATTR_KPARAM_INFO
	.align		4
.L_19:
        /*0068*/ 	.byte	0x04, 0x17
        /*006a*/ 	.short	(.L_21 - .L_20)
.L_20:
        /*006c*/ 	.word	0x00000000
        /*0070*/ 	.short	0x0007
        /*0072*/ 	.short	0x0028
        /*0074*/ 	.byte	0x00, 0xf0, 0x11, 0x00


	//----- nvinfo : EIATTR_KPARAM_INFO
	.align		4
.L_21:
        /*0078*/ 	.byte	0x04, 0x17
        /*007a*/ 	.short	(.L_23 - .L_22)
.L_22:
        /*007c*/ 	.word	0x00000000
        /*0080*/ 	.short	0x0006
        /*0082*/ 	.short	0x0024
        /*0084*/ 	.byte	0x00, 0xf0, 0x11, 0x00


	//----- nvinfo : EIATTR_KPARAM_INFO
	.align		4
.L_23:
        /*0088*/ 	.byte	0x04, 0x17
        /*008a*/ 	.short	(.L_25 - .L_24)
.L_24:
        /*008c*/ 	.word	0x00000000
        /*0090*/ 	.short	0x0005
        /*0092*/ 	.short	0x0020
        /*0094*/ 	.byte	0x00, 0xf0, 0x11, 0x00


	//----- nvinfo : EIATTR_KPARAM_INFO
	.align		4
.L_25:
        /*0098*/ 	.byte	0x04, 0x17
        /*009a*/ 	.short	(.L_27 - .L_26)
.L_26:
        /*009c*/ 	.word	0x00000000
        /*00a0*/ 	.short	0x0004
        /*00a2*/ 	.short	0x001c
        /*00a4*/ 	.byte	0x00, 0xf0, 0x11, 0x00


	//----- nvinfo : EIATTR_KPARAM_INFO
	.align		4
.L_27:
        /*00a8*/ 	.byte	0x04, 0x17
        /*00aa*/ 	.short	(.L_29 - .L_28)
.L_28:
        /*00ac*/ 	.word	0x00000000
        /*00b0*/ 	.short	0x0003
        /*00b2*/ 	.short	0x0018
        /*00b4*/ 	.byte	0x00, 0xf0, 0x11, 0x00


	//----- nvinfo : EIATTR_KPARAM_INFO
	.align		4
.L_29:
        /*00b8*/ 	.byte	0x04, 0x17
        /*00ba*/ 	.short	(.L_31 - .L_30)
.L_30:
        /*00bc*/ 	.word	0x00000000
        /*00c0*/ 	.short	0x0002
        /*00c2*/ 	.short	0x0010
        /*00c4*/ 	.byte	0x00, 0xf4, 0x21, 0x00


	//----- nvinfo : EIATTR_KPARAM_INFO
	.align		4
.L_31:
        /*00c8*/ 	.byte	0x04, 0x17
        /*00ca*/ 	.short	(.L_33 - .L_32)
.L_32:
        /*00cc*/ 	.word	0x00000000
        /*00d0*/ 	.short	0x0001
        /*00d2*/ 	.short	0x0008
        /*00d4*/ 	.byte	0x00, 0xf4, 0x21, 0x00


	//----- nvinfo : EIATTR_KPARAM_INFO
	.align		4
.L_33:
        /*00d8*/ 	.byte	0x04, 0x17
        /*00da*/ 	.short	(.L_35 - .L_34)
.L_34:
        /*00dc*/ 	.word	0x00000000
        /*00e0*/ 	.short	0x0000
        /*00e2*/ 	.short	0x0000
        /*00e4*/ 	.byte	0x00, 0xf4, 0x21, 0x00


	//----- nvinfo : EIATTR_SPARSE_MMA_MASK
	.align		4
.L_35:
        /*00e8*/ 	.byte	0x03, 0x50
        /*00ea*/ 	.short	0x0000


	//----- nvinfo : EIATTR_MAXREG_COUNT
	.align		4
        /*00ec*/ 	.byte	0x03, 0x1b
        /*00ee*/ 	.short	0x00ff


	//----- nvinfo : EIATTR_NUM_BARRIERS
	.align		4
        /*00f0*/ 	.byte	0x02, 0x4c
        /*00f2*/ 	.byte	0x01
	.zero		1


	//----- nvinfo : EIATTR_ANNOTATIONS
	.align		4
        /*00f4*/ 	.byte	0x04, 0x55
        /*00f6*/ 	.short	(.L_37 - .L_36)


	//   ....[0]....
.L_36:
        /*00f8*/ 	.word	0x00000001
        /*00fc*/ 	.byte	0x60, 0x06, 0x00, 0x00, 0x01, 0x00, 0x00, 0x00, 0x70, 0x07, 0x00, 0x00, 0x01, 0x00, 0x00, 0x00
        /* <DEDUP_REMOVED lines=1681> */
        /*6a1c*/ 	.byte	0x20, 0xbd, 0x03, 0x00


	//----- nvinfo : EIATTR_MERCURY_ISA_VERSION
	.align		4
.L_37:
        /*6a20*/ 	.byte	0x03, 0x5f
        /*6a22*/ 	.short	0x0101


	//----- nvinfo : EIATTR_EXIT_INSTR_OFFSETS
	.align		4
        /*6a24*/ 	.byte	0x04, 0x1c
        /*6a26*/ 	.short	(.L_39 - .L_38)


	//   ....[0]....
.L_38:
        /*6a28*/ 	.word	0x000cfa40


	//   ....[1]....
        /*6a2c*/ 	.word	0x000cfa60


	//----- nvinfo : EIATTR_REQNTID
	.align		4
.L_39:
        /*6a30*/ 	.byte	0x04, 0x10
        /*6a32*/ 	.short	(.L_41 - .L_40)
.L_40:
        /*6a34*/ 	.word	0x00000080
        /*6a38*/ 	.word	0x00000001
        /*6a3c*/ 	.word	0x00000001


	//----- nvinfo : EIATTR_CBANK_PARAM_SIZE
	.align		4
.L_41:
        /*6a40*/ 	.byte	0x03, 0x19
        /*6a42*/ 	.short	0x0050


	//----- nvinfo : EIATTR_PARAM_CBANK
	.align		4
        /*6a44*/ 	.byte	0x04, 0x0a
        /*6a46*/ 	.short	(.L_43 - .L_42)
	.align		4
.L_42:
        /*6a48*/ 	.word	index@(.nv.constant0.matmul_kernel)
        /*6a4c*/ 	.short	0x0210
        /*6a4e*/ 	.short	0x0050


	//----- nvinfo : EIATTR_SW_WAR
	.align		4
.L_43:
        /*6a50*/ 	.byte	0x04, 0x36
        /*6a52*/ 	.short	(.L_45 - .L_44)
.L_44:
        /*6a54*/ 	.word	0x00000008
.L_45:


//--------------------- .nv.callgraph             --------------------------
	.section	.nv.callgraph,"",@"SHT_CUDA_CALLGRAPH"
	.align	4
	.sectionentsize	8
	.align		4
        /*0000*/ 	.word	0x00000000
	.align		4
        /*0004*/ 	.word	0xffffffff
	.align		4
        /*0008*/ 	.word	0x00000000
	.align		4
        /*000c*/ 	.word	0xfffffffe
	.align		4
        /*0010*/ 	.word	0x00000000
	.align		4
        /*0014*/ 	.word	0xfffffffd
	.align		4
        /*0018*/ 	.word	0x00000000
	.align		4
        /*001c*/ 	.word	0xfffffffc


//--------------------- .text.matmul_kernel       --------------------------
	.section	.text.matmul_kernel,"ax",@progbits
	.align	128
        .global         matmul_kernel
        .type           matmul_kernel,@function
        .size           matmul_kernel,(.L_x_3 - matmul_kernel)
        .other          matmul_kernel,@"STO_CUDA_ENTRY STV_DEFAULT"
matmul_kernel:
.text.matmul_kernel:
[----:B------:R-:W1:Y:S08]  /*0000*/  LDC R1, c[0x0][0x28] ;  /* 0x00000a00ff017b82 */ /* 0x000e700000000800 */
[----:B------:R-:W2:Y:S01]  /*0010*/  LDC.64 R2, c[0x0][0x228] ;  /* 0x00008a00ff027b82 */ /* 0x000ea20000000a00 */
[----:B------:R-:W3:Y:S01]  /*0020*/  S2R R7, SR_CTAID.X ;  /* 0x0000000000077919 */ /* 0x000ee20000002500 */
[----:B-1----:R-:W-:Y:S01]  /*0030*/  VIADD R1, R1, 0xffffc0f8 ;  /* 0xffffc0f801017836 */ /* 0x002fe20000000000 */
[----:B------:R-:W1:Y:S01]  /*0040*/  S2R R19, SR_TID.X ;  /* 0x0000000000137919 */ /* 0x000e620000002100 */
[----:B------:R-:W4:Y:S01]  /*0050*/  S2R R18, SR_TID.X ;  /* 0x0000000000127919 */ /* 0x000f220000002100 */
[----:B--2---:R-:W-:Y:S01]  /*0060*/  VIADD R0, R3, 0x1ff ;  /* 0x000001ff03007836 */ /* 0x004fe20000000000 */
[----:B------:R-:W-:-:S04]  /*0070*/  IABS R3, R3 ;  /* 0x0000000300037213 */ /* 0x000fc80000000000 */
[----:B------:R-:W-:-:S04]  /*0080*/  SHF.R.S32.HI R5, RZ, 0x1f, R0 ;  /* 0x0000001fff057819 */ /* 0x000fc80000011400 */
[----:B------:R-:W-:Y:S02]  /*0090*/  LEA.HI R5, R5, R0, RZ, 0x9 ;  /* 0x0000000005057211 */ /* 0x000fe400078f48ff */
[----:B---3--:R-:W-:Y:S02]  /*00a0*/  IABS R10, R7 ;  /* 0x00000007000a7213 */ /* 0x008fe40000000000 */
[----:B------:R-:W-:Y:S02]  /*00b0*/  SHF.R.S32.HI R5, RZ, 0x9, R5 ;  /* 0x00000009ff057819 */ /* 0x000fe40000011405 */
[----:B-1----:R-:W-:Y:S02]  /*00c0*/  LOP3.LUT R14, R19, 0x7f, RZ, 0xc0, !PT ;  /* 0x0000007f130e7812 */ /* 0x002fe400078ec0ff */
[----:B------:R-:W-:-:S04]  /*00d0*/  SHF.L.U32 R6, R5, 0x3, RZ ;  /* 0x0000000305067819 */ /* 0x000fc800000006ff */
[-C--:B------:R-:W-:Y:S02]  /*00e0*/  IABS R9, R6.reuse ;  /* 0x0000000600097213 */ /* 0x080fe40000000000 */
[----:B------:R-:W-:Y:S02]  /*00f0*/  IABS R12, R6 ;  /* 0x00000006000c7213 */ /* 0x000fe40000000000 */
[----:B------:R-:W1:Y:S08]  /*0100*/  I2F.RP R0, R9 ;  /* 0x0000000900007306 */ /* 0x000e700000209400 */
[----:B-1----:R-:W1:Y:S02]  /*0110*/  MUFU.RCP R0, R0 ;  /* 0x0000000000007308 */ /* 0x002e640000001000 */
[----:B-1----:R-:W-:-:S02]  /*0120*/  VIADD R4, R0, 0xffffffe ;  /* 0x0ffffffe00047836 */ /* 0x002fc40000000000 */
[----:B------:R-:W-:Y:S01]  /*0130*/  IMAD.MOV R0, RZ, RZ, -R12 ;  /* 0x000000ffff007224 */ /* 0x000fe200078e0a0c */
[----:B------:R-:W-:-:S03]  /*0140*/  IABS R12, R2 ;  /* 0x00000002000c7213 */ /* 0x000fc60000000000 */
[----:B------:R1:W2:Y:S02]  /*0150*/  F2I.FTZ.U32.TRUNC.NTZ R5, R4 ;  /* 0x0000000400057305 */ /* 0x0002a4000021f000 */
[----:B-1----:R-:W-:Y:S02]  /*0160*/  IMAD.MOV.U32 R4, RZ, RZ, RZ ;  /* 0x000000ffff047224 */ /* 0x002fe400078e00ff */
[----:B--2---:R-:W-:-:S04]  /*0170*/  IMAD.MOV R8, RZ, RZ, -R5 ;  /* 0x000000ffff087224 */ /* 0x004fc800078e0a05 */
[----:B------:R-:W-:Y:S01]  /*0180*/  IMAD R11, R8, R9, RZ ;  /* 0x00000009080b7224 */ /* 0x000fe200078e02ff */
[----:B------:R-:W-:-:S03]  /*0190*/  MOV R8, R10 ;  /* 0x0000000a00087202 */ /* 0x000fc60000000f00 */
[----:B------:R-:W-:-:S06]  /*01a0*/  IMAD.HI.U32 R5, R5, R11, R4 ;  /* 0x0000000b05057227 */ /* 0x000fcc00078e0004 */
[----:B------:R-:W-:-:S04]  /*01b0*/  IMAD.HI.U32 R5, R5, R8, RZ ;  /* 0x0000000805057227 */ /* 0x000fc800078e00ff */
[----:B------:R-:W-:-:S05]  /*01c0*/  IMAD R0, R5, R0, R8 ;  /* 0x0000000005007224 */ /* 0x000fca00078e0208 */
[----:B------:R-:W-:-:S13]  /*01d0*/  ISETP.GT.U32.AND P1, PT, R9, R0, PT ;  /* 0x000000000900720c */ /* 0x000fda0003f24070 */
[-C--:B------:R-:W-:Y:S01]  /*01e0*/  @!P1 IADD3 R0, R0, -R9.reuse, RZ ;  /* 0x8000000900009210 */ /* 0x080fe20007ffe0ff */
[----:B------:R-:W-:Y:S01]  /*01f0*/  @!P1 VIADD R5, R5, 0x1 ;  /* 0x0000000105059836 */ /* 0x000fe20000000000 */
[----:B------:R-:W-:Y:S02]  /*0200*/  ISETP.NE.AND P1, PT, R6, RZ, PT ;  /* 0x000000ff0600720c */ /* 0x000fe40003f25270 */
[----:B------:R-:W-:Y:S02]  /*0210*/  ISETP.GE.U32.AND P0, PT, R0, R9, PT ;  /* 0x000000090000720c */ /* 0x000fe40003f06070 */
[----:B------:R-:W-:-:S04]  /*0220*/  LOP3.LUT R0, R7, R6, RZ, 0x3c, !PT ;  /* 0x0000000607007212 */ /* 0x000fc800078e3cff */
[----:B------:R-:W-:Y:S01]  /*0230*/  ISETP.GE.AND P2, PT, R0, RZ, PT ;  /* 0x000000ff0000720c */ /* 0x000fe20003f46270 */
[----:B------:R-:W-:-:S06]  /*0240*/  VIADD R0, R2, 0xff ;  /* 0x000000ff02007836 */ /* 0x000fcc0000000000 */
[----:B------:R-:W-:-:S05]  /*0250*/  @P0 VIADD R5, R5, 0x1 ;  /* 0x0000000105050836 */ /* 0x000fca0000000000 */
[----:B------:R-:W-:Y:S02]  /*0260*/  MOV R4, R5 ;  /* 0x0000000500047202 */ /* 0x000fe40000000f00 */
[----:B------:R-:W-:-:S03]  /*0270*/  SHF.R.S32.HI R5, RZ, 0x1f, R0 ;  /* 0x0000001fff057819 */ /* 0x000fc60000011400 */
[----:B------:R-:W-:Y:S01]  /*0280*/  @!P2 IMAD.MOV R4, RZ, RZ, -R4 ;  /* 0x000000ffff04a224 */ /* 0x000fe200078e0a04 */
[----:B------:R-:W-:Y:S02]  /*0290*/  @!P1 LOP3.LUT R4, RZ, R6, RZ, 0x33, !PT ;  /* 0x00000006ff049212 */ /* 0x000fe400078e33ff */
[----:B------:R-:W-:Y:S02]  /*02a0*/  LEA.HI R5, R5, R0, RZ, 0x8 ;  /* 0x0000000005057211 */ /* 0x000fe400078f40ff */
[----:B------:R-:W-:Y:S01]  /*02b0*/  SHF.L.U32 R8, R4, 0x3, RZ ;  /* 0x0000000304087819 */ /* 0x000fe200000006ff */
[----:B------:R-:W-:-:S03]  /*02c0*/  IMAD.MOV R4, RZ, RZ, -R4 ;  /* 0x000000ffff047224 */ /* 0x000fc600078e0a04 */
[----:B------:R-:W-:Y:S01]  /*02d0*/  LEA.HI.SX32 R5, R5, -R8, 0x18 ;  /* 0x8000000805057211 */ /* 0x000fe200078fc2ff */
[----:B------:R-:W-:-:S03]  /*02e0*/  IMAD R13, R6, R4, R7 ;  /* 0x00000004060d7224 */ /* 0x000fc600078e0207 */
[----:B------:R-:W-:-:S04]  /*02f0*/  VIMNMX R10, R5, 0x8, PT ;  /* 0x00000008050a7848 */ /* 0x000fc80003fe0100 */
[-C--:B------:R-:W-:Y:S02]  /*0300*/  IABS R9, R10.reuse ;  /* 0x0000000a00097213 */ /* 0x080fe40000000000 */
[----:B------:R-:W-:Y:S02]  /*0310*/  IABS R6, R10 ;  /* 0x0000000a00067213 */ /* 0x000fe40000000000 */
[----:B------:R-:W1:Y:S08]  /*0320*/  I2F.RP R0, R9 ;  /* 0x0000000900007306 */ /* 0x000e700000209400 */
[----:B-1----:R-:W1:Y:S02]  /*0330*/  MUFU.RCP R0, R0 ;  /* 0x0000000000007308 */ /* 0x002e640000001000 */
[----:B-1----:R-:W-:Y:S01]  /*0340*/  VIADD R5, R0, 0xffffffe ;  /* 0x0ffffffe00057836 */ /* 0x002fe20000000000 */
[----:B------:R-:W-:-:S05]  /*0350*/  IADD3 R0, RZ, -R6, RZ ;  /* 0x80000006ff007210 */ /* 0x000fca0007ffe0ff */
[----:B------:R-:W1:Y:S02]  /*0360*/  F2I.FTZ.U32.TRUNC.NTZ R5, R5 ;  /* 0x0000000500057305 */ /* 0x000e64000021f000 */
[----:B-1----:R-:W-:-:S05]  /*0370*/  IADD3 R11, RZ, -R5, RZ ;  /* 0x80000005ff0b7210 */ /* 0x002fca0007ffe0ff */
[----:B------:R-:W-:Y:S01]  /*0380*/  IMAD.MOV.U32 R4, RZ, RZ, R11 ;  /* 0x000000ffff047224 */ /* 0x000fe200078e000b */
[----:B------:R-:W-:-:S03]  /*0390*/  IABS R11, R13 ;  /* 0x0000000d000b7213 */ /* 0x000fc60000000000 */
[----:B------:R-:W-:Y:S02]  /*03a0*/  IMAD R7, R4, R9, RZ ;  /* 0x0000000904077224 */ /* 0x000fe400078e02ff */
[----:B------:R-:W-:-:S04]  /*03b0*/  IMAD.MOV.U32 R4, RZ, RZ, RZ ;  /* 0x000000ffff047224 */ /* 0x000fc800078e00ff */
[----:B------:R-:W-:Y:S02]  /*03c0*/  IMAD.HI.U32 R4, R5, R7, R4 ;  /* 0x0000000705047227 */ /* 0x000fe400078e0004 */
[----:B------:R-:W1:Y:S04]  /*03d0*/  I2F.RP R5, R12 ;  /* 0x0000000c00057306 */ /* 0x000e680000209400 */
[----:B------:R-:W-:-:S04]  /*03e0*/  IMAD.HI.U32 R4, R4, R11, RZ ;  /* 0x0000000b04047227 */ /* 0x000fc800078e00ff */
[----:B------:R-:W-:-:S05]  /*03f0*/  IMAD R0, R4, R0, R11 ;  /* 0x0000000004007224 */ /* 0x000fca00078e020b */
[----:B------:R-:W-:Y:S01]  /*0400*/  ISETP.GT.U32.AND P1, PT, R9, R0, PT ;  /* 0x000000000900720c */ /* 0x000fe20003f24070 */
[----:B-1----:R-:W1:-:S12]  /*0410*/  MUFU.RCP R5, R5 ;  /* 0x0000000500057308 */ /* 0x002e580000001000 */
[----:B------:R-:W-:Y:S02]  /*0420*/  @!P1 IMAD.IADD R0, R0, 0x1, -R9 ;  /* 0x0000000100009824 */ /* 0x000fe400078e0a09 */
[----:B------:R-:W-:Y:S01]  /*0430*/  @!P1 VIADD R4, R4, 0x1 ;  /* 0x0000000104049836 */ /* 0x000fe20000000000 */
[----:B------:R-:W-:Y:S02]  /*0440*/  ISETP.NE.AND P1, PT, R10, RZ, PT ;  /* 0x000000ff0a00720c */ /* 0x000fe40003f25270 */
[----:B------:R-:W-:Y:S02]  /*0450*/  ISETP.GE.U32.AND P0, PT, R0, R9, PT ;  /* 0x000000090000720c */ /* 0x000fe40003f06070 */
[----:B------:R-:W-:Y:S02]  /*0460*/  LOP3.LUT R0, R13, R10, RZ, 0x3c, !PT ;  /* 0x0000000a0d007212 */ /* 0x000fe400078e3cff */
[----:B-1----:R-:W-:Y:S02]  /*0470*/  IADD3 R5, R5, 0xffffffe, RZ ;  /* 0x0ffffffe05057810 */ /* 0x002fe40007ffe0ff */
[----:B------:R-:W-:-:S02]  /*0480*/  ISETP.GE.AND P2, PT, R0, RZ, PT ;  /* 0x000000ff0000720c */ /* 0x000fc40003f46270 */
[----:B------:R-:W-:Y:S02]  /*0490*/  MOV R0, R3 ;  /* 0x0000000300007202 */ /* 0x000fe40000000f00 */
[----:B------:R-:W1:Y:S03]  /*04a0*/  F2I.FTZ.U32.TRUNC.NTZ R5, R5 ;  /* 0x0000000500057305 */ /* 0x000e66000021f000 */
[----:B------:R-:W-:-:S04]  /*04b0*/  @P0 VIADD R4, R4, 0x1 ;  /* 0x0000000104040836 */ /* 0x000fc80000000000 */
[----:B------:R-:W-:Y:S01]  /*04c0*/  IMAD.MOV.U32 R16, RZ, RZ, R4 ;  /* 0x000000ffff107224 */ /* 0x000fe200078e0004 */
[----:B------:R-:W2:Y:S01]  /*04d0*/  I2F.RP R6, R0 ;  /* 0x0000000000067306 */ /* 0x000ea20000209400 */
[----:B------:R-:W-:Y:S02]  /*04e0*/  MOV R4, RZ ;  /* 0x000000ff00047202 */ /* 0x000fe40000000f00 */
[----:B------:R-:W-:Y:S01]  /*04f0*/  @!P2 IMAD.MOV R16, RZ, RZ, -R16 ;  /* 0x000000ffff10a224 */ /* 0x000fe200078e0a10 */
[----:B------:R-:W-:Y:S02]  /*0500*/  @!P1 LOP3.LUT R16, RZ, R10, RZ, 0x33, !PT ;  /* 0x0000000aff109212 */ /* 0x000fe400078e33ff */
[----:B-1----:R-:W-:-:S03]  /*0510*/  IADD3 R9, RZ, -R5, RZ ;  /* 0x80000005ff097210 */ /* 0x002fc60007ffe0ff */
[----:B------:R-:W-:-:S04]  /*0520*/  IMAD.MOV R3, RZ, RZ, -R16 ;  /* 0x000000ffff037224 */ /* 0x000fc800078e0a10 */
[----:B------:R-:W-:Y:S01]  /*0530*/  IMAD R3, R10, R3, R13 ;  /* 0x000000030a037224 */ /* 0x000fe200078e020d */
[C---:B------:R-:W-:Y:S01]  /*0540*/  LOP3.LUT R10, R19.reuse, 0x60, RZ, 0xc0, !PT ;  /* 0x00000060130a7812 */ /* 0x040fe200078ec0ff */
[----:B--2---:R-:W1:Y:S01]  /*0550*/  MUFU.RCP R6, R6 ;  /* 0x0000000600067308 */ /* 0x004e620000001000 */
[----:B------:R-:W2:Y:S01]  /*0560*/  S2R R13, SR_CgaCtaId ;  /* 0x00000000000d7919 */ /* 0x000ea20000008800 */
[----:B------:R-:W-:Y:S01]  /*0570*/  IMAD.IADD R3, R8, 0x1, R3 ;  /* 0x0000000108037824 */ /* 0x000fe200078e0203 */
[----:B------:R-:W-:-:S03]  /*0580*/  SHF.L.U32 R8, R19, 0x2, RZ ;  /* 0x0000000213087819 */ /* 0x000fc600000006ff */
[----:B------:R-:W-:Y:S01]  /*0590*/  IMAD R7, R3, 0x100, R14 ;  /* 0x0000010003077824 */ /* 0x000fe200078e020e */
[----:B------:R-:W-:Y:S01]  /*05a0*/  LOP3.LUT R11, R8, 0x7c, RZ, 0xc0, !PT ;  /* 0x0000007c080b7812 */ /* 0x000fe200078ec0ff */
[----:B------:R-:W-:Y:S01]  /*05b0*/  IMAD R3, R9, R12, RZ ;  /* 0x0000000c09037224 */ /* 0x000fe200078e02ff */
[----:B------:R-:W-:Y:S01]  /*05c0*/  MOV R14, 0x400 ;  /* 0x00000400000e7802 */ /* 0x000fe20000000f00 */
[----:B------:R-:W-:Y:S01]  /*05d0*/  VIADD R9, R7, 0x80 ;  /* 0x0000008007097836 */ /* 0x000fe20000000000 */
[----:B------:R-:W-:Y:S01]  /*05e0*/  IABS R15, R7 ;  /* 0x00000007000f7213 */ /* 0x000fe20000000000 */
[----:B------:R-:W-:Y:S01]  /*05f0*/  IMAD.HI.U32 R4, R5, R3, R4 ;  /* 0x0000000305047227 */ /* 0x000fe200078e0004 */
[----:B------:R-:W-:Y:S02]  /*0600*/  ISETP.GE.AND P5, PT, R7, RZ, PT ;  /* 0x000000ff0700720c */ /* 0x000fe40003fa6270 */
[----:B------:R-:W-:Y:S01]  /*0610*/  IABS R17, R9 ;  /* 0x0000000900117213 */ /* 0x000fe20000000000 */
[----:B------:R-:W-:Y:S01]  /*0620*/  IMAD R10, R10, 0x400, R11 ;  /* 0x000004000a0a7824 */ /* 0x000fe200078e020b */
[----:B------:R-:W-:Y:S01]  /*0630*/  ISETP.GE.AND P6, PT, R9, RZ, PT ;  /* 0x000000ff0900720c */ /* 0x000fe20003fc6270 */
[----:B-1----:R-:W-:-:S02]  /*0640*/  VIADD R6, R6, 0xffffffe ;  /* 0x0ffffffe06067836 */ /* 0x002fc40000000000 */
[C---:B------:R-:W-:Y:S01]  /*0650*/  IMAD.HI.U32 R3, R4.reuse, R15, RZ ;  /* 0x0000000f04037227 */ /* 0x040fe200078e00ff */
[----:B------:R-:W-:Y:S01]  /*0660*/  STL [R1+0x2d6c], R10 ;  /* 0x002d6c0a01007387 */ /* 0x000fe20000100800 */
[----:B------:R-:W1:Y:S02]  /*0670*/  F2I.FTZ.U32.TRUNC.NTZ R5, R6 ;  /* 0x0000000600057305 */ /* 0x000e64000021f000 */
[----:B------:R-:W-:-:S04]  /*0680*/  IMAD.HI.U32 R4, R4, R17, RZ ;  /* 0x0000001104047227 */ /* 0x000fc800078e00ff */
[----:B------:R-:W-:Y:S01]  /*0690*/  IMAD.MOV R3, RZ, RZ, -R3 ;  /* 0x000000ffff037224 */ /* 0x000fe200078e0a03 */
[----:B------:R-:W-:Y:S02]  /*06a0*/  IADD3 R11, -R4, RZ, RZ ;  /* 0x000000ff040b7210 */ /* 0x000fe40007ffe1ff */
[----:B----4-:R-:W-:Y:S01]  /*06b0*/  SHF.L.U32 R4, R18, 0x6, RZ ;  /* 0x0000000612047819 */ /* 0x010fe200000006ff */
[C---:B------:R-:W-:Y:S01]  /*06c0*/  IMAD R8, R12.reuse, R3, R15 ;  /* 0x000000030c087224 */ /* 0x040fe200078e020f */
[----:B--2---:R-:W-:Y:S01]  /*06d0*/  LEA R14, R13, R14, 0x18 ;  /* 0x0000000e0d0e7211 */ /* 0x004fe200078ec0ff */
[----:B------:R-:W-:Y:S01]  /*06e0*/  IMAD R11, R12, R11, R17 ;  /* 0x0000000b0c0b7224 */ /* 0x000fe200078e0211 */
[----:B------:R-:W-:Y:S01]  /*06f0*/  LOP3.LUT R4, R4, 0x400, RZ, 0xc0, !PT ;  /* 0x0000040004047812 */ /* 0x000fe200078ec0ff */
[----:B------:R-:W-:Y:S01]  /*0700*/  IMAD.SHL.U32 R3, R18, 0x10, RZ ;  /* 0x0000001012037824 */ /* 0x000fe200078e00ff */
[C---:B------:R-:W-:Y:S01]  /*0710*/  ISETP.GT.U32.AND P0, PT, R12.reuse, R8, PT ;  /* 0x000000080c00720c */ /* 0x040fe20003f04070 */
[----:B-1----:R-:W-:Y:S01]  /*0720*/  IMAD.MOV R13, RZ, RZ, -R5 ;  /* 0x000000ffff0d7224 */ /* 0x002fe200078e0a05 */
[----:B------:R-:W-:Y:S01]  /*0730*/  ISETP.GT.U32.AND P1, PT, R12, R11, PT ;  /* 0x0000000b0c00720c */ /* 0x000fe20003f24070 */
[----:B------:R-:W-:Y:S01]  /*0740*/  IMAD.SHL.U32 R6, R16, 0x200, RZ ;  /* 0x0000020010067824 */ /* 0x000fe200078e00ff */
[----:B------:R-:W-:Y:S01]  /*0750*/  LOP3.LUT R3, R3, 0xf0, RZ, 0xc0, !PT ;  /* 0x000000f003037812 */ /* 0x000fe200078ec0ff */
[----:B------:R-:W-:Y:S01]  /*0760*/  IMAD R13, R13, R0, RZ ;  /* 0x000000000d0d7224 */ /* 0x000fe200078e02ff */
[----:B------:R-:W-:Y:S01]  /*0770*/  STL [R1+0x2f28], R14 ;  /* 0x002f280e01007387 */ /* 0x000fe20000100800 */
[----:B------:R-:W-:Y:S01]  /*0780*/  VIADD R15, R6, 0x1 ;  /* 0x00000001060f7836 */ /* 0x000fe20000000000 */
[----:B------:R-:W-:Y:S01]  /*0790*/  IADD3 R3, R4, R14, R3 ;  /* 0x0000000e04037210 */ /* 0x000fe20007ffe003 */
[C---:B------:R-:W-:Y:S01]  /*07a0*/  VIADD R16, R6.reuse, 0x3 ;  /* 0x0000000306107836 */ /* 0x040fe20000000000 */
[----:B------:R-:W-:Y:S01]  /*07b0*/  MOV R4, RZ ;  /* 0x000000ff00047202 */ /* 0x000fe20000000f00 */
[----:B------:R-:W-:Y:S01]  /*07c0*/  VIADD R20, R6, 0x6 ;  /* 0x0000000606147836 */ /* 0x000fe20000000000 */
[----:B------:R-:W-:Y:S01]  /*07d0*/  ISETP.GE.AND P4, PT, R15, RZ, PT ;  /* 0x000000ff0f00720c */ /* 0x000fe20003f86270 */
[----:B------:R1:W-:Y:S01]  /*07e0*/  STL [R1+0x188], R3 ;  /* 0x0001880301007387 */ /* 0x0003e20000100800 */
[--C-:B------:R-:W-:Y:S01]  /*07f0*/  @!P0 IMAD.IADD R8, R8, 0x1, -R12.reuse ;  /* 0x0000000108088824 */ /* 0x100fe200078e0a0c */
[----:B------:R-:W-:Y:S01]  /*0800*/  IABS R17, R16 ;  /* 0x0000001000117213 */ /* 0x000fe20000000000 */
[----:B------:R-:W-:Y:S01]  /*0810*/  @!P1 IMAD.IADD R11, R11, 0x1, -R12 ;  /* 0x000000010b0b9824 */ /* 0x000fe200078e0a0c */
[----:B------:R-:W-:Y:S01]  /*0820*/  IADD3 R18, R6, 0x4, RZ ;  /* 0x0000000406127810 */ /* 0x000fe20007ffe0ff */
[----:B------:R-:W-:Y:S01]  /*0830*/  STL [R1+0x2d70], R9 ;  /* 0x002d700901007387 */ /* 0x000fe20000100800 */
[----:B------:R-:W-:Y:S01]  /*0840*/  ISETP.GT.U32.AND P1, PT, R12, R8, PT ;  /* 0x000000080c00720c */ /* 0x000fe20003f24070 */
[----:B------:R-:W-:Y:S01]  /*0850*/  VIADD R23, R6, 0x8 ;  /* 0x0000000806177836 */ /* 0x000fe20000000000 */
[----:B------:R-:W-:Y:S01]  /*0860*/  ISETP.GT.U32.AND P3, PT, R12, R11, PT ;  /* 0x0000000b0c00720c */ /* 0x000fe20003f64070 */
[----:B------:R-:W-:Y:S01]  /*0870*/  VIADD R22, R6, 0x7 ;  /* 0x0000000706167836 */ /* 0x000fe20000000000 */
[----:B------:R-:W-:Y:S01]  /*0880*/  IABS R19, R18 ;  /* 0x0000001200137213 */ /* 0x000fe20000000000 */
[----:B-1----:R-:W-:Y:S01]  /*0890*/  IMAD.HI.U32 R3, R5, R13, R4 ;  /* 0x0000000d05037227 */ /* 0x002fe200078e0004 */
[----:B------:R-:W-:-:S02]  /*08a0*/  IABS R13, R15 ;  /* 0x0000000f000d7213 */ /* 0x000fc40000000000 */
[----:B------:R-:W-:Y:S01]  /*08b0*/  ISETP.GE.AND P2, PT, R16, RZ, PT ;  /* 0x000000ff1000720c */ /* 0x000fe20003f46270 */
[----:B------:R-:W-:Y:S01]  /*08c0*/  VIADD R5, R6, 0x2 ;  /* 0x0000000206057836 */ /* 0x000fe20000000000 */
[----:B------:R-:W-:Y:S01]  /*08d0*/  IABS R16, R20 ;  /* 0x0000001400107213 */ /* 0x000fe20000000000 */
[----:B------:R-:W-:Y:S01]  /*08e0*/  IMAD.HI.U32 R4, R3, R13, RZ ;  /* 0x0000000d03047227 */ /* 0x000fe200078e00ff */
[----:B------:R-:W-:Y:S02]  /*08f0*/  IABS R21, R22 ;  /* 0x0000001600157213 */ /* 0x000fe40000000000 */
[----:B------:R-:W-:Y:S01]  /*0900*/  IABS R15, R5 ;  /* 0x00000005000f7213 */ /* 0x000fe20000000000 */
[--C-:B------:R-:W-:Y:S01]  /*0910*/  @!P3 IMAD.IADD R11, R11, 0x1, -R12.reuse ;  /* 0x000000010b0bb824 */ /* 0x100fe200078e0a0c */
[----:B------:R-:W-:Y:S01]  /*0920*/  IADD3 R4, -R4, RZ, RZ ;  /* 0x000000ff04047210 */ /* 0x000fe20007ffe1ff */
[----:B------:R-:W-:Y:S01]  /*0930*/  @!P1 IMAD.IADD R8, R8, 0x1, -R12 ;  /* 0x0000000108089824 */ /* 0x000fe200078e0a0c */
[----:B------:R-:W-:Y:S01]  /*0940*/  ISETP.GE.AND P0, PT, R5, RZ, PT ;  /* 0x000000ff0500720c */ /* 0x000fe20003f06270 */
[----:B------:R-:W-:Y:S01]  /*0950*/  IMAD.HI.U32 R5, R3, R17, RZ ;  /* 0x0000001103057227 */ /* 0x000fe200078e00ff */
[----:B------:R-:W-:-:S02]  /*0960*/  @!P6 IADD3 R11, -R11, RZ, RZ ;  /* 0x000000ff0b0be210 */ /* 0x000fc40007ffe1ff */
[----:B------:R-:W-:Y:S01]  /*0970*/  ISETP.GE.AND P1, PT, R18, RZ, PT ;  /* 0x000000ff1200720c */ /* 0x000fe20003f26270 */
[----:B------:R-:W-:Y:S01]  /*0980*/  IMAD R13, R0, R4, R13 ;  /* 0x00000004000d7224 */ /* 0x000fe200078e020d */
[C---:B------:R-:W-:Y:S01]  /*0990*/  IADD3 R18, R6.reuse, 0x5, RZ ;  /* 0x0000000506127810 */ /* 0x040fe20007ffe0ff */
[C---:B------:R-:W-:Y:S01]  /*09a0*/  IMAD.HI.U32 R4, R3.reuse, R15, RZ ;  /* 0x0000000f03047227 */ /* 0x040fe200078e00ff */
[----:B------:R-:W-:Y:S02]  /*09b0*/  IADD3 R26, R6, 0x19, RZ ;  /* 0x00000019061a7810 */ /* 0x000fe40007ffe0ff */
[----:B------:R-:W-:Y:S01]  /*09c0*/  ISETP.GT.U32.AND P3, PT, R0, R13, PT ;  /* 0x0000000d0000720c */ /* 0x000fe20003f64070 */
[----:B------:R-:W-:Y:S01]  /*09d0*/  IMAD.MOV R5, RZ, RZ, -R5 ;  /* 0x000000ffff057224 */ /* 0x000fe200078e0a05 */
[----:B------:R-:W-:Y:S01]  /*09e0*/  IADD3 R4, -R4, RZ, RZ ;  /* 0x000000ff04047210 */ /* 0x000fe20007ffe1ff */
[----:B------:R-:W-:Y:S01]  /*09f0*/  @!P5 IMAD.MOV R8, RZ, RZ, -R8 ;  /* 0x000000ffff08d224 */ /* 0x000fe200078e0a08 */
[----:B------:R-:W-:Y:S01]  /*0a00*/  ISETP.NE.AND P5, PT, R2, RZ, PT ;  /* 0x000000ff0200720c */ /* 0x000fe20003fa5270 */
[C---:B------:R-:W-:Y:S01]  /*0a10*/  IMAD R17, R0.reuse, R5, R17 ;  /* 0x0000000500117224 */ /* 0x040fe200078e0211 */
[----:B------:R-:W-:Y:S01]  /*0a20*/  LOP3.LUT R5, RZ, R2, RZ, 0x33, !PT ;  /* 0x00000002ff057212 */ /* 0x000fe200078e33ff */
[----:B------:R-:W-:Y:S01]  /*0a30*/  IMAD R15, R0, R4, R15 ;  /* 0x00000004000f7224 */ /* 0x000fe200078e020f */
[----:B------:R-:W-:Y:S01]  /*0a40*/  IADD3 R37, R6, 0xe1, RZ ;  /* 0x000000e106257810 */ /* 0x000fe20007ffe0ff */
[----:B------:R-:W-:Y:S01]  /*0a50*/  IMAD.HI.U32 R12, R3, R19, RZ ;  /* 0x00000013030c7227 */ /* 0x000fe200078e00ff */
[----:B------:R-:W-:-:S02]  /*0a60*/  SEL R8, R5, R8, !P5 ;  /* 0x0000000805087207 */ /* 0x000fc40006800000 */
[----:B------:R-:W-:Y:S01]  /*0a70*/  SEL R5, R5, R11, !P5 ;  /* 0x0000000b05057207 */ /* 0x000fe20006800000 */
[----:B------:R-:W-:Y:S01]  /*0a80*/  @!P3 IMAD.IADD R13, R13, 0x1, -R0 ;  /* 0x000000010d0db824 */ /* 0x000fe200078e0a00 */
[C---:B------:R-:W-:Y:S01]  /*0a90*/  ISETP.GT.U32.AND P3, PT, R0.reuse, R15, PT ;  /* 0x0000000f0000720c */ /* 0x040fe20003f64070 */
[----:B------:R-:W-:Y:S01]  /*0aa0*/  IMAD.MOV R12, RZ, RZ, -R12 ;  /* 0x000000ffff0c7224 */ /* 0x000fe200078e0a0c */
[C---:B------:R-:W-:Y:S01]  /*0ab0*/  ISETP.GT.U32.AND P5, PT, R0.reuse, R17, PT ;  /* 0x000000110000720c */ /* 0x040fe20003fa4070 */
[----:B------:R-:W-:Y:S01]  /*0ac0*/  STL [R1+0x18c], R8 ;  /* 0x00018c0801007387 */ /* 0x000fe20000100800 */
[C---:B------:R-:W-:Y:S01]  /*0ad0*/  ISETP.GT.U32.AND P6, PT, R0.reuse, R13, PT ;  /* 0x0000000d0000720c */ /* 0x040fe20003fc4070 */
[----:B------:R-:W-:Y:S01]  /*0ae0*/  IMAD R19, R0, R12, R19 ;  /* 0x0000000c00137224 */ /* 0x000fe200078e0213 */
[----:B------:R-:W-:Y:S01]  /*0af0*/  IABS R12, R18 ;  /* 0x00000012000c7213 */ /* 0x000fe20000000000 */
[----:B------:R1:W-:Y:S01]  /*0b00*/  STL [R1+0x190], R5 ;  /* 0x0001900501007387 */ /* 0x0003e20000100800 */
[----:B------:R-:W-:Y:S01]  /*0b10*/  MOV R11, R16 ;  /* 0x00000010000b7202 */ /* 0x000fe20000000f00 */
[C---:B------:R-:W-:Y:S01]  /*0b20*/  VIADD R24, R6.reuse, 0x9 ;  /* 0x0000000906187836 */ /* 0x040fe20000000000 */
[C---:B------:R-:W-:Y:S01]  /*0b30*/  IADD3 R38, R6.reuse, 0xe2, RZ ;  /* 0x000000e206267810 */ /* 0x040fe20007ffe0ff */
[----:B------:R-:W-:Y:S01]  /*0b40*/  IMAD.HI.U32 R4, R3, R12, RZ ;  /* 0x0000000c03047227 */ /* 0x000fe200078e00ff */
[----:B------:R-:W-:-:S02]  /*0b50*/  IADD3 R244, R6, 0x1e7, RZ ;  /* 0x000001e706f47810 */ /* 0x000fc40007ffe0ff */
[----:B------:R-:W-:Y:S01]  /*0b60*/  IABS R16, R24 ;  /* 0x0000001800107213 */ /* 0x000fe20000000000 */
[----:B------:R-:W-:Y:S01]  /*0b70*/  @!P3 IMAD.IADD R15, R15, 0x1, -R0 ;  /* 0x000000010f0fb824 */ /* 0x000fe200078e0a00 */
[-C--:B------:R-:W-:Y:S01]  /*0b80*/  @!P5 IADD3 R17, R17, -R0.reuse, RZ ;  /* 0x800000001111d210 */ /* 0x080fe20007ffe0ff */
[----:B-1----:R-:W-:Y:S01]  /*0b90*/  IMAD.MOV R5, RZ, RZ, -R4 ;  /* 0x000000ffff057224 */ /* 0x002fe200078e0a04 */
[----:B------:R-:W-:Y:S01]  /*0ba0*/  @!P6 IADD3 R13, R13, -R0, RZ ;  /* 0x800000000d0de210 */ /* 0x000fe20007ffe0ff */
[----:B------:R-:W-:Y:S01]  /*0bb0*/  IMAD.HI.U32 R4, R3, R11, RZ ;  /* 0x0000000b03047227 */ /* 0x000fe200078e00ff */
[C---:B------:R-:W-:Y:S02]  /*0bc0*/  ISETP.GT.U32.AND P6, PT, R0.reuse, R15, PT ;  /* 0x0000000f0000720c */ /* 0x040fe40003fc4070 */
[C---:B------:R-:W-:Y:S01]  /*0bd0*/  ISETP.GT.U32.AND P3, PT, R0.reuse, R19, PT ;  /* 0x000000130000720c */ /* 0x040fe20003f64070 */
[----:B------:R-:W-:Y:S01]  /*0be0*/  IMAD.MOV R4, RZ, RZ, -R4 ;  /* 0x000000ffff047224 */ /* 0x000fe200078e0a04 */
[----:B------:R-:W-:Y:S01]  /*0bf0*/  IABS R69, R244 ;  /* 0x000000f400457213 */ /* 0x000fe20000000000 */
[C---:B------:R-:W-:Y:S01]  /*0c00*/  IMAD R5, R0.reuse, R5, R12 ;  /* 0x0000000500057224 */ /* 0x040fe200078e020c */
[----:B------:R-:W-:Y:S01]  /*0c10*/  IABS R12, R23 ;  /* 0x00000017000c7213 */ /* 0x000fe20000000000 */
[----:B------:R-:W-:-:S02]  /*0c20*/  IMAD R11, R0, R4, R11 ;  /* 0x00000004000b7224 */ /* 0x000fc400078e020b */
[----:B------:R-:W-:Y:S01]  /*0c30*/  IMAD.MOV.U32 R9, RZ, RZ, R13 ;  /* 0x000000ffff097224 */ /* 0x000fe200078e000d */
[----:B------:R-:W-:Y:S01]  /*0c40*/  ISETP.GT.U32.AND P5, PT, R0, R5, PT ;  /* 0x000000050000720c */ /* 0x000fe20003fa4070 */
[----:B------:R-:W-:-:S04]  /*0c50*/  IMAD.HI.U32 R4, R3, R12, RZ ;  /* 0x0000000c03047227 */ /* 0x000fc800078e00ff */
[----:B------:R-:W-:Y:S01]  /*0c60*/  @!P6 IMAD.IADD R15, R15, 0x1, -R0 ;  /* 0x000000010f0fe824 */ /* 0x000fe200078e0a00 */
[----:B------:R-:W-:Y:S01]  /*0c70*/  ISETP.GT.U32.AND P6, PT, R0, R17, PT ;  /* 0x000000110000720c */ /* 0x000fe20003fc4070 */
[----:B------:R-:W-:Y:S01]  /*0c80*/  @!P4 IMAD.MOV R9, RZ, RZ, -R9 ;  /* 0x000000ffff09c224 */ /* 0x000fe200078e0a09 */
[----:B------:R-:W-:Y:S01]  /*0c90*/  @!P3 IADD3 R19, R19, -R0, RZ ;  /* 0x800000001313b210 */ /* 0x000fe20007ffe0ff */
[----:B------:R-:W-:Y:S01]  /*0ca0*/  IMAD.HI.U32 R8, R3, R21, RZ ;  /* 0x0000001503087227 */ /* 0x000fe200078e00ff */
[----:B------:R-:W-:Y:S02]  /*0cb0*/  IADD3 R13, -R4, RZ, RZ ;  /* 0x000000ff040d7210 */ /* 0x000fe40007ffe1ff */
[C---:B------:R-:W-:Y:S01]  /*0cc0*/  ISETP.GT.U32.AND P4, PT, R0.reuse, R19, PT ;  /* 0x000000130000720c */ /* 0x040fe20003f84070 */
[----:B------:R-:W-:Y:S01]  /*0cd0*/  IMAD.MOV R8, RZ, RZ, -R8 ;  /* 0x000000ffff087224 */ /* 0x000fe200078e0a08 */
[----:B------:R-:W-:Y:S01]  /*0ce0*/  MOV R10, R15 ;  /* 0x0000000f000a7202 */ /* 0x000fe20000000f00 */
[C---:B------:R-:W-:Y:S01]  /*0cf0*/  IMAD R13, R0.reuse, R13, R12 ;  /* 0x0000000d000d7224 */ /* 0x040fe200078e020c */
[----:B------:R1:W-:Y:S01]  /*0d00*/  STL [R1+0x84], R9 ;  /* 0x0000840901007387 */ /* 0x0003e20000100800 */
[C---:B------:R-:W-:Y:S01]  /*0d10*/  IMAD R21, R0.reuse, R8, R21 ;  /* 0x0000000800157224 */ /* 0x040fe200078e0215 */
[----:B------:R-:W-:Y:S01]  /*0d20*/  @!P5 IADD3 R5, R5, -R0, RZ ;  /* 0x800000000505d210 */ /* 0x000fe20007ffe0ff */
[----:B------:R-:W-:Y:S01]  /*0d30*/  @!P6 IMAD.IADD R17, R17, 0x1, -R0 ;  /* 0x000000011111e824 */ /* 0x000fe200078e0a00 */
[C---:B------:R-:W-:Y:S01]  /*0d40*/  ISETP.GT.U32.AND P6, PT, R0.reuse, R11, PT ;  /* 0x0000000b0000720c */ /* 0x040fe20003fc4070 */
[----:B------:R-:W-:Y:S01]  /*0d50*/  IMAD.HI.U32 R8, R3, R16, RZ ;  /* 0x0000001003087227 */ /* 0x000fe200078e00ff */
[----:B------:R-:W-:-:S02]  /*0d60*/  ISETP.GT.U32.AND P5, PT, R0, R5, PT ;  /* 0x000000050000720c */ /* 0x000fc40003fa4070 */
[----:B------:R-:W-:Y:S01]  /*0d70*/  ISETP.GE.AND P3, PT, R18, RZ, PT ;  /* 0x000000ff1200720c */ /* 0x000fe20003f66270 */
[----:B------:R-:W-:Y:S01]  /*0d80*/  IMAD.MOV R15, RZ, RZ, -R8 ;  /* 0x000000ffff0f7224 */ /* 0x000fe200078e0a08 */
[----:B------:R-:W-:Y:S01]  /*0d90*/  @!P4 IADD3 R19, R19, -R0, RZ ;  /* 0x800000001313c210 */ /* 0x000fe20007ffe0ff */
[----:B-1----:R-:W-:Y:S01]  /*0da0*/  IMAD.MOV.U32 R9, RZ, RZ, R17 ;  /* 0x000000ffff097224 */ /* 0x002fe200078e0011 */
[----:B------:R-:W-:Y:S01]  /*0db0*/  ISETP.GE.AND P4, PT, R22, RZ, PT ;  /* 0x000000ff1600720c */ /* 0x000fe20003f86270 */
[----:B------:R-:W-:Y:S01]  /*0dc0*/  IMAD R15, R0, R15, R16 ;  /* 0x0000000f000f7224 */ /* 0x000fe200078e0210 */
[C---:B------:R-:W-:Y:S01]  /*0dd0*/  IADD3 R16, R6.reuse, 0xa, RZ ;  /* 0x0000000a06107810 */ /* 0x040fe20007ffe0ff */
[----:B------:R-:W-:Y:S01]  /*0de0*/  IMAD.MOV.U32 R4, RZ, RZ, R19 ;  /* 0x000000ffff047224 */ /* 0x000fe200078e0013 */
[----:B------:R-:W-:Y:S01]  /*0df0*/  IADD3 R22, R6, 0xd, RZ ;  /* 0x0000000d06167810 */ /* 0x000fe20007ffe0ff */
[----:B------:R-:W-:Y:S01]  /*0e00*/  @!P6 IMAD.IADD R11, R11, 0x1, -R0 ;  /* 0x000000010b0be824 */ /* 0x000fe200078e0a00 */
[C---:B------:R-:W-:Y:S01]  /*0e10*/  ISETP.GT.U32.AND P6, PT, R0.reuse, R13, PT ;  /* 0x0000000d0000720c */ /* 0x040fe20003fc4070 */
[----:B------:R-:W-:Y:S01]  /*0e20*/  @!P0 IMAD.MOV R10, RZ, RZ, -R10 ;  /* 0x000000ffff0a8224 */ /* 0x000fe200078e0a0a */
[----:B------:R-:W-:Y:S01]  /*0e30*/  IABS R17, R16 ;  /* 0x0000001000117213 */ /* 0x000fe20000000000 */
[----:B------:R-:W-:Y:S01]  /*0e40*/  @!P2 IMAD.MOV R9, RZ, RZ, -R9 ;  /* 0x000000ffff09a224 */ /* 0x000fe200078e0a09 */
[C---:B------:R-:W-:Y:S01]  /*0e50*/  ISETP.GT.U32.AND P2, PT, R0.reuse, R21, PT ;  /* 0x000000150000720c */ /* 0x040fe20003f44070 */
[----:B------:R-:W-:Y:S01]  /*0e60*/  @!P1 IMAD.MOV R4, RZ, RZ, -R4 ;  /* 0x000000ffff049224 */ /* 0x000fe200078e0a04 */
[----:B------:R-:W-:Y:S01]  /*0e70*/  ISETP.GT.U32.AND P1, PT, R0, R11, PT ;  /* 0x0000000b0000720c */ /* 0x000fe20003f24070 */
[----:B------:R-:W-:Y:S01]  /*0e80*/  STL [R1+0x80], R10 ;  /* 0x0000800a01007387 */ /* 0x000fe20000100800 */
[----:B------:R-:W-:Y:S01]  /*0e90*/  VIADD R18, R6, 0xb ;  /* 0x0000000b06127836 */ /* 0x000fe20000000000 */
[----:B------:R-:W-:Y:S01]  /*0ea0*/  ISETP.GE.AND P0, PT, R20, RZ, PT ;  /* 0x000000ff1400720c */ /* 0x000fe20003f06270 */
[--C-:B------:R-:W-:Y:S01]  /*0eb0*/  @!P5 IMAD.IADD R5, R5, 0x1, -R0.reuse ;  /* 0x000000010505d824 */ /* 0x100fe200078e0a00 */
[----:B------:R-:W-:Y:S01]  /*0ec0*/  STL [R1+0x7c], R9 ;  /* 0x00007c0901007387 */ /* 0x000fe20000100800 */
[----:B------:R-:W-:Y:S01]  /*0ed0*/  IADD3 R20, R6, 0xc, RZ ;  /* 0x0000000c06147810 */ /* 0x000fe20007ffe0ff */
[--C-:B------:R-:W-:Y:S01]  /*0ee0*/  @!P6 IMAD.IADD R13, R13, 0x1, -R0.reuse ;  /* 0x000000010d0de824 */ /* 0x100fe200078e0a00 */
[----:B------:R-:W-:Y:S01]  /*0ef0*/  IABS R19, R18 ;  /* 0x0000001200137213 */ /* 0x000fe20000000000 */
[----:B------:R1:W-:Y:S01]  /*0f00*/  STL [R1+0x78], R4 ;  /* 0x0000780401007387 */ /* 0x0003e20000100800 */
[----:B------:R-:W-:Y:S01]  /*0f10*/  ISETP.GE.AND P5, PT, R23, RZ, PT ;  /* 0x000000ff1700720c */ /* 0x000fe20003fa6270 */
[----:B------:R-:W-:Y:S01]  /*0f20*/  @!P2 IMAD.IADD R21, R21, 0x1, -R0 ;  /* 0x000000011515a824 */ /* 0x000fe200078e0a00 */
[----:B------:R-:W-:Y:S01]  /*0f30*/  ISETP.GT.U32.AND P6, PT, R0, R13, PT ;  /* 0x0000000d0000720c */ /* 0x000fe20003fc4070 */
[C---:B------:R-:W-:Y:S01]  /*0f40*/  VIADD R27, R6.reuse, 0x1d ;  /* 0x0000001d061b7836 */ /* 0x040fe20000000000 */
[----:B------:R-:W-:Y:S01]  /*0f50*/  @!P1 IADD3 R11, R11, -R0, RZ ;  /* 0x800000000b0b9210 */ /* 0x000fe20007ffe0ff */
[----:B------:R-:W-:Y:S01]  /*0f60*/  VIADD R240, R6, 0x1e5 ;  /* 0x000001e506f07836 */ /* 0x000fe20000000000 */
[----:B------:R-:W-:Y:S01]  /*0f70*/  ISETP.GT.U32.AND P1, PT, R0, R15, PT ;  /* 0x0000000f0000720c */ /* 0x000fe20003f24070 */
[----:B------:R-:W-:Y:S01]  /*0f80*/  VIADD R249, R6, 0x1e8 ;  /* 0x000001e806f97836 */ /* 0x000fe20000000000 */
[----:B------:R-:W-:Y:S01]  /*0f90*/  ISETP.GT.U32.AND P2, PT, R0, R21, PT ;  /* 0x000000150000720c */ /* 0x000fe20003f44070 */
[----:B-1----:R-:W-:Y:S01]  /*0fa0*/  IMAD.HI.U32 R4, R3, R17, RZ ;  /* 0x0000001103047227 */ /* 0x002fe200078e00ff */
[----:B------:R-:W-:-:S02]  /*0fb0*/  IABS R23, R20 ;  /* 0x0000001400177213 */ /* 0x000fc40000000000 */
[----:B------:R-:W-:Y:S01]  /*0fc0*/  IABS R25, R22 ;  /* 0x0000001600197213 */ /* 0x000fe20000000000 */
[----:B------:R-:W-:Y:S01]  /*0fd0*/  IMAD.MOV R4, RZ, RZ, -R4 ;  /* 0x000000ffff047224 */ /* 0x000fe200078e0a04 */
[----:B------:R-:W-:Y:S01]  /*0fe0*/  MOV R10, R5 ;  /* 0x00000005000a7202 */ /* 0x000fe20000000f00 */
[----:B------:R-:W-:Y:S01]  /*0ff0*/  @!P6 IMAD.IADD R13, R13, 0x1, -R0 ;  /* 0x000000010d0de824 */ /* 0x000fe200078e0a00 */
[----:B------:R-:W-:Y:S01]  /*1000*/  IABS R59, R240 ;  /* 0x000000f0003b7213 */ /* 0x000fe20000000000 */
[----:B------:R-:W-:Y:S01]  /*1010*/  IMAD R17, R0, R4, R17 ;  /* 0x0000000400117224 */ /* 0x000fe200078e0211 */
[----:B------:R-:W-:Y:S01]  /*1020*/  @!P3 IADD3 R10, -R10, RZ, RZ ;  /* 0x000000ff0a0ab210 */ /* 0x000fe20007ffe1ff */
[----:B------:R-:W-:Y:S01]  /*1030*/  IMAD.HI.U32 R4, R3, R19, RZ ;  /* 0x0000001303047227 */ /* 0x000fe200078e00ff */
[----:B------:R-:W-:Y:S02]  /*1040*/  @!P1 IADD3 R15, R15, -R0, RZ ;  /* 0x800000000f0f9210 */ /* 0x000fe40007ffe0ff */
[----:B------:R-:W-:Y:S01]  /*1050*/  ISETP.GT.U32.AND P6, PT, R0, R17, PT ;  /* 0x000000110000720c */ /* 0x000fe20003fc4070 */
[----:B------:R-:W-:Y:S01]  /*1060*/  IMAD.MOV.U32 R9, RZ, RZ, R11 ;  /* 0x000000ffff097224 */ /* 0x000fe200078e000b */
[----:B------:R-:W-:Y:S01]  /*1070*/  IADD3 R4, -R4, RZ, RZ ;  /* 0x000000ff04047210 */ /* 0x000fe20007ffe1ff */
[----:B------:R-:W-:Y:S01]  /*1080*/  IMAD.HI.U32 R8, R3, R23, RZ ;  /* 0x0000001703087227 */ /* 0x000fe200078e00ff */
[----:B------:R-:W-:Y:S01]  /*1090*/  STL [R1+0x74], R10 ;  /* 0x0000740a01007387 */ /* 0x000fe20000100800 */
[----:B------:R-:W-:-:S02]  /*10a0*/  ISETP.GE.AND P1, PT, R16, RZ, PT ;  /* 0x000000ff1000720c */ /* 0x000fc40003f26270 */
[----:B------:R-:W-:Y:S01]  /*10b0*/  IMAD.HI.U32 R12, R3, R25, RZ ;  /* 0x00000019030c7227 */ /* 0x000fe200078e00ff */
[----:B------:R-:W-:-:S03]  /*10c0*/  IABS R66, R249 ;  /* 0x000000f900427213 */ /* 0x000fc60000000000 */
[----:B------:R-:W-:Y:S02]  /*10d0*/  @!P0 IMAD.MOV R9, RZ, RZ, -R9 ;  /* 0x000000ffff098224 */ /* 0x000fe400078e0a09 */
[--C-:B------:R-:W-:Y:S01]  /*10e0*/  @!P6 IMAD.IADD R17, R17, 0x1, -R0.reuse ;  /* 0x000000011111e824 */ /* 0x100fe200078e0a00 */
[C---:B------:R-:W-:Y:S01]  /*10f0*/  ISETP.GT.U32.AND P6, PT, R0.reuse, R15, PT ;  /* 0x0000000f0000720c */ /* 0x040fe20003fc4070 */
[----:B------:R-:W-:Y:S01]  /*1100*/  @!P2 IMAD.IADD R21, R21, 0x1, -R0 ;  /* 0x000000011515a824 */ /* 0x000fe200078e0a00 */
[----:B------:R1:W-:Y:S01]  /*1110*/  STL [R1+0x70], R9 ;  /* 0x0000700901007387 */ /* 0x0003e20000100800 */
[----:B------:R-:W-:Y:S01]  /*1120*/  IMAD.MOV R8, RZ, RZ, -R8 ;  /* 0x000000ffff087224 */ /* 0x000fe200078e0a08 */
[C---:B------:R-:W-:Y:S01]  /*1130*/  ISETP.GT.U32.AND P0, PT, R0.reuse, R17, PT ;  /* 0x000000110000720c */ /* 0x040fe20003f04070 */
[----:B------:R-:W-:Y:S01]  /*1140*/  IMAD R19, R0, R4, R19 ;  /* 0x0000000400137224 */ /* 0x000fe200078e0213 */
[----:B------:R-:W-:Y:S01]  /*1150*/  ISETP.GE.AND P2, PT, R24, RZ, PT ;  /* 0x000000ff1800720c */ /* 0x000fe20003f46270 */
[----:B------:R-:W-:-:S02]  /*1160*/  IMAD.MOV R12, RZ, RZ, -R12 ;  /* 0x000000ffff0c7224 */ /* 0x000fc400078e0a0c */
[C---:B------:R-:W-:Y:S01]  /*1170*/  IMAD R23, R0.reuse, R8, R23 ;  /* 0x0000000800177224 */ /* 0x040fe200078e0217 */
[----:B------:R-:W-:Y:S01]  /*1180*/  ISETP.GT.U32.AND P3, PT, R0, R19, PT ;  /* 0x000000130000720c */ /* 0x000fe20003f64070 */
[----:B------:R-:W-:Y:S01]  /*1190*/  VIADD R16, R6, 0xe ;  /* 0x0000000e06107836 */ /* 0x000fe20000000000 */
[----:B------:R-:W-:Y:S01]  /*11a0*/  MOV R8, R13 ;  /* 0x0000000d00087202 */ /* 0x000fe20000000f00 */
[----:B-1----:R-:W-:Y:S01]  /*11b0*/  IMAD.MOV.U32 R9, RZ, RZ, R21 ;  /* 0x000000ffff097224 */ /* 0x002fe200078e0015 */
[----:B------:R-:W-:Y:S01]  /*11c0*/  @!P6 IADD3 R15, R15, -R0, RZ ;  /* 0x800000000f0fe210 */ /* 0x000fe20007ffe0ff */
[C---:B------:R-:W-:Y:S01]  /*11d0*/  IMAD R25, R0.reuse, R12, R25 ;  /* 0x0000000c00197224 */ /* 0x040fe200078e0219 */
[----:B------:R-:W-:Y:S01]  /*11e0*/  IABS R5, R16 ;  /* 0x0000001000057213 */ /* 0x000fe20000000000 */
[----:B------:R-:W-:Y:S01]  /*11f0*/  @!P4 IMAD.MOV R9, RZ, RZ, -R9 ;  /* 0x000000ffff09c224 */ /* 0x000fe200078e0a09 */
[C---:B------:R-:W-:Y:S01]  /*1200*/  ISETP.GT.U32.AND P4, PT, R0.reuse, R23, PT ;  /* 0x000000170000720c */ /* 0x040fe20003f84070 */
[----:B------:R-:W-:Y:S01]  /*1210*/  @!P5 IMAD.MOV R8, RZ, RZ, -R8 ;  /* 0x000000ffff08d224 */ /* 0x000fe200078e0a08 */
[----:B------:R-:W-:Y:S01]  /*1220*/  ISETP.GT.U32.AND P6, PT, R0, R25, PT ;  /* 0x000000190000720c */ /* 0x000fe20003fc4070 */
[----:B------:R-:W-:Y:S01]  /*1230*/  IMAD.HI.U32 R4, R3, R5, RZ ;  /* 0x0000000503047227 */ /* 0x000fe200078e00ff */
[----:B------:R1:W-:Y:S01]  /*1240*/  STL [R1+0x6c], R9 ;  /* 0x00006c0901007387 */ /* 0x0003e20000100800 */
[----:B------:R-:W-:-:S02]  /*1250*/  @!P3 IADD3 R19, R19, -R0, RZ ;  /* 0x800000001313b210 */ /* 0x000fc40007ffe0ff */
[--C-:B------:R-:W-:Y:S01]  /*1260*/  @!P0 IMAD.IADD R17, R17, 0x1, -R0.reuse ;  /* 0x0000000111118824 */ /* 0x100fe200078e0a00 */
[----:B------:R2:W-:Y:S01]  /*1270*/  STL [R1+0x68], R8 ;  /* 0x0000680801007387 */ /* 0x0005e20000100800 */
[----:B------:R-:W-:Y:S01]  /*1280*/  VIADD R12, R6, 0xf ;  /* 0x0000000f060c7836 */ /* 0x000fe20000000000 */
[----:B------:R-:W-:Y:S01]  /*1290*/  ISETP.GE.AND P5, PT, R18, RZ, PT ;  /* 0x000000ff1200720c */ /* 0x000fe20003fa6270 */
[C---:B------:R-:W-:Y:S01]  /*12a0*/  VIADD R24, R6.reuse, 0x18 ;  /* 0x0000001806187836 */ /* 0x040fe20000000000 */
[----:B------:R-:W-:Y:S01]  /*12b0*/  IADD3 R18, R6, 0x10, RZ ;  /* 0x0000001006127810 */ /* 0x000fe20007ffe0ff */
[--C-:B------:R-:W-:Y:S01]  /*12c0*/  @!P4 IMAD.IADD R23, R23, 0x1, -R0.reuse ;  /* 0x000000011717c824 */ /* 0x100fe200078e0a00 */
[C---:B------:R-:W-:Y:S01]  /*12d0*/  ISETP.GT.U32.AND P4, PT, R0.reuse, R19, PT ;  /* 0x000000130000720c */ /* 0x040fe20003f84070 */
[----:B-1----:R-:W-:Y:S01]  /*12e0*/  IMAD.MOV.U32 R9, RZ, RZ, R15 ;  /* 0x000000ffff097224 */ /* 0x002fe200078e000f */
[----:B------:R-:W-:Y:S01]  /*12f0*/  IABS R11, R12 ;  /* 0x0000000c000b7213 */ /* 0x000fe20000000000 */
[----:B------:R-:W-:Y:S01]  /*1300*/  @!P6 IMAD.IADD R25, R25, 0x1, -R0 ;  /* 0x000000011919e824 */ /* 0x000fe200078e0a00 */
[C---:B------:R-:W-:Y:S01]  /*1310*/  ISETP.GT.U32.AND P6, PT, R0.reuse, R23, PT ;  /* 0x000000170000720c */ /* 0x040fe20003fc4070 */
[----:B--2---:R-:W-:Y:S01]  /*1320*/  IMAD.MOV R8, RZ, RZ, -R4 ;  /* 0x000000ffff087224 */ /* 0x004fe200078e0a04 */
[----:B------:R-:W-:Y:S01]  /*1330*/  IABS R13, R18 ;  /* 0x00000012000d7213 */ /* 0x000fe20000000000 */
[----:B------:R-:W-:Y:S01]  /*1340*/  @!P2 IMAD.MOV R9, RZ, RZ, -R9 ;  /* 0x000000ffff09a224 */ /* 0x000fe200078e0a09 */
[C---:B------:R-:W-:Y:S01]  /*1350*/  ISETP.GT.U32.AND P2, PT, R0.reuse, R25, PT ;  /* 0x000000190000720c */ /* 0x040fe20003f44070 */
[----:B------:R-:W-:Y:S01]  /*1360*/  IMAD R5, R0, R8, R5 ;  /* 0x0000000800057224 */ /* 0x000fe200078e0205 */
[----:B------:R-:W-:Y:S01]  /*1370*/  ISETP.GE.AND P0, PT, R20, RZ, PT ;  /* 0x000000ff1400720c */ /* 0x000fe20003f06270 */
[----:B------:R-:W-:Y:S01]  /*1380*/  IMAD.MOV.U32 R8, RZ, RZ, R17 ;  /* 0x000000ffff087224 */ /* 0x000fe200078e0011 */
[----:B------:R1:W-:Y:S01]  /*1390*/  STL [R1+0x64], R9 ;  /* 0x0000640901007387 */ /* 0x0003e20000100800 */
[----:B------:R-:W-:Y:S01]  /*13a0*/  IMAD.HI.U32 R4, R3, R11, RZ ;  /* 0x0000000b03047227 */ /* 0x000fe200078e00ff */
[----:B------:R-:W-:-:S02]  /*13b0*/  ISETP.GE.AND P3, PT, R22, RZ, PT ;  /* 0x000000ff1600720c */ /* 0x000fc40003f66270 */
[----:B------:R-:W-:Y:S01]  /*13c0*/  @!P1 IADD3 R8, -R8, RZ, RZ ;  /* 0x000000ff08089210 */ /* 0x000fe20007ffe1ff */
[--C-:B------:R-:W-:Y:S01]  /*13d0*/  @!P4 IMAD.IADD R19, R19, 0x1, -R0.reuse ;  /* 0x000000011313c824 */ /* 0x100fe200078e0a00 */
[----:B------:R-:W-:Y:S01]  /*13e0*/  ISETP.GT.U32.AND P1, PT, R0, R5, PT ;  /* 0x000000050000720c */ /* 0x000fe20003f24070 */
[----:B------:R-:W-:Y:S01]  /*13f0*/  VIADD R20, R6, 0x11 ;  /* 0x0000001106147836 */ /* 0x000fe20000000000 */
[----:B------:R-:W-:Y:S01]  /*1400*/  IADD3 R4, -R4, RZ, RZ ;  /* 0x000000ff04047210 */ /* 0x000fe20007ffe1ff */
[----:B------:R-:W-:Y:S01]  /*1410*/  @!P6 IMAD.IADD R23, R23, 0x1, -R0 ;  /* 0x000000011717e824 */ /* 0x000fe200078e0a00 */
[----:B-1----:R-:W-:Y:S01]  /*1420*/  MOV R9, R19 ;  /* 0x0000001300097202 */ /* 0x002fe20000000f00 */
[----:B------:R1:W-:Y:S01]  /*1430*/  STL [R1+0x60], R8 ;  /* 0x0000600801007387 */ /* 0x0003e20000100800 */
[----:B------:R-:W-:Y:S01]  /*1440*/  @!P2 IADD3 R25, R25, -R0, RZ ;  /* 0x800000001919a210 */ /* 0x000fe20007ffe0ff */
[----:B------:R-:W-:Y:S01]  /*1450*/  IMAD R11, R0, R4, R11 ;  /* 0x00000004000b7224 */ /* 0x000fe200078e020b */
[----:B------:R-:W-:Y:S01]  /*1460*/  ISETP.GE.AND P2, PT, R12, RZ, PT ;  /* 0x000000ff0c00720c */ /* 0x000fe20003f46270 */
[----:B------:R-:W-:Y:S01]  /*1470*/  VIADD R12, R6, 0x12 ;  /* 0x00000012060c7836 */ /* 0x000fe20000000000 */
[----:B------:R-:W-:Y:S01]  /*1480*/  IABS R15, R20 ;  /* 0x00000014000f7213 */ /* 0x000fe20000000000 */
[----:B------:R-:W-:Y:S01]  /*1490*/  IMAD.HI.U32 R4, R3, R13, RZ ;  /* 0x0000000d03047227 */ /* 0x000fe200078e00ff */
[----:B------:R-:W-:-:S02]  /*14a0*/  ISETP.GT.U32.AND P6, PT, R0, R11, PT ;  /* 0x0000000b0000720c */ /* 0x000fc40003fc4070 */
[----:B------:R-:W-:Y:S01]  /*14b0*/  IABS R17, R12 ;  /* 0x0000000c00117213 */ /* 0x000fe20000000000 */
[----:B------:R-:W-:Y:S01]  /*14c0*/  @!P1 IMAD.IADD R5, R5, 0x1, -R0 ;  /* 0x0000000105059824 */ /* 0x000fe200078e0a00 */
[----:B------:R-:W-:Y:S01]  /*14d0*/  ISETP.GE.AND P4, PT, R16, RZ, PT ;  /* 0x000000ff1000720c */ /* 0x000fe20003f86270 */
[----:B------:R-:W-:Y:S01]  /*14e0*/  @!P5 IMAD.MOV R9, RZ, RZ, -R9 ;  /* 0x000000ffff09d224 */ /* 0x000fe200078e0a09 */
[----:B------:R-:W-:Y:S01]  /*14f0*/  ISETP.GE.AND P1, PT, R18, RZ, PT ;  /* 0x000000ff1200720c */ /* 0x000fe20003f26270 */
[----:B------:R-:W-:Y:S01]  /*1500*/  IMAD.MOV R4, RZ, RZ, -R4 ;  /* 0x000000ffff047224 */ /* 0x000fe200078e0a04 */
[C---:B------:R-:W-:Y:S01]  /*1510*/  ISETP.GT.U32.AND P5, PT, R0.reuse, R5, PT ;  /* 0x000000050000720c */ /* 0x040fe20003fa4070 */
[----:B-1----:R-:W-:Y:S01]  /*1520*/  IMAD.HI.U32 R8, R3, R15, RZ ;  /* 0x0000000f03087227 */ /* 0x002fe200078e00ff */
[----:B------:R1:W-:Y:S03]  /*1530*/  STL [R1+0x5c], R9 ;  /* 0x00005c0901007387 */ /* 0x0003e60000100800 */
[----:B------:R-:W-:Y:S01]  /*1540*/  IMAD R13, R0, R4, R13 ;  /* 0x00000004000d7224 */ /* 0x000fe200078e020d */
[----:B------:R-:W-:Y:S01]  /*1550*/  @!P6 IADD3 R11, R11, -R0, RZ ;  /* 0x800000000b0be210 */ /* 0x000fe20007ffe0ff */
[----:B------:R-:W-:-:S02]  /*1560*/  IMAD.MOV.U32 R10, RZ, RZ, R23 ;  /* 0x000000ffff0a7224 */ /* 0x000fc400078e0017 */
[----:B------:R-:W-:Y:S01]  /*1570*/  IMAD.HI.U32 R4, R3, R17, RZ ;  /* 0x0000001103047227 */ /* 0x000fe200078e00ff */
[----:B------:R-:W-:Y:S02]  /*1580*/  ISETP.GT.U32.AND P6, PT, R0, R11, PT ;  /* 0x0000000b0000720c */ /* 0x000fe40003fc4070 */
[----:B-1----:R-:W-:Y:S01]  /*1590*/  MOV R9, R25 ;  /* 0x0000001900097202 */ /* 0x002fe20000000f00 */
[----:B------:R-:W-:Y:S01]  /*15a0*/  IMAD.MOV R8, RZ, RZ, -R8 ;  /* 0x000000ffff087224 */ /* 0x000fe200078e0a08 */
[----:B------:R-:W-:Y:S01]  /*15b0*/  IADD3 R4, -R4, RZ, RZ ;  /* 0x000000ff04047210 */ /* 0x000fe20007ffe1ff */
[----:B------:R-:W-:Y:S01]  /*15c0*/  @!P0 IMAD.MOV R10, RZ, RZ, -R10 ;  /* 0x000000ffff0a8224 */ /* 0x000fe200078e0a0a */
[C---:B------:R-:W-:Y:S01]  /*15d0*/  ISETP.GT.U32.AND P0, PT, R0.reuse, R13, PT ;  /* 0x0000000d0000720c */ /* 0x040fe20003f04070 */
[--C-:B------:R-:W-:Y:S01]  /*15e0*/  @!P5 IMAD.IADD R5, R5, 0x1, -R0.reuse ;  /* 0x000000010505d824 */ /* 0x100fe200078e0a00 */
[----:B------:R-:W-:Y:S01]  /*15f0*/  IABS R25, R27 ;  /* 0x0000001b00197213 */ /* 0x000fe20000000000 */
[C---:B------:R-:W-:Y:S01]  /*1600*/  IMAD R15, R0.reuse, R8, R15 ;  /* 0x00000008000f7224 */ /* 0x040fe200078e020f */
[----:B------:R1:W-:Y:S01]  /*1610*/  STL [R1+0x58], R10 ;  /* 0x0000580a01007387 */ /* 0x0003e20000100800 */
[----:B------:R-:W-:Y:S01]  /*1620*/  IMAD R17, R0, R4, R17 ;  /* 0x0000000400117224 */ /* 0x000fe200078e0211 */
[C---:B------:R-:W-:Y:S01]  /*1630*/  IADD3 R8, R6.reuse, 0x13, RZ ;  /* 0x0000001306087810 */ /* 0x040fe20007ffe0ff */
[----:B------:R-:W-:Y:S01]  /*1640*/  VIADD R19, R6, 0x14 ;  /* 0x0000001406137836 */ /* 0x000fe20000000000 */
[----:B------:R-:W-:Y:S01]  /*1650*/  ISETP.GT.U32.AND P5, PT, R0, R15, PT ;  /* 0x0000000f0000720c */ /* 0x000fe20003fa4070 */
[----:B------:R-:W-:Y:S01]  /*1660*/  @!P6 IMAD.IADD R11, R11, 0x1, -R0 ;  /* 0x000000010b0be824 */ /* 0x000fe200078e0a00 */
[----:B------:R-:W-:Y:S01]  /*1670*/  ISETP.GE.AND P6, PT, R12, RZ, PT ;  /* 0x000000ff0c00720c */ /* 0x000fe20003fc6270 */
[----:B------:R-:W-:Y:S01]  /*1680*/  @!P3 IMAD.MOV R9, RZ, RZ, -R9 ;  /* 0x000000ffff09b224 */ /* 0x000fe200078e0a09 */
[----:B------:R-:W-:Y:S01]  /*1690*/  IABS R12, R8 ;  /* 0x00000008000c7213 */ /* 0x000fe20000000000 */
[----:B------:R-:W-:Y:S01]  /*16a0*/  VIADD R22, R6, 0x17 ;  /* 0x0000001706167836 */ /* 0x000fe20000000000 */
[----:B------:R-:W-:Y:S01]  /*16b0*/  @!P0 IADD3 R13, R13, -R0, RZ ;  /* 0x800000000d0d8210 */ /* 0x000fe20007ffe0ff */
[----:B-1----:R-:W-:Y:S01]  /*16c0*/  IMAD.MOV.U32 R10, RZ, RZ, R5 ;  /* 0x000000ffff0a7224 */ /* 0x002fe200078e0005 */
[----:B------:R-:W-:Y:S01]  /*16d0*/  IABS R16, R19 ;  /* 0x0000001300107213 */ /* 0x000fe20000000000 */
[----:B------:R-:W-:Y:S01]  /*16e0*/  IMAD.HI.U32 R4, R3, R12, RZ ;  /* 0x0000000c03047227 */ /* 0x000fe200078e00ff */
[----:B------:R-:W-:Y:S01]  /*16f0*/  ISETP.GT.U32.AND P0, PT, R0, R13, PT ;  /* 0x0000000d0000720c */ /* 0x000fe20003f04070 */
[----:B------:R1:W-:Y:S01]  /*1700*/  STL [R1+0x54], R9 ;  /* 0x0000540901007387 */ /* 0x0003e20000100800 */
[----:B------:R-:W-:Y:S01]  /*1710*/  ISETP.GE.AND P3, PT, R20, RZ, PT ;  /* 0x000000ff1400720c */ /* 0x000fe20003f66270 */
[----:B------:R-:W-:Y:S01]  /*1720*/  @!P4 IMAD.MOV R10, RZ, RZ, -R10 ;  /* 0x000000ffff0ac224 */ /* 0x000fe200078e0a0a */
[----:B------:R-:W-:Y:S01]  /*1730*/  ISETP.GT.U32.AND P4, PT, R0, R17, PT ;  /* 0x000000110000720c */ /* 0x000fe20003f84070 */
[----:B------:R-:W-:-:S02]  /*1740*/  @!P5 IMAD.IADD R15, R15, 0x1, -R0 ;  /* 0x000000010f0fd824 */ /* 0x000fc400078e0a00 */
[----:B------:R-:W-:Y:S01]  /*1750*/  IMAD.HI.U32 R5, R3, R16, RZ ;  /* 0x0000001003057227 */ /* 0x000fe200078e00ff */
[----:B------:R2:W-:Y:S02]  /*1760*/  STL [R1+0x50], R10 ;  /* 0x0000500a01007387 */ /* 0x0005e40000100800 */
[----:B------:R-:W-:Y:S01]  /*1770*/  ISETP.GT.U32.AND P5, PT, R0, R15, PT ;  /* 0x0000000f0000720c */ /* 0x000fe20003fa4070 */
[C---:B------:R-:W-:Y:S01]  /*1780*/  VIADD R20, R6.reuse, 0x15 ;  /* 0x0000001506147836 */ /* 0x040fe20000000000 */
[----:B-1----:R-:W-:Y:S01]  /*1790*/  MOV R9, R11 ;  /* 0x0000000b00097202 */ /* 0x002fe20000000f00 */
[----:B------:R-:W-:Y:S01]  /*17a0*/  IMAD.MOV R11, RZ, RZ, -R4 ;  /* 0x000000ffff0b7224 */ /* 0x000fe200078e0a04 */
[----:B------:R-:W-:Y:S01]  /*17b0*/  @!P0 IADD3 R13, R13, -R0, RZ ;  /* 0x800000000d0d8210 */ /* 0x000fe20007ffe0ff */
[----:B------:R-:W-:Y:S01]  /*17c0*/  VIADD R4, R6, 0x16 ;  /* 0x0000001606047836 */ /* 0x000fe20000000000 */
[----:B------:R-:W-:Y:S01]  /*17d0*/  ISETP.GE.AND P0, PT, R19, RZ, PT ;  /* 0x000000ff1300720c */ /* 0x000fe20003f06270 */
[----:B------:R-:W-:Y:S01]  /*17e0*/  @!P4 IMAD.IADD R17, R17, 0x1, -R0 ;  /* 0x000000011111c824 */ /* 0x000fe200078e0a00 */
[----:B------:R-:W-:Y:S01]  /*17f0*/  IABS R18, R20 ;  /* 0x0000001400127213 */ /* 0x000fe20000000000 */
[----:B------:R-:W-:Y:S01]  /*1800*/  IMAD.MOV R19, RZ, RZ, -R5 ;  /* 0x000000ffff137224 */ /* 0x000fe200078e0a05 */
[----:B--2---:R-:W-:Y:S01]  /*1810*/  MOV R10, R13 ;  /* 0x0000000d000a7202 */ /* 0x004fe20000000f00 */
[C---:B------:R-:W-:Y:S01]  /*1820*/  IMAD R5, R0.reuse, R11, R12 ;  /* 0x0000000b00057224 */ /* 0x040fe200078e020c */
[C---:B------:R-:W-:Y:S01]  /*1830*/  ISETP.GT.U32.AND P4, PT, R0.reuse, R17, PT ;  /* 0x000000110000720c */ /* 0x040fe20003f84070 */
[----:B------:R-:W-:Y:S01]  /*1840*/  IMAD R11, R0, R19, R16 ;  /* 0x00000013000b7224 */ /* 0x000fe200078e0210 */
[----:B------:R-:W-:Y:S01]  /*1850*/  IABS R16, R22 ;  /* 0x0000001600107213 */ /* 0x000fe20000000000 */
[----:B------:R-:W-:Y:S01]  /*1860*/  @!P2 IMAD.MOV R9, RZ, RZ, -R9 ;  /* 0x000000ffff09a224 */ /* 0x000fe200078e0a09 */
[----:B------:R-:W-:Y:S01]  /*1870*/  ISETP.GE.AND P2, PT, R8, RZ, PT ;  /* 0x000000ff0800720c */ /* 0x000fe20003f46270 */
[----:B------:R-:W-:Y:S01]  /*1880*/  @!P5 IMAD.IADD R15, R15, 0x1, -R0 ;  /* 0x000000010f0fd824 */ /* 0x000fe200078e0a00 */
[----:B------:R-:W-:Y:S01]  /*1890*/  ISETP.GE.AND P5, PT, R20, RZ, PT ;  /* 0x000000ff1400720c */ /* 0x000fe20003fa6270 */
[----:B------:R-:W-:Y:S01]  /*18a0*/  IMAD.HI.U32 R8, R3, R18, RZ ;  /* 0x0000001203087227 */ /* 0x000fe200078e00ff */
[----:B------:R1:W-:Y:S01]  /*18b0*/  STL [R1+0x4c], R9 ;  /* 0x00004c0901007387 */ /* 0x0003e20000100800 */
[----:B------:R-:W-:-:S02]  /*18c0*/  IABS R20, R26 ;  /* 0x0000001a00147213 */ /* 0x000fc40000000000 */
[----:B------:R-:W-:Y:S01]  /*18d0*/  @!P1 IMAD.MOV R10, RZ, RZ, -R10 ;  /* 0x000000ffff0a9224 */ /* 0x000fe200078e0a0a */
[----:B------:R-:W-:Y:S01]  /*18e0*/  IADD3 R21, -R8, RZ, RZ ;  /* 0x000000ff08157210 */ /* 0x000fe20007ffe1ff */
[----:B------:R-:W-:Y:S01]  /*18f0*/  @!P4 IMAD.IADD R17, R17, 0x1, -R0 ;  /* 0x000000011111c824 */ /* 0x000fe200078e0a00 */
[C---:B------:R-:W-:Y:S01]  /*1900*/  ISETP.GT.U32.AND P4, PT, R0.reuse, R11, PT ;  /* 0x0000000b0000720c */ /* 0x040fe20003f84070 */
[C---:B------:R-:W-:Y:S01]  /*1910*/  IMAD.HI.U32 R8, R3.reuse, R16, RZ ;  /* 0x0000001003087227 */ /* 0x040fe200078e00ff */
[C---:B------:R-:W-:Y:S01]  /*1920*/  ISETP.GT.U32.AND P1, PT, R0.reuse, R5, PT ;  /* 0x000000050000720c */ /* 0x040fe20003f24070 */
[----:B------:R-:W-:Y:S01]  /*1930*/  STL [R1+0x48], R10 ;  /* 0x0000480a01007387 */ /* 0x000fe20000100800 */
[----:B-1----:R-:W-:Y:S01]  /*1940*/  MOV R9, R15 ;  /* 0x0000000f00097202 */ /* 0x002fe20000000f00 */
[----:B------:R-:W-:Y:S01]  /*1950*/  IMAD R19, R0, R21, R18 ;  /* 0x0000001500137224 */ /* 0x000fe200078e0212 */
[----:B------:R-:W-:Y:S01]  /*1960*/  IABS R15, R4 ;  /* 0x00000004000f7213 */ /* 0x000fe20000000000 */
[----:B------:R-:W-:Y:S01]  /*1970*/  IMAD.HI.U32 R13, R3, R20, RZ ;  /* 0x00000014030d7227 */ /* 0x000fe200078e00ff */
[----:B------:R-:W-:-:S02]  /*1980*/  IADD3 R21, -R8, RZ, RZ ;  /* 0x000000ff08157210 */ /* 0x000fc40007ffe1ff */
[----:B------:R-:W-:Y:S01]  /*1990*/  IABS R18, R24 ;  /* 0x0000001800127213 */ /* 0x000fe20000000000 */
[----:B------:R-:W-:Y:S01]  /*19a0*/  @!P3 IMAD.MOV R9, RZ, RZ, -R9 ;  /* 0x000000ffff09b224 */ /* 0x000fe200078e0a09 */
[----:B------:R-:W-:Y:S01]  /*19b0*/  ISETP.GE.AND P3, PT, R4, RZ, PT ;  /* 0x000000ff0400720c */ /* 0x000fe20003f66270 */
[----:B------:R-:W-:Y:S01]  /*19c0*/  @!P4 IMAD.IADD R11, R11, 0x1, -R0 ;  /* 0x000000010b0bc824 */ /* 0x000fe200078e0a00 */
[----:B------:R-:W-:Y:S01]  /*19d0*/  IADD3 R23, -R13, RZ, RZ ;  /* 0x000000ff0d177210 */ /* 0x000fe20007ffe1ff */
[----:B------:R-:W-:Y:S01]  /*19e0*/  IMAD.HI.U32 R4, R3, R15, RZ ;  /* 0x0000000f03047227 */ /* 0x000fe200078e00ff */
[----:B------:R1:W-:Y:S01]  /*19f0*/  STL [R1+0x44], R9 ;  /* 0x0000440901007387 */ /* 0x0003e20000100800 */
[----:B------:R-:W-:Y:S02]  /*1a00*/  @!P1 IADD3 R5, R5, -R0, RZ ;  /* 0x8000000005059210 */ /* 0x000fe40007ffe0ff */
[C---:B------:R-:W-:Y:S01]  /*1a10*/  ISETP.GT.U32.AND P4, PT, R0.reuse, R11, PT ;  /* 0x0000000b0000720c */ /* 0x040fe20003f84070 */
[----:B------:R-:W-:Y:S01]  /*1a20*/  IMAD.MOV R4, RZ, RZ, -R4 ;  /* 0x000000ffff047224 */ /* 0x000fe200078e0a04 */
[----:B------:R-:W-:Y:S01]  /*1a30*/  ISETP.GT.U32.AND P1, PT, R0, R5, PT ;  /* 0x000000050000720c */ /* 0x000fe20003f24070 */
[----:B------:R-:W-:-:S04]  /*1a40*/  IMAD.HI.U32 R12, R3, R18, RZ ;  /* 0x00000012030c7227 */ /* 0x000fc800078e00ff */
[----:B-1----:R-:W-:Y:S02]  /*1a50*/  IMAD.MOV.U32 R9, RZ, RZ, R17 ;  /* 0x000000ffff097224 */ /* 0x002fe400078e0011 */
[C---:B------:R-:W-:Y:S02]  /*1a60*/  IMAD R13, R0.reuse, R4, R15 ;  /* 0x00000004000d7224 */ /* 0x040fe400078e020f */
[----:B------:R-:W-:Y:S01]  /*1a70*/  @!P6 IMAD.MOV R9, RZ, RZ, -R9 ;  /* 0x000000ffff09e224 */ /* 0x000fe200078e0a09 */
[C---:B------:R-:W-:Y:S01]  /*1a80*/  ISETP.GT.U32.AND P6, PT, R0.reuse, R19, PT ;  /* 0x000000130000720c */ /* 0x040fe20003fc4070 */
[C---:B------:R-:W-:Y:S02]  /*1a90*/  IMAD R15, R0.reuse, R21, R16 ;  /* 0x00000015000f7224 */ /* 0x040fe400078e0210 */
[----:B------:R-:W-:Y:S01]  /*1aa0*/  @!P4 IMAD.IADD R11, R11, 0x1, -R0 ;  /* 0x000000010b0bc824 */ /* 0x000fe200078e0a00 */
[----:B------:R-:W-:Y:S01]  /*1ab0*/  ISETP.GT.U32.AND P4, PT, R0, R13, PT ;  /* 0x0000000d0000720c */ /* 0x000fe20003f84070 */
[----:B------:R-:W-:Y:S01]  /*1ac0*/  IMAD.MOV R17, RZ, RZ, -R12 ;  /* 0x000000ffff117224 */ /* 0x000fe200078e0a0c */
[----:B------:R1:W-:Y:S01]  /*1ad0*/  STL [R1+0x40], R9 ;  /* 0x0000400901007387 */ /* 0x0003e20000100800 */
[----:B------:R-:W-:Y:S01]  /*1ae0*/  @!P1 IMAD.IADD R5, R5, 0x1, -R0 ;  /* 0x0000000105059824 */ /* 0x000fe200078e0a00 */
[----:B------:R-:W-:Y:S01]  /*1af0*/  ISETP.GE.AND P1, PT, R22, RZ, PT ;  /* 0x000000ff1600720c */ /* 0x000fe20003f26270 */
[----:B------:R-:W-:Y:S01]  /*1b00*/  IMAD R21, R0, R23, R20 ;  /* 0x0000001700157224 */ /* 0x000fe200078e0214 */
[C---:B------:R-:W-:Y:S01]  /*1b10*/  IADD3 R22, R6.reuse, 0x1c, RZ ;  /* 0x0000001c06167810 */ /* 0x040fe20007ffe0ff */
[----:B------:R-:W-:-:S02]  /*1b20*/  VIADD R20, R6, 0x1b ;  /* 0x0000001b06147836 */ /* 0x000fc40000000000 */
[----:B------:R-:W-:Y:S01]  /*1b30*/  @!P6 IMAD.IADD R19, R19, 0x1, -R0 ;  /* 0x000000011313e824 */ /* 0x000fe200078e0a00 */
[C---:B------:R-:W-:Y:S01]  /*1b40*/  ISETP.GT.U32.AND P6, PT, R0.reuse, R15, PT ;  /* 0x0000000f0000720c */ /* 0x040fe20003fc4070 */
[----:B------:R-:W-:Y:S01]  /*1b50*/  IMAD R17, R0, R17, R18 ;  /* 0x0000001100117224 */ /* 0x000fe200078e0212 */
[----:B------:R-:W-:Y:S01]  /*1b60*/  IADD3 R18, R6, 0x1a, RZ ;  /* 0x0000001a06127810 */ /* 0x000fe20007ffe0ff */
[----:B-1----:R-:W-:Y:S01]  /*1b70*/  IMAD.MOV.U32 R9, RZ, RZ, R5 ;  /* 0x000000ffff097224 */ /* 0x002fe200078e0005 */
[----:B------:R-:W-:Y:S01]  /*1b80*/  IABS R12, R20 ;  /* 0x00000014000c7213 */ /* 0x000fe20000000000 */
[----:B------:R-:W-:Y:S01]  /*1b90*/  IMAD.HI.U32 R65, R3, R59, RZ ;  /* 0x0000003b03417227 */ /* 0x000fe200078e00ff */
[----:B------:R-:W-:Y:S02]  /*1ba0*/  IABS R8, R18 ;  /* 0x0000001200087213 */ /* 0x000fe40000000000 */
[----:B------:R-:W-:Y:S01]  /*1bb0*/  @!P4 IADD3 R13, R13, -R0, RZ ;  /* 0x800000000d0dc210 */ /* 0x000fe20007ffe0ff */
[----:B------:R-:W-:Y:S01]  /*1bc0*/  IMAD.HI.U32 R5, R3, R12, RZ ;  /* 0x0000000c03057227 */ /* 0x000fe200078e00ff */
[----:B------:R-:W-:-:S02]  /*1bd0*/  ISETP.GT.U32.AND P4, PT, R0, R19, PT ;  /* 0x000000130000720c */ /* 0x000fc40003f84070 */
[----:B------:R-:W-:Y:S01]  /*1be0*/  @!P2 IADD3 R9, -R9, RZ, RZ ;  /* 0x000000ff0909a210 */ /* 0x000fe20007ffe1ff */
[--C-:B------:R-:W-:Y:S01]  /*1bf0*/  @!P6 IMAD.IADD R15, R15, 0x1, -R0.reuse ;  /* 0x000000010f0fe824 */ /* 0x100fe200078e0a00 */
[C---:B------:R-:W-:Y:S01]  /*1c00*/  ISETP.GT.U32.AND P2, PT, R0.reuse, R13, PT ;  /* 0x0000000d0000720c */ /* 0x040fe20003f44070 */
[----:B------:R-:W-:Y:S01]  /*1c10*/  IMAD.HI.U32 R4, R3, R8, RZ ;  /* 0x0000000803047227 */ /* 0x000fe200078e00ff */
[----:B------:R-:W-:Y:S01]  /*1c20*/  IADD3 R23, -R5, RZ, RZ ;  /* 0x000000ff05177210 */ /* 0x000fe20007ffe1ff */
[----:B------:R1:W-:Y:S01]  /*1c30*/  STL [R1+0x3c], R9 ;  /* 0x00003c0901007387 */ /* 0x0003e20000100800 */
[C---:B------:R-:W-:Y:S01]  /*1c40*/  ISETP.GT.U32.AND P6, PT, R0.reuse, R15, PT ;  /* 0x0000000f0000720c */ /* 0x040fe20003fc4070 */
[----:B------:R-:W-:Y:S01]  /*1c50*/  IMAD.HI.U32 R82, R3, R66, RZ ;  /* 0x0000004203527227 */ /* 0x000fe200078e00ff */
[----:B------:R-:W-:Y:S02]  /*1c60*/  IABS R16, R22 ;  /* 0x0000001600107213 */ /* 0x000fe40000000000 */
[----:B------:R-:W-:Y:S01]  /*1c70*/  IADD3 R65, -R65, RZ, RZ ;  /* 0x000000ff41417210 */ /* 0x000fe20007ffe1ff */
[----:B------:R-:W-:Y:S01]  /*1c80*/  @!P4 IMAD.IADD R19, R19, 0x1, -R0 ;  /* 0x000000011313c824 */ /* 0x000fe200078e0a00 */
[----:B------:R-:W-:Y:S01]  /*1c90*/  ISETP.GT.U32.AND P4, PT, R0, R21, PT ;  /* 0x000000150000720c */ /* 0x000fe20003f84070 */
[----:B-1----:R-:W-:-:S02]  /*1ca0*/  IMAD.MOV.U32 R9, RZ, RZ, R11 ;  /* 0x000000ffff097224 */ /* 0x002fc400078e000b */
[-C--:B------:R-:W-:Y:S01]  /*1cb0*/  @!P2 IADD3 R13, R13, -R0.reuse, RZ ;  /* 0x800000000d0da210 */ /* 0x080fe20007ffe0ff */
[----:B------:R-:W-:Y:S01]  /*1cc0*/  IMAD.MOV R11, RZ, RZ, -R4 ;  /* 0x000000ffff0b7224 */ /* 0x000fe200078e0a04 */
[----:B------:R-:W-:Y:S01]  /*1cd0*/  MOV R10, R19 ;  /* 0x00000013000a7202 */ /* 0x000fe20000000f00 */
[----:B------:R-:W-:Y:S01]  /*1ce0*/  @!P0 IMAD.MOV R9, RZ, RZ, -R9 ;  /* 0x000000ffff098224 */ /* 0x000fe200078e0a09 */
[C---:B------:R-:W-:Y:S01]  /*1cf0*/  ISETP.GT.U32.AND P0, PT, R0.reuse, R17, PT ;  /* 0x000000110000720c */ /* 0x040fe20003f04070 */
[C---:B------:R-:W-:Y:S01]  /*1d00*/  IMAD R5, R0.reuse, R11, R8 ;  /* 0x0000000b00057224 */ /* 0x040fe200078e0208 */
[----:B------:R-:W-:Y:S01]  /*1d10*/  @!P6 IADD3 R15, R15, -R0, RZ ;  /* 0x800000000f0fe210 */ /* 0x000fe20007ffe0ff */
[C---:B------:R-:W-:Y:S01]  /*1d20*/  IMAD R11, R0.reuse, R23, R12 ;  /* 0x00000017000b7224 */ /* 0x040fe200078e020c */
[----:B------:R1:W-:Y:S02]  /*1d30*/  STL [R1+0x38], R9 ;  /* 0x0000380901007387 */ /* 0x0003e40000100800 */
[----:B------:R-:W-:Y:S01]  /*1d40*/  @!P4 IMAD.IADD R21, R21, 0x1, -R0 ;  /* 0x000000011515c824 */ /* 0x000fe200078e0a00 */
[C---:B------:R-:W-:Y:S01]  /*1d50*/  ISETP.GT.U32.AND P2, PT, R0.reuse, R5, PT ;  /* 0x000000050000720c */ /* 0x040fe20003f44070 */
[----:B------:R-:W-:Y:S01]  /*1d60*/  IMAD.HI.U32 R4, R3, R16, RZ ;  /* 0x0000001003047227 */ /* 0x000fe200078e00ff */
[----:B------:R-:W-:-:S02]  /*1d70*/  ISETP.GT.U32.AND P6, PT, R0, R11, PT ;  /* 0x0000000b0000720c */ /* 0x000fc40003fc4070 */
[----:B------:R-:W-:Y:S01]  /*1d80*/  @!P5 IADD3 R10, -R10, RZ, RZ ;  /* 0x000000ff0a0ad210 */ /* 0x000fe20007ffe1ff */
[----:B------:R-:W-:Y:S01]  /*1d90*/  IMAD.HI.U32 R8, R3, R25, RZ ;  /* 0x0000001903087227 */ /* 0x000fe200078e00ff */
[----:B------:R-:W-:-:S03]  /*1da0*/  ISETP.GE.AND P4, PT, R26, RZ, PT ;  /* 0x000000ff1a00720c */ /* 0x000fc60003f86270 */
[----:B------:R-:W-:Y:S01]  /*1db0*/  @!P0 IMAD.IADD R17, R17, 0x1, -R0 ;  /* 0x0000000111118824 */ /* 0x000fe200078e0a00 */
[----:B------:R-:W-:Y:S01]  /*1dc0*/  ISETP.GE.AND P0, PT, R24, RZ, PT ;  /* 0x000000ff1800720c */ /* 0x000fe20003f06270 */
[----:B------:R-:W-:Y:S01]  /*1dd0*/  IMAD.MOV R23, RZ, RZ, -R4 ;  /* 0x000000ffff177224 */ /* 0x000fe200078e0a04 */
[----:B------:R2:W-:Y:S01]  /*1de0*/  STL [R1+0x34], R10 ;  /* 0x0000340a01007387 */ /* 0x0005e20000100800 */
[--C-:B------:R-:W-:Y:S01]  /*1df0*/  @!P2 IMAD.IADD R5, R5, 0x1, -R0.reuse ;  /* 0x000000010505a824 */ /* 0x100fe200078e0a00 */
[C---:B------:R-:W-:Y:S01]  /*1e00*/  ISETP.GT.U32.AND P2, PT, R0.reuse, R17, PT ;  /* 0x000000110000720c */ /* 0x040fe20003f44070 */
[----:B------:R-:W-:Y:S01]  /*1e10*/  @!P6 IMAD.IADD R11, R11, 0x1, -R0 ;  /* 0x000000010b0be824 */ /* 0x000fe200078e0a00 */
[C---:B------:R-:W-:Y:S01]  /*1e20*/  ISETP.GT.U32.AND P6, PT, R0.reuse, R21, PT ;  /* 0x000000150000720c */ /* 0x040fe20003fc4070 */
[----:B------:R-:W-:Y:S01]  /*1e30*/  IMAD.MOV R8, RZ, RZ, -R8 ;  /* 0x000000ffff087224 */ /* 0x000fe200078e0a08 */
[----:B------:R-:W-:Y:S01]  /*1e40*/  ISETP.GT.U32.AND P5, PT, R0, R5, PT ;  /* 0x000000050000720c */ /* 0x000fe20003fa4070 */
[----:B-1----:R-:W-:-:S02]  /*1e50*/  IMAD.MOV.U32 R9, RZ, RZ, R13 ;  /* 0x000000ffff097224 */ /* 0x002fc400078e000d */
[----:B------:R-:W-:Y:S02]  /*1e60*/  IMAD.MOV.U32 R4, RZ, RZ, R15 ;  /* 0x000000ffff047224 */ /* 0x000fe400078e000f */
[----:B------:R-:W-:Y:S01]  /*1e70*/  IMAD R23, R0, R23, R16 ;  /* 0x0000001700177224 */ /* 0x000fe200078e0210 */
[----:B------:R-:W-:Y:S01]  /*1e80*/  IADD3 R16, R6, 0x1e, RZ ;  /* 0x0000001e06107810 */ /* 0x000fe20007ffe0ff */
[----:B------:R-:W-:Y:S01]  /*1e90*/  IMAD R25, R0, R8, R25 ;  /* 0x0000000800197224 */ /* 0x000fe200078e0219 */
[----:B------:R-:W-:Y:S01]  /*1ea0*/  @!P1 IADD3 R4, -R4, RZ, RZ ;  /* 0x000000ff04049210 */ /* 0x000fe20007ffe1ff */
[----:B------:R-:W-:Y:S01]  /*1eb0*/  @!P3 IMAD.MOV R9, RZ, RZ, -R9 ;  /* 0x000000ffff09b224 */ /* 0x000fe200078e0a09 */
[----:B------:R-:W-:Y:S01]  /*1ec0*/  IABS R13, R16 ;  /* 0x00000010000d7213 */ /* 0x000fe20000000000 */
[----:B------:R-:W-:Y:S01]  /*1ed0*/  VIADD R24, R6, 0x1f ;  /* 0x0000001f06187836 */ /* 0x000fe20000000000 */
[C---:B------:R-:W-:Y:S01]  /*1ee0*/  ISETP.GT.U32.AND P3, PT, R0.reuse, R11, PT ;  /* 0x0000000b0000720c */ /* 0x040fe20003f64070 */
[--C-:B------:R-:W-:Y:S01]  /*1ef0*/  @!P2 IMAD.IADD R17, R17, 0x1, -R0.reuse ;  /* 0x000000011111a824 */ /* 0x100fe200078e0a00 */
[C---:B------:R-:W-:Y:S01]  /*1f00*/  ISETP.GT.U32.AND P1, PT, R0.reuse, R23, PT ;  /* 0x000000170000720c */ /* 0x040fe20003f24070 */
[----:B------:R-:W-:Y:S01]  /*1f10*/  @!P6 IMAD.IADD R21, R21, 0x1, -R0 ;  /* 0x000000011515e824 */ /* 0x000fe200078e0a00 */
[----:B------:R1:W-:Y:S01]  /*1f20*/  STL [R1+0x30], R9 ;  /* 0x0000300901007387 */ /* 0x0003e20000100800 */
[----:B------:R-:W-:Y:S01]  /*1f30*/  ISETP.GT.U32.AND P6, PT, R0, R25, PT ;  /* 0x000000190000720c */ /* 0x000fe20003fc4070 */
[----:B--2---:R-:W-:Y:S01]  /*1f40*/  IMAD.MOV.U32 R10, RZ, RZ, R17 ;  /* 0x000000ffff0a7224 */ /* 0x004fe200078e0011 */
[----:B------:R-:W-:Y:S01]  /*1f50*/  IABS R12, R24 ;  /* 0x00000018000c7213 */ /* 0x000fe20000000000 */
[----:B------:R2:W-:Y:S01]  /*1f60*/  STL [R1+0x2c], R4 ;  /* 0x00002c0401007387 */ /* 0x0005e20000100800 */
[----:B------:R-:W-:Y:S01]  /*1f70*/  ISETP.GE.AND P2, PT, R18, RZ, PT ;  /* 0x000000ff1200720c */ /* 0x000fe20003f46270 */
[----:B------:R-:W-:Y:S01]  /*1f80*/  @!P0 IMAD.MOV R10, RZ, RZ, -R10 ;  /* 0x000000ffff0a8224 */ /* 0x000fe200078e0a0a */
[----:B------:R-:W-:Y:S01]  /*1f90*/  @!P5 IADD3 R5, R5, -R0, RZ ;  /* 0x800000000505d210 */ /* 0x000fe20007ffe0ff */
[----:B------:R-:W-:Y:S01]  /*1fa0*/  IMAD.HI.U32 R8, R3, R12, RZ ;  /* 0x0000000c03087227 */ /* 0x000fe200078e00ff */
[----:B------:R-:W-:-:S02]  /*1fb0*/  ISETP.GE.AND P5, PT, R20, RZ, PT ;  /* 0x000000ff1400720c */ /* 0x000fc40003fa6270 */
[----:B-1----:R-:W-:Y:S01]  /*1fc0*/  MOV R9, R21 ;  /* 0x0000001500097202 */ /* 0x002fe20000000f00 */
[----:B------:R-:W-:Y:S01]  /*1fd0*/  @!P3 IMAD.IADD R11, R11, 0x1, -R0 ;  /* 0x000000010b0bb824 */ /* 0x000fe200078e0a00 */
[----:B------:R-:W-:Y:S01]  /*1fe0*/  STL [R1+0x28], R10 ;  /* 0x0000280a01007387 */ /* 0x000fe20000100800 */
[----:B--2---:R-:W-:Y:S01]  /*1ff0*/  IMAD.HI.U32 R4, R3, R13, RZ ;  /* 0x0000000d03047227 */ /* 0x004fe200078e00ff */
[----:B------:R-:W-:Y:S02]  /*2000*/  @!P4 IADD3 R9, -R9, RZ, RZ ;  /* 0x000000ff0909c210 */ /* 0x000fe40007ffe1ff */
[----:B------:R-:W-:Y:S01]  /*2010*/  ISETP.GE.AND P3, PT, R22, RZ, PT ;  /* 0x000000ff1600720c */ /* 0x000fe20003f66270 */
[----:B------:R-:W-:Y:S01]  /*2020*/  IMAD.MOV R15, RZ, RZ, -R8 ;  /* 0x000000ffff0f7224 */ /* 0x000fe200078e0a08 */
[----:B------:R-:W-:Y:S01]  /*2030*/  IADD3 R4, -R4, RZ, RZ ;  /* 0x000000ff04047210 */ /* 0x000fe20007ffe1ff */
[--C-:B------:R-:W-:Y:S01]  /*2040*/  @!P1 IMAD.IADD R23, R23, 0x1, -R0.reuse ;  /* 0x0000000117179824 */ /* 0x100fe200078e0a00 */
[----:B------:R1:W-:Y:S01]  /*2050*/  STL [R1+0x24], R9 ;  /* 0x0000240901007387 */ /* 0x0003e20000100800 */
[----:B------:R-:W-:Y:S01]  /*2060*/  IMAD.MOV.U32 R8, RZ, RZ, R5 ;  /* 0x000000ffff087224 */ /* 0x000fe200078e0005 */
[----:B------:R-:W-:Y:S01]  /*2070*/  ISETP.GE.AND P1, PT, R27, RZ, PT ;  /* 0x000000ff1b00720c */ /* 0x000fe20003f26270 */
[C---:B------:R-:W-:Y:S01]  /*2080*/  IMAD R13, R0.reuse, R4, R13 ;  /* 0x00000004000d7224 */ /* 0x040fe200078e020d */
[----:B------:R-:W-:Y:S01]  /*2090*/  ISETP.GT.U32.AND P0, PT, R0, R23, PT ;  /* 0x000000170000720c */ /* 0x000fe20003f04070 */
[----:B------:R-:W-:Y:S01]  /*20a0*/  @!P6 IMAD.IADD R25, R25, 0x1, -R0 ;  /* 0x000000011919e824 */ /* 0x000fe200078e0a00 */
[----:B------:R-:W-:Y:S01]  /*20b0*/  @!P2 IADD3 R8, -R8, RZ, RZ ;  /* 0x000000ff0808a210 */ /* 0x000fe20007ffe1ff */
[C---:B------:R-:W-:Y:S01]  /*20c0*/  IMAD R5, R0.reuse, R15, R12 ;  /* 0x0000000f00057224 */ /* 0x040fe200078e020c */
[----:B------:R-:W-:Y:S01]  /*20d0*/  ISETP.GT.U32.AND P2, PT, R0, R13, PT ;  /* 0x0000000d0000720c */ /* 0x000fe20003f44070 */
[----:B------:R-:W-:Y:S01]  /*20e0*/  VIADD R4, R6, 0x20 ;  /* 0x0000002006047836 */ /* 0x000fe20000000000 */
[----:B------:R-:W-:Y:S01]  /*20f0*/  ISETP.GT.U32.AND P4, PT, R0, R25, PT ;  /* 0x000000190000720c */ /* 0x000fe20003f84070 */
[----:B-1----:R-:W-:Y:S01]  /*2100*/  IMAD.MOV.U32 R9, RZ, RZ, R11 ;  /* 0x000000ffff097224 */ /* 0x002fe200078e000b */
[----:B------:R1:W-:Y:S01]  /*2110*/  STL [R1+0x20], R8 ;  /* 0x0000200801007387 */ /* 0x0003e20000100800 */
[----:B------:R-:W-:Y:S01]  /*2120*/  ISETP.GE.AND P6, PT, R16, RZ, PT ;  /* 0x000000ff1000720c */ /* 0x000fe20003fc6270 */
[C---:B------:R-:W-:Y:S01]  /*2130*/  VIADD R12, R6.reuse, 0x22 ;  /* 0x00000022060c7836 */ /* 0x040fe20000000000 */
[----:B------:R-:W-:Y:S01]  /*2140*/  IABS R11, R4 ;  /* 0x00000004000b7213 */ /* 0x000fe20000000000 */
[----:B------:R-:W-:Y:S01]  /*2150*/  VIADD R16, R6, 0x25 ;  /* 0x0000002506107836 */ /* 0x000fe20000000000 */
[----:B------:R-:W-:Y:S01]  /*2160*/  @!P5 IADD3 R9, -R9, RZ, RZ ;  /* 0x000000ff0909d210 */ /* 0x000fe20007ffe1ff */
[--C-:B------:R-:W-:Y:S01]  /*2170*/  @!P0 IMAD.IADD R23, R23, 0x1, -R0.reuse ;  /* 0x0000000117178824 */ /* 0x100fe200078e0a00 */
[----:B------:R-:W-:Y:S01]  /*2180*/  ISETP.GT.U32.AND P5, PT, R0, R5, PT ;  /* 0x000000050000720c */ /* 0x000fe20003fa4070 */
[----:B------:R-:W-:Y:S01]  /*2190*/  VIADD R17, R6, 0x28 ;  /* 0x0000002806117836 */ /* 0x000fe20000000000 */
[----:B------:R-:W-:Y:S01]  /*21a0*/  @!P2 IADD3 R13, R13, -R0, RZ ;  /* 0x800000000d0da210 */ /* 0x000fe20007ffe0ff */
[----:B------:R2:W-:Y:S01]  /*21b0*/  STL [R1+0x1c], R9 ;  /* 0x00001c0901007387 */ /* 0x0005e20000100800 */
[----:B------:R-:W-:Y:S01]  /*21c0*/  @!P4 IMAD.IADD R25, R25, 0x1, -R0 ;  /* 0x000000011919c824 */ /* 0x000fe200078e0a00 */
[----:B------:R-:W-:Y:S01]  /*21d0*/  ISETP.GE.AND P4, PT, R4, RZ, PT ;  /* 0x000000ff0400720c */ /* 0x000fe20003f86270 */
[----:B------:R-:W-:Y:S01]  /*21e0*/  IMAD.HI.U32 R4, R3, R11, RZ ;  /* 0x0000000b03047227 */ /* 0x000fe200078e00ff */
[----:B------:R-:W-:-:S02]  /*21f0*/  IABS R119, R16 ;  /* 0x0000001000777213 */ /* 0x000fc40000000000 */
[----:B------:R-:W-:Y:S01]  /*2200*/  ISETP.GE.AND P0, PT, R24, RZ, PT ;  /* 0x000000ff1800720c */ /* 0x000fe20003f06270 */
[----:B-1----:R-:W-:Y:S01]  /*2210*/  VIADD R8, R6, 0x21 ;  /* 0x0000002106087836 */ /* 0x002fe20000000000 */
[----:B------:R-:W-:Y:S01]  /*2220*/  IADD3 R4, -R4, RZ, RZ ;  /* 0x000000ff04047210 */ /* 0x000fe20007ffe1ff */
[----:B------:R-:W-:Y:S01]  /*2230*/  VIADD R18, R6, 0x29 ;  /* 0x0000002906127836 */ /* 0x000fe20000000000 */
[----:B------:R-:W-:Y:S01]  /*2240*/  IABS R115, R17 ;  /* 0x0000001100737213 */ /* 0x000fe20000000000 */
[----:B--2---:R-:W-:Y:S01]  /*2250*/  IMAD.MOV.U32 R9, RZ, RZ, R23 ;  /* 0x000000ffff097224 */ /* 0x004fe200078e0017 */
[----:B------:R-:W-:Y:S01]  /*2260*/  IABS R15, R8 ;  /* 0x00000008000f7213 */ /* 0x000fe20000000000 */
[----:B------:R-:W-:Y:S01]  /*2270*/  @!P5 IMAD.IADD R5, R5, 0x1, -R0 ;  /* 0x000000010505d824 */ /* 0x000fe200078e0a00 */
[C---:B------:R-:W-:Y:S01]  /*2280*/  ISETP.GT.U32.AND P5, PT, R0.reuse, R13, PT ;  /* 0x0000000d0000720c */ /* 0x040fe20003fa4070 */
[C---:B------:R-:W-:Y:S01]  /*2290*/  IMAD R11, R0.reuse, R4, R11 ;  /* 0x00000004000b7224 */ /* 0x040fe200078e020b */
[----:B------:R-:W-:Y:S01]  /*22a0*/  @!P3 IADD3 R9, -R9, RZ, RZ ;  /* 0x000000ff0909b210 */ /* 0x000fe20007ffe1ff */
[----:B------:R-:W-:Y:S01]  /*22b0*/  IMAD R59, R0, R65, R59 ;  /* 0x00000041003b7224 */ /* 0x000fe200078e023b */
[----:B------:R-:W-:Y:S01]  /*22c0*/  ISETP.GE.AND P2, PT, R8, RZ, PT ;  /* 0x000000ff0800720c */ /* 0x000fe20003f46270 */
[----:B------:R-:W-:Y:S01]  /*22d0*/  IMAD.HI.U32 R8, R3, R15, RZ ;  /* 0x0000000f03087227 */ /* 0x000fe200078e00ff */
[----:B------:R-:W-:Y:S01]  /*22e0*/  ISETP.GT.U32.AND P3, PT, R0, R5, PT ;  /* 0x000000050000720c */ /* 0x000fe20003f64070 */
[----:B------:R1:W-:Y:S01]  /*22f0*/  STL [R1+0x18], R9 ;  /* 0x0000180901007387 */ /* 0x0003e20000100800 */
[----:B------:R-:W-:Y:S01]  /*2300*/  IADD3 R4, R6, 0x23, RZ ;  /* 0x0000002306047810 */ /* 0x000fe20007ffe0ff */
[----:B------:R-:W-:Y:S01]  /*2310*/  IMAD.MOV R8, RZ, RZ, -R8 ;  /* 0x000000ffff087224 */ /* 0x000fe200078e0a08 */
[----:B------:R-:W-:-:S02]  /*2320*/  IABS R35, R18 ;  /* 0x0000001200237213 */ /* 0x000fc40000000000 */
[----:B------:R-:W-:Y:S01]  /*2330*/  IABS R252, R4 ;  /* 0x0000000400fc7213 */ /* 0x000fe20000000000 */
[----:B------:R-:W-:Y:S01]  /*2340*/  @!P5 IMAD.IADD R13, R13, 0x1, -R0 ;  /* 0x000000010d0dd824 */ /* 0x000fe200078e0a00 */
[C---:B------:R-:W-:Y:S01]  /*2350*/  ISETP.GT.U32.AND P5, PT, R0.reuse, R11, PT ;  /* 0x0000000b0000720c */ /* 0x040fe20003fa4070 */
[----:B------:R-:W-:Y:S02]  /*2360*/  IMAD R15, R0, R8, R15 ;  /* 0x00000008000f7224 */ /* 0x000fe400078e020f */
[----:B-1----:R-:W-:Y:S02]  /*2370*/  IMAD.MOV.U32 R9, RZ, RZ, R25 ;  /* 0x000000ffff097224 */ /* 0x002fe400078e0019 */
[----:B------:R-:W-:Y:S02]  /*2380*/  @!P3 IADD3 R5, R5, -R0, RZ ;  /* 0x800000000505b210 */ /* 0x000fe40007ffe0ff */
[----:B------:R-:W-:Y:S01]  /*2390*/  @!P1 IMAD.MOV R9, RZ, RZ, -R9 ;  /* 0x000000ffff099224 */ /* 0x000fe200078e0a09 */
[----:B------:R-:W-:-:S02]  /*23a0*/  ISETP.GE.AND P1, PT, R12, RZ, PT ;  /* 0x000000ff0c00720c */ /* 0x000fc40003f26270 */
[----:B------:R-:W-:Y:S01]  /*23b0*/  IABS R12, R12 ;  /* 0x0000000c000c7213 */ /* 0x000fe20000000000 */
[----:B------:R-:W-:Y:S01]  /*23c0*/  IMAD.MOV.U32 R14, RZ, RZ, R5 ;  /* 0x000000ffff0e7224 */ /* 0x000fe200078e0005 */
[----:B------:R1:W-:Y:S01]  /*23d0*/  STL [R1+0x14], R9 ;  /* 0x0000140901007387 */ /* 0x0003e20000100800 */
[----:B------:R-:W-:Y:S01]  /*23e0*/  @!P5 IMAD.IADD R11, R11, 0x1, -R0 ;  /* 0x000000010b0bd824 */ /* 0x000fe200078e0a00 */
[----:B------:R-:W-:Y:S01]  /*23f0*/  ISETP.GE.AND P3, PT, R4, RZ, PT ;  /* 0x000000ff0400720c */ /* 0x000fe20003f66270 */
[----:B------:R-:W-:Y:S02]  /*2400*/  IMAD.MOV.U32 R8, RZ, RZ, R12 ;  /* 0x000000ffff087224 */ /* 0x000fe400078e000c */
[----:B------:R-:W-:Y:S01]  /*2410*/  VIADD R12, R6, 0x24 ;  /* 0x00000024060c7836 */ /* 0x000fe20000000000 */
[----:B------:R-:W-:Y:S01]  /*2420*/  ISETP.GT.U32.AND P5, PT, R0, R11, PT ;  /* 0x0000000b0000720c */ /* 0x000fe20003fa4070 */
[----:B------:R-:W-:Y:S01]  /*2430*/  IMAD.HI.U32 R4, R3, R8, RZ ;  /* 0x0000000803047227 */ /* 0x000fe200078e00ff */
[----:B-1----:R-:W-:-:S03]  /*2440*/  MOV R9, R13 ;  /* 0x0000000d00097202 */ /* 0x002fc60000000f00 */
[----:B------:R-:W-:Y:S01]  /*2450*/  IMAD.MOV R13, RZ, RZ, -R4 ;  /* 0x000000ffff0d7224 */ /* 0x000fe200078e0a04 */
[----:B------:R-:W-:Y:S01]  /*2460*/  IABS R113, R12 ;  /* 0x0000000c00717213 */ /* 0x000fe20000000000 */
[----:B------:R-:W-:Y:S01]  /*2470*/  IMAD.HI.U32 R4, R3, R252, RZ ;  /* 0x000000fc03047227 */ /* 0x000fe200078e00ff */
[----:B------:R-:W-:Y:S02]  /*2480*/  @!P6 IADD3 R9, -R9, RZ, RZ ;  /* 0x000000ff0909e210 */ /* 0x000fe40007ffe1ff */
[C---:B------:R-:W-:Y:S01]  /*2490*/  ISETP.GT.U32.AND P6, PT, R0.reuse, R15, PT ;  /* 0x0000000f0000720c */ /* 0x040fe20003fc4070 */
[----:B------:R-:W-:Y:S01]  /*24a0*/  IMAD R5, R0, R13, R8 ;  /* 0x0000000d00057224 */ /* 0x000fe200078e0208 */
[----:B------:R-:W-:Y:S01]  /*24b0*/  IADD3 R13, -R4, RZ, RZ ;  /* 0x000000ff040d7210 */ /* 0x000fe20007ffe1ff */
[----:B------:R-:W-:Y:S01]  /*24c0*/  IMAD.HI.U32 R4, R3, R113, RZ ;  /* 0x0000007103047227 */ /* 0x000fe200078e00ff */
[----:B------:R-:W-:Y:S01]  /*24d0*/  @!P5 IADD3 R11, R11, -R0, RZ ;  /* 0x800000000b0bd210 */ /* 0x000fe20007ffe0ff */
[----:B------:R1:W-:Y:S01]  /*24e0*/  STL [R1+0x10], R9 ;  /* 0x0000100901007387 */ /* 0x0003e20000100800 */
[----:B------:R-:W-:Y:S01]  /*24f0*/  ISETP.GT.U32.AND P5, PT, R0, R5, PT ;  /* 0x000000050000720c */ /* 0x000fe20003fa4070 */
[----:B------:R-:W-:-:S04]  /*2500*/  IMAD.HI.U32 R8, R3, R119, RZ ;  /* 0x0000007703087227 */ /* 0x000fc800078e00ff */
[----:B------:R-:W-:Y:S01]  /*2510*/  IMAD.MOV R4, RZ, RZ, -R4 ;  /* 0x000000ffff047224 */ /* 0x000fe200078e0a04 */
[----:B------:R-:W-:Y:S01]  /*2520*/  IADD3 R8, -R8, RZ, RZ ;  /* 0x000000ff08087210 */ /* 0x000fe20007ffe1ff */
[----:B------:R-:W-:Y:S02]  /*2530*/  @!P6 IMAD.IADD R15, R15, 0x1, -R0 ;  /* 0x000000010f0fe824 */ /* 0x000fe400078e0a00 */
[C---:B------:R-:W-:Y:S02]  /*2540*/  IMAD R113, R0.reuse, R4, R113 ;  /* 0x0000000400717224 */ /* 0x040fe400078e0271 */
[C---:B------:R-:W-:Y:S01]  /*2550*/  IMAD R119, R0.reuse, R8, R119 ;  /* 0x0000000800777224 */ /* 0x040fe200078e0277 */
[----:B------:R-:W-:Y:S01]  /*2560*/  ISETP.GT.U32.AND P6, PT, R0, R15, PT ;  /* 0x0000000f0000720c */ /* 0x000fe20003fc4070 */
[----:B------:R-:W-:Y:S01]  /*2570*/  @!P0 IMAD.MOV R14, RZ, RZ, -R14 ;  /* 0x000000ffff0e8224 */ /* 0x000fe200078e0a0e */
[----:B------:R-:W-:Y:S01]  /*2580*/  ISETP.GE.AND P0, PT, R12, RZ, PT ;  /* 0x000000ff0c00720c */ /* 0x000fe20003f06270 */
[----:B------:R-:W-:Y:S01]  /*2590*/  VIADD R12, R6, 0x26 ;  /* 0x00000026060c7836 */ /* 0x000fe20000000000 */
[----:B------:R-:W-:Y:S01]  /*25a0*/  @!P5 IADD3 R5, R5, -R0, RZ ;  /* 0x800000000505d210 */ /* 0x000fe20007ffe0ff */
[C---:B------:R-:W-:Y:S01]  /*25b0*/  IMAD R252, R0.reuse, R13, R252 ;  /* 0x0000000d00fc7224 */ /* 0x040fe200078e02fc */
[----:B------:R-:W-:Y:S01]  /*25c0*/  ISETP.GT.U32.AND P5, PT, R0, R119, PT ;  /* 0x000000770000720c */ /* 0x000fe20003fa4070 */
[----:B------:R-:W-:Y:S01]  /*25d0*/  VIADD R13, R6, 0x27 ;  /* 0x00000027060d7836 */ /* 0x000fe20000000000 */
[----:B------:R-:W-:Y:S01]  /*25e0*/  IABS R114, R12 ;  /* 0x0000000c00727213 */ /* 0x000fe20000000000 */
[----:B-1----:R-:W-:Y:S01]  /*25f0*/  IMAD.MOV.U32 R9, RZ, RZ, R11 ;  /* 0x000000ffff097224 */ /* 0x002fe200078e000b */
[----:B------:R-:W-:Y:S01]  /*2600*/  STL [R1+0x2fa0], R14 ;  /* 0x002fa00e01007387 */ /* 0x000fe20000100800 */
[----:B------:R-:W-:Y:S01]  /*2610*/  IMAD.HI.U32 R8, R3, R35, RZ ;  /* 0x0000002303087227 */ /* 0x000fe200078e00ff */
[----:B------:R-:W-:-:S03]  /*2620*/  IABS R74, R13 ;  /* 0x0000000d004a7213 */ /* 0x000fc60000000000 */
[----:B------:R-:W-:Y:S01]  /*2630*/  @!P6 IMAD.IADD R15, R15, 0x1, -R0 ;  /* 0x000000010f0fe824 */ /* 0x000fe200078e0a00 */
[----:B------:R-:W-:Y:S01]  /*2640*/  ISETP.GT.U32.AND P6, PT, R0, R113, PT ;  /* 0x000000710000720c */ /* 0x000fe20003fc4070 */
[----:B------:R-:W-:-:S04]  /*2650*/  IMAD.HI.U32 R4, R3, R114, RZ ;  /* 0x0000007203047227 */ /* 0x000fc800078e00ff */
[----:B------:R-:W-:Y:S01]  /*2660*/  @!P5 IMAD.IADD R119, R119, 0x1, -R0 ;  /* 0x000000017777d824 */ /* 0x000fe200078e0a00 */
[----:B------:R-:W-:Y:S01]  /*2670*/  IADD3 R11, -R4, RZ, RZ ;  /* 0x000000ff040b7210 */ /* 0x000fe20007ffe1ff */
[----:B------:R-:W-:-:S04]  /*2680*/  IMAD.HI.U32 R4, R3, R74, RZ ;  /* 0x0000004a03047227 */ /* 0x000fc800078e00ff */
[----:B------:R-:W-:Y:S01]  /*2690*/  @!P4 IMAD.MOV R9, RZ, RZ, -R9 ;  /* 0x000000ffff09c224 */ /* 0x000fe200078e0a09 */
[C---:B------:R-:W-:Y:S01]  /*26a0*/  ISETP.GT.U32.AND P4, PT, R0.reuse, R252, PT ;  /* 0x000000fc0000720c */ /* 0x040fe20003f84070 */
[C---:B------:R-:W-:Y:S01]  /*26b0*/  IMAD R114, R0.reuse, R11, R114 ;  /* 0x0000000b00727224 */ /* 0x040fe200078e0272 */
[----:B------:R-:W-:Y:S01]  /*26c0*/  @!P6 IADD3 R113, R113, -R0, RZ ;  /* 0x800000007171e210 */ /* 0x000fe20007ffe0ff */
[----:B------:R-:W-:Y:S01]  /*26d0*/  IMAD.MOV R11, RZ, RZ, -R4 ;  /* 0x000000ffff0b7224 */ /* 0x000fe200078e0a04 */
[----:B------:R1:W-:Y:S01]  /*26e0*/  STL [R1+0x8], R9 ;  /* 0x0000080901007387 */ /* 0x0003e20000100800 */
[----:B------:R-:W-:Y:S01]  /*26f0*/  IMAD.HI.U32 R4, R3, R115, RZ ;  /* 0x0000007303047227 */ /* 0x000fe200078e00ff */
[----:B------:R-:W-:-:S03]  /*2700*/  ISETP.GT.U32.AND P5, PT, R0, R113, PT ;  /* 0x000000710000720c */ /* 0x000fc60003fa4070 */
[----:B------:R-:W-:Y:S02]  /*2710*/  IMAD R74, R0, R11, R74 ;  /* 0x0000000b004a7224 */ /* 0x000fe400078e024a */
[----:B------:R-:W-:Y:S02]  /*2720*/  VIADD R11, R6, 0x2a ;  /* 0x0000002a060b7836 */ /* 0x000fe40000000000 */
[----:B------:R-:W-:Y:S01]  /*2730*/  @!P4 IMAD.IADD R252, R252, 0x1, -R0 ;  /* 0x00000001fcfcc824 */ /* 0x000fe200078e0a00 */
[C---:B------:R-:W-:Y:S01]  /*2740*/  ISETP.GT.U32.AND P4, PT, R0.reuse, R5, PT ;  /* 0x000000050000720c */ /* 0x040fe20003f84070 */
[----:B-1----:R-:W-:Y:S01]  /*2750*/  IMAD.MOV.U32 R9, RZ, RZ, R15 ;  /* 0x000000ffff097224 */ /* 0x002fe200078e000f */
[----:B------:R-:W-:Y:S01]  /*2760*/  IABS R67, R11 ;  /* 0x0000000b00437213 */ /* 0x000fe20000000000 */
[----:B------:R-:W-:Y:S01]  /*2770*/  IMAD.MOV R4, RZ, RZ, -R4 ;  /* 0x000000ffff047224 */ /* 0x000fe200078e0a04 */
[C---:B------:R-:W-:Y:S01]  /*2780*/  ISETP.GT.U32.AND P6, PT, R0.reuse, R252, PT ;  /* 0x000000fc0000720c */ /* 0x040fe20003fc4070 */
[----:B------:R-:W-:Y:S01]  /*2790*/  @!P5 IMAD.IADD R113, R113, 0x1, -R0 ;  /* 0x000000017171d824 */ /* 0x000fe200078e0a00 */
[C---:B------:R-:W-:Y:S01]  /*27a0*/  ISETP.GT.U32.AND P5, PT, R0.reuse, R74, PT ;  /* 0x0000004a0000720c */ /* 0x040fe20003fa4070 */
[C---:B------:R-:W-:Y:S01]  /*27b0*/  IMAD R115, R0.reuse, R4, R115 ;  /* 0x0000000400737224 */ /* 0x040fe200078e0273 */
[----:B------:R-:W-:Y:S01]  /*27c0*/  @!P2 IADD3 R9, -R9, RZ, RZ ;  /* 0x000000ff0909a210 */ /* 0x000fe20007ffe1ff */
[----:B------:R-:W-:Y:S01]  /*27d0*/  IMAD.HI.U32 R4, R3, R67, RZ ;  /* 0x0000004303047227 */ /* 0x000fe200078e00ff */
[----:B------:R-:W-:-:S03]  /*27e0*/  ISETP.GT.U32.AND P2, PT, R0, R119, PT ;  /* 0x000000770000720c */ /* 0x000fc60003f44070 */
[----:B------:R-:W-:Y:S01]  /*27f0*/  @!P4 IMAD.IADD R5, R5, 0x1, -R0 ;  /* 0x000000010505c824 */ /* 0x000fe200078e0a00 */
[----:B------:R-:W-:Y:S01]  /*2800*/  ISETP.GT.U32.AND P4, PT, R0, R114, PT ;  /* 0x000000720000720c */ /* 0x000fe20003f84070 */
[----:B------:R-:W-:Y:S01]  /*2810*/  IMAD.MOV R4, RZ, RZ, -R4 ;  /* 0x000000ffff047224 */ /* 0x000fe200078e0a04 */
[----:B------:R1:W-:Y:S01]  /*2820*/  STL [R1+0x4], R9 ;  /* 0x0000040901007387 */ /* 0x0003e20000100800 */
[-C--:B------:R-:W-:Y:S01]  /*2830*/  @!P6 IADD3 R252, R252, -R0.reuse, RZ ;  /* 0x80000000fcfce210 */ /* 0x080fe20007ffe0ff */
[----:B------:R-:W-:Y:S01]  /*2840*/  IMAD.MOV R8, RZ, RZ, -R8 ;  /* 0x000000ffff087224 */ /* 0x000fe200078e0a08 */
[----:B------:R-:W-:Y:S01]  /*2850*/  @!P5 IADD3 R74, R74, -R0, RZ ;  /* 0x800000004a4ad210 */ /* 0x000fe20007ffe0ff */
[----:B------:R-:W-:Y:S01]  /*2860*/  IMAD R67, R0, R4, R67 ;  /* 0x0000000400437224 */ /* 0x000fe200078e0243 */
[----:B------:R-:W-:Y:S01]  /*2870*/  ISETP.GE.AND P6, PT, R16, RZ, PT ;  /* 0x000000ff1000720c */ /* 0x000fe20003fc6270 */
[C---:B------:R-:W-:Y:S01]  /*2880*/  IMAD R35, R0.reuse, R8, R35 ;  /* 0x0000000800237224 */ /* 0x040fe200078e0223 */
[----:B------:R-:W-:Y:S01]  /*2890*/  ISETP.GT.U32.AND P5, PT, R0, R74, PT ;  /* 0x0000004a0000720c */ /* 0x000fe20003fa4070 */
[----:B------:R-:W-:Y:S01]  /*28a0*/  VIADD R8, R6, 0x2b ;  /* 0x0000002b06087836 */ /* 0x000fe20000000000 */
[-C--:B------:R-:W-:Y:S01]  /*28b0*/  @!P2 IADD3 R119, R119, -R0.reuse, RZ ;  /* 0x800000007777a210 */ /* 0x080fe20007ffe0ff */
[----:B-1----:R-:W-:Y:S01]  /*28c0*/  IMAD.MOV.U32 R9, RZ, RZ, R5 ;  /* 0x000000ffff097224 */ /* 0x002fe200078e0005 */
[----:B------:R-:W-:Y:S01]  /*28d0*/  @!P4 IADD3 R114, R114, -R0, RZ ;  /* 0x800000007272c210 */ /* 0x000fe20007ffe0ff */
[----:B------:R-:W-:Y:S01]  /*28e0*/  @!P0 IMAD.MOV R113, RZ, RZ, -R113 ;  /* 0x000000ffff718224 */ /* 0x000fe200078e0a71 */
[----:B------:R-:W-:Y:S01]  /*28f0*/  ISETP.GE.AND P2, PT, R12, RZ, PT ;  /* 0x000000ff0c00720c */ /* 0x000fe20003f46270 */
[----:B------:R-:W-:Y:S01]  /*2900*/  @!P1 IMAD.MOV R9, RZ, RZ, -R9 ;  /* 0x000000ffff099224 */ /* 0x000fe200078e0a09 */
[----:B------:R-:W-:Y:S01]  /*2910*/  ISETP.GT.U32.AND P1, PT, R0, R114, PT ;  /* 0x000000720000720c */ /* 0x000fe20003f24070 */
[----:B------:R-:W-:Y:S01]  /*2920*/  VIADD R12, R6, 0x2c ;  /* 0x0000002c060c7836 */ /* 0x000fe20000000000 */
[----:B------:R-:W-:Y:S01]  /*2930*/  @!P3 IADD3 R252, -R252, RZ, RZ ;  /* 0x000000fffcfcb210 */ /* 0x000fe20007ffe1ff */
[----:B------:R-:W-:Y:S01]  /*2940*/  @!P6 IMAD.MOV R119, RZ, RZ, -R119 ;  /* 0x000000ffff77e224 */ /* 0x000fe200078e0a77 */
[----:B------:R-:W-:Y:S01]  /*2950*/  ISETP.GT.U32.AND P6, PT, R0, R35, PT ;  /* 0x000000230000720c */ /* 0x000fe20003fc4070 */
[----:B------:R-:W-:Y:S01]  /*2960*/  @!P5 IMAD.IADD R74, R74, 0x1, -R0 ;  /* 0x000000014a4ad824 */ /* 0x000fe200078e0a00 */
[----:B------:R-:W-:Y:S01]  /*2970*/  ISETP.GT.U32.AND P5, PT, R0, R67, PT ;  /* 0x000000430000720c */ /* 0x000fe20003fa4070 */
[----:B------:R-:W-:Y:S01]  /*2980*/  VIADD R15, R6, 0x45 ;  /* 0x00000045060f7836 */ /* 0x000fe20000000000 */
[----:B------:R-:W-:Y:S01]  /*2990*/  ISETP.GT.U32.AND P3, PT, R0, R115, PT ;  /* 0x000000730000720c */ /* 0x000fe20003f64070 */
[----:B------:R-:W-:Y:S01]  /*29a0*/  STL [R1], R9 ;  /* 0x0000000901007387 */ /* 0x000fe20000100800 */
[----:B------:R-:W-:Y:S01]  /*29b0*/  IABS R116, R8 ;  /* 0x0000000800747213 */ /* 0x000fe20000000000 */
[----:B------:R-:W-:Y:S01]  /*29c0*/  VIADD R14, R6, 0x1fa ;  /* 0x000001fa060e7836 */ /* 0x000fe20000000000 */
[----:B------:R-:W-:Y:S01]  /*29d0*/  IABS R75, R12 ;  /* 0x0000000c004b7213 */ /* 0x000fe20000000000 */
[----:B------:R1:W-:Y:S01]  /*29e0*/  STL [R1+0x2fa4], R252 ;  /* 0x002fa4fc01007387 */ /* 0x0003e20000100800 */
[----:B------:R-:W-:Y:S01]  /*29f0*/  @!P1 IADD3 R114, R114, -R0, RZ ;  /* 0x8000000072729210 */ /* 0x000fe20007ffe0ff */
[----:B------:R-:W-:Y:S01]  /*2a00*/  IMAD.HI.U32 R4, R3, R116, RZ ;  /* 0x0000007403047227 */ /* 0x000fe200078e00ff */
[----:B------:R-:W-:Y:S01]  /*2a10*/  ISETP.GE.AND P4, PT, R13, RZ, PT ;  /* 0x000000ff0d00720c */ /* 0x000fe20003f86270 */
[----:B------:R-:W-:Y:S01]  /*2a20*/  STL [R1+0x2fa8], R113 ;  /* 0x002fa87101007387 */ /* 0x000fe20000100800 */
[----:B------:R-:W-:Y:S01]  /*2a30*/  @!P2 IADD3 R114, -R114, RZ, RZ ;  /* 0x000000ff7272a210 */ /* 0x000fe20007ffe1ff */
[----:B------:R-:W-:Y:S01]  /*2a40*/  IMAD.MOV R5, RZ, RZ, -R4 ;  /* 0x000000ffff057224 */ /* 0x000fe200078e0a04 */
[-C--:B------:R-:W-:Y:S01]  /*2a50*/  @!P5 IADD3 R67, R67, -R0.reuse, RZ ;  /* 0x800000004343d210 */ /* 0x080fe20007ffe0ff */
[----:B------:R-:W-:Y:S01]  /*2a60*/  @!P6 IMAD.IADD R35, R35, 0x1, -R0 ;  /* 0x000000012323e824 */ /* 0x000fe200078e0a00 */
[----:B------:R-:W-:Y:S01]  /*2a70*/  @!P3 IADD3 R115, R115, -R0, RZ ;  /* 0x800000007373b210 */ /* 0x000fe20007ffe0ff */
[----:B------:R-:W-:Y:S01]  /*2a80*/  IMAD.HI.U32 R4, R3, R75, RZ ;  /* 0x0000004b03047227 */ /* 0x000fe200078e00ff */
[C---:B------:R-:W-:Y:S01]  /*2a90*/  ISETP.GT.U32.AND P5, PT, R0.reuse, R67, PT ;  /* 0x000000430000720c */ /* 0x040fe20003fa4070 */
[----:B------:R2:W-:Y:S01]  /*2aa0*/  STL [R1+0x2fac], R119 ;  /* 0x002fac7701007387 */ /* 0x0005e20000100800 */
[C---:B------:R-:W-:Y:S01]  /*2ab0*/  ISETP.GT.U32.AND P2, PT, R0.reuse, R35, PT ;  /* 0x000000230000720c */ /* 0x040fe20003f44070 */
[----:B------:R-:W-:Y:S01]  /*2ac0*/  IMAD.MOV R4, RZ, RZ, -R4 ;  /* 0x000000ffff047224 */ /* 0x000fe200078e0a04 */
[----:B------:R-:W-:Y:S01]  /*2ad0*/  ISETP.GT.U32.AND P6, PT, R0, R115, PT ;  /* 0x000000730000720c */ /* 0x000fe20003fc4070 */
[----:B------:R-:W-:Y:S01]  /*2ae0*/  VIADD R13, R6, 0x2e ;  /* 0x0000002e060d7836 */ /* 0x000fe20000000000 */
[----:B------:R-:W-:Y:S01]  /*2af0*/  ISETP.GE.AND P3, PT, R11, RZ, PT ;  /* 0x000000ff0b00720c */ /* 0x000fe20003f66270 */
[----:B------:R-:W-:Y:S01]  /*2b00*/  IMAD R75, R0, R4, R75 ;  /* 0x00000004004b7224 */ /* 0x000fe200078e024b */
[----:B------:R-:W-:Y:S01]  /*2b10*/  ISETP.GE.AND P0, PT, R17, RZ, PT ;  /* 0x000000ff1100720c */ /* 0x000fe20003f06270 */
[----:B------:R-:W-:Y:S01]  /*2b20*/  VIADD R11, R6, 0x2d ;  /* 0x0000002d060b7836 */ /* 0x000fe20000000000 */
[----:B------:R-:W-:Y:S01]  /*2b30*/  IABS R68, R13 ;  /* 0x0000000d00447213 */ /* 0x000fe20000000000 */
[----:B------:R-:W-:Y:S01]  /*2b40*/  IMAD R116, R0, R5, R116 ;  /* 0x0000000500747224 */ /* 0x000fe200078e0274 */
[----:B------:R-:W-:Y:S01]  /*2b50*/  ISETP.GE.AND P1, PT, R18, RZ, PT ;  /* 0x000000ff1200720c */ /* 0x000fe20003f26270 */
[--C-:B------:R-:W-:Y:S01]  /*2b60*/  @!P5 IMAD.IADD R67, R67, 0x1, -R0.reuse ;  /* 0x000000014343d824 */ /* 0x100fe200078e0a00 */
[----:B------:R-:W-:Y:S01]  /*2b70*/  ISETP.GT.U32.AND P5, PT, R0, R75, PT ;  /* 0x0000004b0000720c */ /* 0x000fe20003fa4070 */
[----:B------:R-:W-:Y:S01]  /*2b80*/  IMAD.HI.U32 R5, R3, R68, RZ ;  /* 0x0000004403057227 */ /* 0x000fe200078e00ff */
[----:B------:R-:W-:Y:S01]  /*2b90*/  IABS R117, R11 ;  /* 0x0000000b00757213 */ /* 0x000fe20000000000 */
[----:B------:R3:W-:Y:S01]  /*2ba0*/  STL [R1+0x2fb0], R114 ;  /* 0x002fb07201007387 */ /* 0x0007e20000100800 */
[----:B------:R-:W-:Y:S01]  /*2bb0*/  @!P2 IADD3 R35, R35, -R0, RZ ;  /* 0x800000002323a210 */ /* 0x000fe20007ffe0ff */
[----:B------:R-:W-:Y:S01]  /*2bc0*/  @!P6 IMAD.IADD R115, R115, 0x1, -R0 ;  /* 0x000000017373e824 */ /* 0x000fe200078e0a00 */
[----:B------:R-:W-:Y:S01]  /*2bd0*/  ISETP.GE.AND P2, PT, R8, RZ, PT ;  /* 0x000000ff0800720c */ /* 0x000fe20003f46270 */
[----:B------:R-:W-:Y:S01]  /*2be0*/  IMAD.HI.U32 R4, R3, R117, RZ ;  /* 0x0000007503047227 */ /* 0x000fe200078e00ff */
[----:B------:R-:W-:-:S02]  /*2bf0*/  ISETP.GT.U32.AND P6, PT, R0, R116, PT ;  /* 0x000000740000720c */ /* 0x000fc40003fc4070 */
[----:B------:R-:W-:Y:S01]  /*2c00*/  @!P3 IADD3 R67, -R67, RZ, RZ ;  /* 0x000000ff4343b210 */ /* 0x000fe20007ffe1ff */
[----:B------:R-:W-:Y:S01]  /*2c10*/  VIADD R8, R6, 0x2f ;  /* 0x0000002f06087836 */ /* 0x000fe20000000000 */
[----:B------:R-:W-:Y:S01]  /*2c20*/  IADD3 R4, -R4, RZ, RZ ;  /* 0x000000ff04047210 */ /* 0x000fe20007ffe1ff */
[----:B------:R-:W-:Y:S01]  /*2c30*/  @!P5 IMAD.IADD R75, R75, 0x1, -R0 ;  /* 0x000000014b4bd824 */ /* 0x000fe200078e0a00 */
[----:B------:R-:W-:Y:S01]  /*2c40*/  IABS R105, R15 ;  /* 0x0000000f00697213 */ /* 0x000fe20000000000 */
[----:B------:R-:W-:Y:S01]  /*2c50*/  IMAD.MOV R5, RZ, RZ, -R5 ;  /* 0x000000ffff057224 */ /* 0x000fe200078e0a05 */
[----:B------:R-:W-:Y:S01]  /*2c60*/  IABS R118, R8 ;  /* 0x0000000800767213 */ /* 0x000fe20000000000 */
[C---:B------:R-:W-:Y:S01]  /*2c70*/  IMAD R117, R0.reuse, R4, R117 ;  /* 0x0000000400757224 */ /* 0x040fe200078e0275 */
[C---:B------:R-:W-:Y:S01]  /*2c80*/  ISETP.GT.U32.AND P5, PT, R0.reuse, R75, PT ;  /* 0x0000004b0000720c */ /* 0x040fe20003fa4070 */
[----:B------:R-:W-:Y:S01]  /*2c90*/  IMAD R68, R0, R5, R68 ;  /* 0x0000000500447224 */ /* 0x000fe200078e0244 */
[----:B------:R-:W-:Y:S01]  /*2ca0*/  IADD3 R16, R6, 0x46, RZ ;  /* 0x0000004606107810 */ /* 0x000fe20007ffe0ff */
[----:B------:R-:W-:-:S03]  /*2cb0*/  IMAD.HI.U32 R4, R3, R118, RZ ;  /* 0x0000007603047227 */ /* 0x000fc600078e00ff */
[----:B------:R-:W-:Y:S01]  /*2cc0*/  ISETP.GT.U32.AND P3, PT, R0, R68, PT ;  /* 0x000000440000720c */ /* 0x000fe20003f64070 */
[----:B------:R-:W-:Y:S01]  /*2cd0*/  @!P6 IMAD.IADD R116, R116, 0x1, -R0 ;  /* 0x000000017474e824 */ /* 0x000fe200078e0a00 */
[----:B------:R-:W-:Y:S01]  /*2ce0*/  IADD3 R5, -R4, RZ, RZ ;  /* 0x000000ff04057210 */ /* 0x000fe20007ffe1ff */
[----:B------:R-:W-:Y:S01]  /*2cf0*/  @!P4 IMAD.MOV R74, RZ, RZ, -R74 ;  /* 0x000000ffff4ac224 */ /* 0x000fe200078e0a4a */
[----:B------:R-:W-:Y:S01]  /*2d00*/  ISETP.GE.AND P6, PT, R12, RZ, PT ;  /* 0x000000ff0c00720c */ /* 0x000fe20003fc6270 */
[----:B------:R-:W-:Y:S01]  /*2d10*/  @!P0 IMAD.MOV R115, RZ, RZ, -R115 ;  /* 0x000000ffff738224 */ /* 0x000fe200078e0a73 */
[C---:B------:R-:W-:Y:S01]  /*2d20*/  ISETP.GT.U32.AND P4, PT, R0.reuse, R116, PT ;  /* 0x000000740000720c */ /* 0x040fe20003f84070 */
[C---:B------:R-:W-:Y:S01]  /*2d30*/  IMAD R118, R0.reuse, R5, R118 ;  /* 0x0000000500767224 */ /* 0x040fe200078e0276 */
[----:B------:R-:W-:Y:S01]  /*2d40*/  ISETP.GT.U32.AND P0, PT, R0, R117, PT ;  /* 0x000000750000720c */ /* 0x000fe20003f04070 */
[----:B------:R-:W-:Y:S01]  /*2d50*/  @!P1 IMAD.MOV R35, RZ, RZ, -R35 ;  /* 0x000000ffff239224 */ /* 0x000fe200078e0a23 */
[----:B------:R-:W-:Y:S01]  /*2d60*/  @!P5 IADD3 R75, R75, -R0, RZ ;  /* 0x800000004b4bd210 */ /* 0x000fe20007ffe0ff */
[----:B------:R-:W-:Y:S01]  /*2d70*/  VIADD R17, R6, 0x47 ;  /* 0x0000004706117836 */ /* 0x000fe20000000000 */
[----:B------:R-:W-:Y:S01]  /*2d80*/  ISETP.GT.U32.AND P5, PT, R0, R118, PT ;  /* 0x000000760000720c */ /* 0x000fe20003fa4070 */
[--C-:B------:R-:W-:Y:S01]  /*2d90*/  @!P3 IMAD.IADD R68, R68, 0x1, -R0.reuse ;  /* 0x000000014444b824 */ /* 0x100fe200078e0a00 */
[C---:B------:R-:W-:Y:S01]  /*2da0*/  IADD3 R12, R6.reuse, 0x30, RZ ;  /* 0x00000030060c7810 */ /* 0x040fe20007ffe0ff */
[C---:B------:R-:W-:Y:S01]  /*2db0*/  VIADD R18, R6.reuse, 0x90 ;  /* 0x0000009006127836 */ /* 0x040fe20000000000 */
[----:B------:R-:W-:Y:S01]  /*2dc0*/  ISETP.GE.AND P1, PT, R11, RZ, PT ;  /* 0x000000ff0b00720c */ /* 0x000fe20003f26270 */
[----:B------:R-:W-:Y:S01]  /*2dd0*/  VIADD R11, R6, 0x31 ;  /* 0x00000031060b7836 */ /* 0x000fe20000000000 */
[----:B------:R-:W-:Y:S01]  /*2de0*/  IABS R104, R12 ;  /* 0x0000000c00687213 */ /* 0x000fe20000000000 */
[--C-:B------:R-:W-:Y:S01]  /*2df0*/  @!P4 IMAD.IADD R116, R116, 0x1, -R0.reuse ;  /* 0x000000017474c824 */ /* 0x100fe200078e0a00 */
[----:B------:R-:W-:Y:S01]  /*2e00*/  ISETP.GT.U32.AND P3, PT, R0, R68, PT ;  /* 0x000000440000720c */ /* 0x000fe20003f64070 */
[----:B------:R-:W-:Y:S01]  /*2e10*/  @!P0 IMAD.IADD R117, R117, 0x1, -R0 ;  /* 0x0000000175758824 */ /* 0x000fe200078e0a00 */
[----:B------:R-:W-:Y:S01]  /*2e20*/  IABS R36, R11 ;  /* 0x0000000b00247213 */ /* 0x000fe20000000000 */
[----:B------:R-:W-:Y:S01]  /*2e30*/  IMAD.HI.U32 R4, R3, R104, RZ ;  /* 0x0000006803047227 */ /* 0x000fe200078e00ff */
[----:B------:R-:W-:-:S02]  /*2e40*/  ISETP.GE.AND P0, PT, R8, RZ, PT ;  /* 0x000000ff0800720c */ /* 0x000fc40003f06270 */
[----:B------:R-:W-:Y:S01]  /*2e50*/  @!P5 IADD3 R118, R118, -R0, RZ ;  /* 0x800000007676d210 */ /* 0x000fe20007ffe0ff */
[----:B------:R-:W-:Y:S01]  /*2e60*/  @!P2 IMAD.MOV R116, RZ, RZ, -R116 ;  /* 0x000000ffff74a224 */ /* 0x000fe200078e0a74 */
[----:B------:R-:W-:Y:S01]  /*2e70*/  ISETP.GT.U32.AND P2, PT, R0, R117, PT ;  /* 0x000000750000720c */ /* 0x000fe20003f44070 */
[----:B------:R-:W-:Y:S01]  /*2e80*/  VIADD R8, R6, 0x32 ;  /* 0x0000003206087836 */ /* 0x000fe20000000000 */
[----:B------:R-:W-:Y:S01]  /*2e90*/  IADD3 R5, -R4, RZ, RZ ;  /* 0x000000ff04057210 */ /* 0x000fe20007ffe1ff */
[----:B------:R-:W-:Y:S01]  /*2ea0*/  IMAD.HI.U32 R4, R3, R36, RZ ;  /* 0x0000002403047227 */ /* 0x000fe200078e00ff */
[C---:B------:R-:W-:Y:S02]  /*2eb0*/  ISETP.GT.U32.AND P5, PT, R0.reuse, R118, PT ;  /* 0x000000760000720c */ /* 0x040fe40003fa4070 */
[----:B------:R-:W-:Y:S01]  /*2ec0*/  IABS R120, R8 ;  /* 0x0000000800787213 */ /* 0x000fe20000000000 */
[----:B------:R-:W-:Y:S01]  /*2ed0*/  IMAD R104, R0, R5, R104 ;  /* 0x0000000500687224 */ /* 0x000fe200078e0268 */
[----:B------:R-:W-:Y:S01]  /*2ee0*/  ISETP.GE.AND P4, PT, R13, RZ, PT ;  /* 0x000000ff0d00720c */ /* 0x000fe20003f86270 */
[----:B------:R-:W-:Y:S01]  /*2ef0*/  IMAD.MOV R5, RZ, RZ, -R4 ;  /* 0x000000ffff057224 */ /* 0x000fe200078e0a04 */
[----:B------:R-:W-:Y:S01]  /*2f00*/  IADD3 R13, R6, 0x3b, RZ ;  /* 0x0000003b060d7810 */ /* 0x000fe20007ffe0ff */
[----:B------:R-:W-:Y:S01]  /*2f10*/  @!P6 IMAD.MOV R75, RZ, RZ, -R75 ;  /* 0x000000ffff4be224 */ /* 0x000fe200078e0a4b */
[----:B------:R-:W-:Y:S01]  /*2f20*/  ISETP.GE.AND P6, PT, R12, RZ, PT ;  /* 0x000000ff0c00720c */ /* 0x000fe20003fc6270 */
[C---:B------:R-:W-:Y:S01]  /*2f30*/  IMAD R36, R0.reuse, R5, R36 ;  /* 0x0000000500247224 */ /* 0x040fe200078e0224 */
[----:B------:R-:W-:Y:S01]  /*2f40*/  @!P2 IADD3 R117, R117, -R0, RZ ;  /* 0x800000007575a210 */ /* 0x000fe20007ffe0ff */
[----:B------:R-:W-:Y:S01]  /*2f50*/  IMAD.HI.U32 R4, R3, R120, RZ ;  /* 0x0000007803047227 */ /* 0x000fe200078e00ff */
[----:B------:R-:W-:-:S02]  /*2f60*/  ISETP.GT.U32.AND P2, PT, R0, R104, PT ;  /* 0x000000680000720c */ /* 0x000fc40003f44070 */
[----:B------:R-:W-:Y:S01]  /*2f70*/  IADD3 R12, R6, 0x34, RZ ;  /* 0x00000034060c7810 */ /* 0x000fe20007ffe0ff */
[--C-:B------:R-:W-:Y:S01]  /*2f80*/  @!P5 IMAD.IADD R118, R118, 0x1, -R0.reuse ;  /* 0x000000017676d824 */ /* 0x100fe200078e0a00 */
[----:B------:R-:W-:Y:S01]  /*2f90*/  ISETP.GT.U32.AND P5, PT, R0, R36, PT ;  /* 0x000000240000720c */ /* 0x000fe20003fa4070 */
[----:B------:R-:W-:Y:S01]  /*2fa0*/  @!P3 IMAD.IADD R68, R68, 0x1, -R0 ;  /* 0x000000014444b824 */ /* 0x000fe200078e0a00 */
[----:B------:R-:W-:Y:S01]  /*2fb0*/  ISETP.GE.AND P3, PT, R11, RZ, PT ;  /* 0x000000ff0b00720c */ /* 0x000fe20003f66270 */
[----:B------:R-:W-:Y:S01]  /*2fc0*/  VIADD R11, R6, 0x33 ;  /* 0x00000033060b7836 */ /* 0x000fe20000000000 */
[----:B------:R-:W-:Y:S01]  /*2fd0*/  IABS R121, R12 ;  /* 0x0000000c00797213 */ /* 0x000fe20000000000 */
[----:B------:R-:W-:Y:S01]  /*2fe0*/  IMAD.MOV R5, RZ, RZ, -R4 ;  /* 0x000000ffff057224 */ /* 0x000fe200078e0a04 */
[----:B------:R-:W-:Y:S01]  /*2ff0*/  @!P4 IADD3 R68, -R68, RZ, RZ ;  /* 0x000000ff4444c210 */ /* 0x000fe20007ffe1ff */
[----:B------:R-:W-:Y:S01]  /*3000*/  @!P1 IMAD.MOV R117, RZ, RZ, -R117 ;  /* 0x000000ffff759224 */ /* 0x000fe200078e0a75 */
[----:B------:R-:W-:Y:S01]  /*3010*/  IABS R126, R11 ;  /* 0x0000000b007e7213 */ /* 0x000fe20000000000 */
[----:B------:R-:W-:Y:S01]  /*3020*/  IMAD R120, R0, R5, R120 ;  /* 0x0000000500787224 */ /* 0x000fe200078e0278 */
[----:B------:R-:W-:Y:S01]  /*3030*/  @!P2 IADD3 R104, R104, -R0, RZ ;  /* 0x800000006868a210 */ /* 0x000fe20007ffe0ff */
[----:B------:R-:W-:Y:S01]  /*3040*/  IMAD.HI.U32 R5, R3, R121, RZ ;  /* 0x0000007903057227 */ /* 0x000fe200078e00ff */
[----:B------:R-:W-:-:S02]  /*3050*/  ISETP.GE.AND P2, PT, R8, RZ, PT ;  /* 0x000000ff0800720c */ /* 0x000fc40003f46270 */
[----:B------:R-:W-:Y:S01]  /*3060*/  ISETP.GT.U32.AND P1, PT, R0, R104, PT ;  /* 0x000000680000720c */ /* 0x000fe20003f24070 */
[----:B------:R-:W-:Y:S01]  /*3070*/  @!P5 IMAD.IADD R36, R36, 0x1, -R0 ;  /* 0x000000012424d824 */ /* 0x000fe200078e0a00 */
[C---:B------:R-:W-:Y:S01]  /*3080*/  ISETP.GT.U32.AND P4, PT, R0.reuse, R120, PT ;  /* 0x000000780000720c */ /* 0x040fe20003f84070 */
[----:B------:R-:W-:Y:S01]  /*3090*/  IMAD.HI.U32 R4, R3, R126, RZ ;  /* 0x0000007e03047227 */ /* 0x000fe200078e00ff */
[----:B------:R-:W-:Y:S02]  /*30a0*/  IADD3 R5, -R5, RZ, RZ ;  /* 0x000000ff05057210 */ /* 0x000fe40007ffe1ff */
[C---:B------:R-:W-:Y:S01]  /*30b0*/  ISETP.GT.U32.AND P5, PT, R0.reuse, R36, PT ;  /* 0x000000240000720c */ /* 0x040fe20003fa4070 */
[----:B------:R-:W-:Y:S01]  /*30c0*/  @!P0 IMAD.MOV R118, RZ, RZ, -R118 ;  /* 0x000000ffff768224 */ /* 0x000fe200078e0a76 */
[----:B------:R-:W-:Y:S01]  /*30d0*/  ISETP.GE.AND P0, PT, R11, RZ, PT ;  /* 0x000000ff0b00720c */ /* 0x000fe20003f06270 */
[----:B------:R-:W-:Y:S01]  /*30e0*/  IMAD.MOV R11, RZ, RZ, -R4 ;  /* 0x000000ffff0b7224 */ /* 0x000fe200078e0a04 */
[----:B------:R-:W-:Y:S01]  /*30f0*/  IABS R124, R13 ;  /* 0x0000000d007c7213 */ /* 0x000fe20000000000 */
[----:B------:R-:W-:Y:S01]  /*3100*/  IMAD R121, R0, R5, R121 ;  /* 0x0000000500797224 */ /* 0x000fe200078e0279 */
[----:B------:R-:W-:Y:S01]  /*3110*/  IADD3 R5, R6, 0x36, RZ ;  /* 0x0000003606057810 */ /* 0x000fe20007ffe0ff */
[----:B------:R-:W-:Y:S01]  /*3120*/  @!P1 IMAD.IADD R104, R104, 0x1, -R0 ;  /* 0x0000000168689824 */ /* 0x000fe200078e0a00 */
[----:B------:R-:W-:Y:S01]  /*3130*/  ISETP.GE.AND P1, PT, R12, RZ, PT ;  /* 0x000000ff0c00720c */ /* 0x000fe20003f26270 */
[----:B------:R-:W-:Y:S01]  /*3140*/  IMAD R126, R0, R11, R126 ;  /* 0x0000000b007e7224 */ /* 0x000fe200078e027e */
[----:B------:R-:W-:Y:S01]  /*3150*/  IADD3 R12, R6, 0x37, RZ ;  /* 0x00000037060c7810 */ /* 0x000fe20007ffe0ff */
[----:B------:R-:W-:Y:S01]  /*3160*/  @!P6 IMAD.MOV R104, RZ, RZ, -R104 ;  /* 0x000000ffff68e224 */ /* 0x000fe200078e0a68 */
[----:B------:R-:W-:Y:S01]  /*3170*/  ISETP.GT.U32.AND P6, PT, R0, R121, PT ;  /* 0x000000790000720c */ /* 0x000fe20003fc4070 */
[--C-:B------:R-:W-:Y:S01]  /*3180*/  @!P5 IMAD.IADD R36, R36, 0x1, -R0.reuse ;  /* 0x000000012424d824 */ /* 0x100fe200078e0a00 */
[----:B------:R-:W-:Y:S01]  /*3190*/  ISETP.GT.U32.AND P5, PT, R0, R126, PT ;  /* 0x0000007e0000720c */ /* 0x000fe20003fa4070 */
[----:B------:R-:W-:Y:S01]  /*31a0*/  @!P4 IMAD.IADD R120, R120, 0x1, -R0 ;  /* 0x000000017878c824 */ /* 0x000fe200078e0a00 */
[----:B------:R-:W-:Y:S01]  /*31b0*/  IABS R130, R12 ;  /* 0x0000000c00827213 */ /* 0x000fe20000000000 */
[----:B------:R-:W-:Y:S01]  /*31c0*/  VIADD R8, R6, 0x35 ;  /* 0x0000003506087836 */ /* 0x000fe20000000000 */
[----:B------:R-:W-:Y:S01]  /*31d0*/  IABS R122, R5 ;  /* 0x00000005007a7213 */ /* 0x000fe20000000000 */
[----:B------:R-:W-:Y:S01]  /*31e0*/  @!P3 IMAD.MOV R36, RZ, RZ, -R36 ;  /* 0x000000ffff24b224 */ /* 0x000fe200078e0a24 */
[----:B------:R-:W-:Y:S01]  /*31f0*/  ISETP.GT.U32.AND P4, PT, R0, R120, PT ;  /* 0x000000780000720c */ /* 0x000fe20003f84070 */
[C---:B-1----:R-:W-:Y:S01]  /*3200*/  VIADD R252, R6.reuse, 0x1f9 ;  /* 0x000001f906fc7836 */ /* 0x042fe20000000000 */
[----:B------:R-:W-:Y:S01]  /*3210*/  IABS R128, R8 ;  /* 0x0000000800807213 */ /* 0x000fe20000000000 */
[----:B--2---:R-:W-:Y:S01]  /*3220*/  VIADD R119, R6, 0x1fd ;  /* 0x000001fd06777836 */ /* 0x004fe20000000000 */
[----:B------:R-:W-:Y:S01]  /*3230*/  ISETP.GE.AND P3, PT, R8, RZ, PT ;  /* 0x000000ff0800720c */ /* 0x000fe20003f66270 */
[----:B---3--:R-:W-:Y:S01]  /*3240*/  VIADD R114, R6, 0x1fe ;  /* 0x000001fe06727836 */ /* 0x008fe20000000000 */
[----:B------:R-:W-:Y:S01]  /*3250*/  @!P6 IADD3 R121, R121, -R0, RZ ;  /* 0x800000007979e210 */ /* 0x000fe20007ffe0ff */
[----:B------:R-:W-:Y:S01]  /*3260*/  IMAD.HI.U32 R4, R3, R128, RZ ;  /* 0x0000008003047227 */ /* 0x000fe200078e00ff */
[----:B------:R-:W-:-:S02]  /*3270*/  @!P5 IADD3 R126, R126, -R0, RZ ;  /* 0x800000007e7ed210 */ /* 0x000fc40007ffe0ff */
[C---:B------:R-:W-:Y:S01]  /*3280*/  ISETP.GT.U32.AND P6, PT, R0.reuse, R121, PT ;  /* 0x000000790000720c */ /* 0x040fe20003fc4070 */
[----:B------:R-:W-:Y:S01]  /*3290*/  IMAD.MOV R11, RZ, RZ, -R4 ;  /* 0x000000ffff0b7224 */ /* 0x000fe200078e0a04 */
[----:B------:R-:W-:Y:S01]  /*32a0*/  ISETP.GT.U32.AND P5, PT, R0, R126, PT ;  /* 0x0000007e0000720c */ /* 0x000fe20003fa4070 */
[----:B------:R-:W-:Y:S01]  /*32b0*/  @!P4 IMAD.IADD R120, R120, 0x1, -R0 ;  /* 0x000000017878c824 */ /* 0x000fe200078e0a00 */
[----:B------:R-:W-:Y:S01]  /*32c0*/  ISETP.GE.AND P4, PT, R5, RZ, PT ;  /* 0x000000ff0500720c */ /* 0x000fe20003f86270 */
[C---:B------:R-:W-:Y:S01]  /*32d0*/  IMAD.HI.U32 R5, R3.reuse, R130, RZ ;  /* 0x0000008203057227 */ /* 0x040fe200078e00ff */
[----:B------:R-:W-:Y:S02]  /*32e0*/  IABS R72, R17 ;  /* 0x0000001100487213 */ /* 0x000fe40000000000 */
[----:B------:R-:W-:Y:S01]  /*32f0*/  @!P2 IADD3 R120, -R120, RZ, RZ ;  /* 0x000000ff7878a210 */ /* 0x000fe20007ffe1ff */
[----:B------:R-:W-:Y:S01]  /*3300*/  IMAD.MOV R5, RZ, RZ, -R5 ;  /* 0x000000ffff057224 */ /* 0x000fe200078e0a05 */
[----:B------:R-:W-:Y:S01]  /*3310*/  ISETP.GE.AND P2, PT, R12, RZ, PT ;  /* 0x000000ff0c00720c */ /* 0x000fe20003f46270 */
[----:B------:R-:W-:Y:S01]  /*3320*/  IMAD R128, R0, R11, R128 ;  /* 0x0000000b00807224 */ /* 0x000fe200078e0280 */
[----:B------:R-:W-:Y:S01]  /*3330*/  IABS R133, R16 ;  /* 0x0000001000857213 */ /* 0x000fe20000000000 */
[----:B------:R-:W-:Y:S01]  /*3340*/  IMAD.HI.U32 R4, R3, R122, RZ ;  /* 0x0000007a03047227 */ /* 0x000fe200078e00ff */
[----:B------:R-:W-:-:S02]  /*3350*/  IABS R188, R18 ;  /* 0x0000001200bc7213 */ /* 0x000fc40000000000 */
[----:B------:R-:W-:Y:S01]  /*3360*/  IABS R248, R252 ;  /* 0x000000fc00f87213 */ /* 0x000fe20000000000 */
[----:B------:R-:W-:Y:S02]  /*3370*/  IMAD R130, R0, R5, R130 ;  /* 0x0000000500827224 */ /* 0x000fe400078e0282 */
[--C-:B------:R-:W-:Y:S02]  /*3380*/  @!P6 IMAD.IADD R121, R121, 0x1, -R0.reuse ;  /* 0x000000017979e824 */ /* 0x100fe400078e0a00 */
[----:B------:R-:W-:Y:S01]  /*3390*/  @!P5 IMAD.IADD R126, R126, 0x1, -R0 ;  /* 0x000000017e7ed824 */ /* 0x000fe200078e0a00 */
[C---:B------:R-:W-:Y:S01]  /*33a0*/  ISETP.GT.U32.AND P5, PT, R0.reuse, R128, PT ;  /* 0x000000800000720c */ /* 0x040fe20003fa4070 */
[----:B------:R-:W-:Y:S02]  /*33b0*/  IMAD.MOV R11, RZ, RZ, -R4 ;  /* 0x000000ffff0b7224 */ /* 0x000fe400078e0a04 */
[----:B------:R-:W-:Y:S01]  /*33c0*/  @!P1 IMAD.MOV R121, RZ, RZ, -R121 ;  /* 0x000000ffff799224 */ /* 0x000fe200078e0a79 */
[C---:B------:R-:W-:Y:S01]  /*33d0*/  ISETP.GT.U32.AND P1, PT, R0.reuse, R130, PT ;  /* 0x000000820000720c */ /* 0x040fe20003f24070 */
[----:B------:R-:W-:Y:S01]  /*33e0*/  IMAD R122, R0, R11, R122 ;  /* 0x0000000b007a7224 */ /* 0x000fe200078e027a */
[----:B------:R-:W-:Y:S01]  /*33f0*/  IADD3 R11, R6, 0x39, RZ ;  /* 0x00000039060b7810 */ /* 0x000fe20007ffe0ff */
[----:B------:R-:W-:-:S02]  /*3400*/  @!P0 IMAD.MOV R126, RZ, RZ, -R126 ;  /* 0x000000ffff7e8224 */ /* 0x000fc400078e0a7e */
[C---:B------:R-:W-:Y:S01]  /*3410*/  VIADD R4, R6.reuse, 0x38 ;  /* 0x0000003806047836 */ /* 0x040fe20000000000 */
[----:B------:R-:W-:Y:S01]  /*3420*/  IABS R34, R11 ;  /* 0x0000000b00227213 */ /* 0x000fe20000000000 */
[----:B------:R-:W-:Y:S01]  /*3430*/  VIADD R12, R6, 0x3a ;  /* 0x0000003a060c7836 */ /* 0x000fe20000000000 */
[----:B------:R-:W-:Y:S01]  /*3440*/  ISETP.GT.U32.AND P0, PT, R0, R122, PT ;  /* 0x0000007a0000720c */ /* 0x000fe20003f04070 */
[--C-:B------:R-:W-:Y:S01]  /*3450*/  @!P5 IMAD.IADD R128, R128, 0x1, -R0.reuse ;  /* 0x000000018080d824 */ /* 0x100fe200078e0a00 */
[----:B------:R-:W-:Y:S01]  /*3460*/  IABS R123, R4 ;  /* 0x00000004007b7213 */ /* 0x000fe20000000000 */
[----:B------:R-:W-:Y:S01]  /*3470*/  IMAD.HI.U32 R5, R3, R34, RZ ;  /* 0x0000002203057227 */ /* 0x000fe200078e00ff */
[----:B------:R-:W-:Y:S02]  /*3480*/  ISETP.GE.AND P6, PT, R4, RZ, PT ;  /* 0x000000ff0400720c */ /* 0x000fe40003fc6270 */
[----:B------:R-:W-:Y:S01]  /*3490*/  ISETP.GT.U32.AND P5, PT, R0, R128, PT ;  /* 0x000000800000720c */ /* 0x000fe20003fa4070 */
[----:B------:R-:W-:Y:S01]  /*34a0*/  @!P1 IMAD.IADD R130, R130, 0x1, -R0 ;  /* 0x0000000182829824 */ /* 0x000fe200078e0a00 */
[----:B------:R-:W-:Y:S01]  /*34b0*/  IADD3 R5, -R5, RZ, RZ ;  /* 0x000000ff05057210 */ /* 0x000fe20007ffe1ff */
[----:B------:R-:W-:Y:S01]  /*34c0*/  IMAD.HI.U32 R4, R3, R123, RZ ;  /* 0x0000007b03047227 */ /* 0x000fe200078e00ff */
[----:B------:R-:W-:-:S02]  /*34d0*/  IABS R132, R12 ;  /* 0x0000000c00847213 */ /* 0x000fc40000000000 */
[C---:B------:R-:W-:Y:S01]  /*34e0*/  ISETP.GT.U32.AND P1, PT, R0.reuse, R130, PT ;  /* 0x000000820000720c */ /* 0x040fe20003f24070 */
[----:B------:R-:W-:Y:S01]  /*34f0*/  IMAD R34, R0, R5, R34 ;  /* 0x0000000500227224 */ /* 0x000fe200078e0222 */
[----:B------:R-:W-:Y:S01]  /*3500*/  @!P0 IADD3 R122, R122, -R0, RZ ;  /* 0x800000007a7a8210 */ /* 0x000fe20007ffe0ff */
[----:B------:R-:W-:-:S03]  /*3510*/  IMAD.HI.U32 R5, R3, R124, RZ ;  /* 0x0000007c03057227 */ /* 0x000fc600078e00ff */
[----:B------:R-:W-:Y:S01]  /*3520*/  ISETP.GT.U32.AND P0, PT, R0, R122, PT ;  /* 0x0000007a0000720c */ /* 0x000fe20003f04070 */
[----:B------:R-:W-:Y:S02]  /*3530*/  IMAD.MOV R5, RZ, RZ, -R5 ;  /* 0x000000ffff057224 */ /* 0x000fe400078e0a05 */
[----:B------:R-:W-:Y:S01]  /*3540*/  @!P5 IMAD.IADD R128, R128, 0x1, -R0 ;  /* 0x000000018080d824 */ /* 0x000fe200078e0a00 */
[----:B------:R-:W-:Y:S01]  /*3550*/  ISETP.GE.AND P5, PT, R11, RZ, PT ;  /* 0x000000ff0b00720c */ /* 0x000fe20003fa6270 */
[----:B------:R-:W-:Y:S02]  /*3560*/  IMAD R124, R0, R5, R124 ;  /* 0x00000005007c7224 */ /* 0x000fe400078e027c */
[----:B------:R-:W-:Y:S01]  /*3570*/  @!P1 IADD3 R130, R130, -R0, RZ ;  /* 0x8000000082829210 */ /* 0x000fe20007ffe0ff */
[----:B------:R-:W-:Y:S01]  /*3580*/  IMAD.MOV R8, RZ, RZ, -R4 ;  /* 0x000000ffff087224 */ /* 0x000fe200078e0a04 */
[----:B------:R-:W-:Y:S01]  /*3590*/  @!P3 IADD3 R128, -R128, RZ, RZ ;  /* 0x000000ff8080b210 */ /* 0x000fe20007ffe1ff */
[----:B------:R-:W-:Y:S01]  /*35a0*/  IMAD.HI.U32 R4, R3, R132, RZ ;  /* 0x0000008403047227 */ /* 0x000fe200078e00ff */
[----:B------:R-:W-:-:S02]  /*35b0*/  ISETP.GT.U32.AND P3, PT, R0, R34, PT ;  /* 0x000000220000720c */ /* 0x000fc40003f64070 */
[----:B------:R-:W-:Y:S01]  /*35c0*/  @!P0 IADD3 R122, R122, -R0, RZ ;  /* 0x800000007a7a8210 */ /* 0x000fe20007ffe0ff */
[----:B------:R-:W-:Y:S01]  /*35d0*/  @!P2 IMAD.MOV R130, RZ, RZ, -R130 ;  /* 0x000000ffff82a224 */ /* 0x000fe200078e0a82 */
[C---:B------:R-:W-:Y:S01]  /*35e0*/  ISETP.GT.U32.AND P2, PT, R0.reuse, R124, PT ;  /* 0x0000007c0000720c */ /* 0x040fe20003f44070 */
[----:B------:R-:W-:Y:S02]  /*35f0*/  IMAD R123, R0, R8, R123 ;  /* 0x00000008007b7224 */ /* 0x000fe400078e027b */
[----:B------:R-:W-:Y:S02]  /*3600*/  IMAD.MOV R11, RZ, RZ, -R4 ;  /* 0x000000ffff0b7224 */ /* 0x000fe400078e0a04 */
[----:B------:R-:W-:Y:S01]  /*3610*/  VIADD R8, R6, 0x3c ;  /* 0x0000003c06087836 */ /* 0x000fe20000000000 */
[C---:B------:R-:W-:Y:S01]  /*3620*/  ISETP.GT.U32.AND P0, PT, R0.reuse, R123, PT ;  /* 0x0000007b0000720c */ /* 0x040fe20003f04070 */
[----:B------:R-:W-:Y:S02]  /*3630*/  IMAD R132, R0, R11, R132 ;  /* 0x0000000b00847224 */ /* 0x000fe400078e0284 */
[----:B------:R-:W-:Y:S01]  /*3640*/  VIADD R11, R6, 0x3d ;  /* 0x0000003d060b7836 */ /* 0x000fe20000000000 */
[----:B------:R-:W-:Y:S01]  /*3650*/  IABS R134, R8 ;  /* 0x0000000800867213 */ /* 0x000fe20000000000 */
[--C-:B------:R-:W-:Y:S01]  /*3660*/  @!P3 IMAD.IADD R34, R34, 0x1, -R0.reuse ;  /* 0x000000012222b824 */ /* 0x100fe200078e0a00 */
[----:B------:R-:W-:Y:S01]  /*3670*/  ISETP.GT.U32.AND P1, PT, R0, R132, PT ;  /* 0x000000840000720c */ /* 0x000fe20003f24070 */
[----:B------:R-:W-:Y:S01]  /*3680*/  @!P2 IMAD.IADD R124, R124, 0x1, -R0 ;  /* 0x000000017c7ca824 */ /* 0x000fe200078e0a00 */
[----:B------:R-:W-:Y:S01]  /*3690*/  IABS R125, R11 ;  /* 0x0000000b007d7213 */ /* 0x000fe20000000000 */
[----:B------:R-:W-:Y:S01]  /*36a0*/  IMAD.HI.U32 R4, R3, R134, RZ ;  /* 0x0000008603047227 */ /* 0x000fe200078e00ff */
[----:B------:R-:W-:-:S02]  /*36b0*/  ISETP.GT.U32.AND P3, PT, R0, R34, PT ;  /* 0x000000220000720c */ /* 0x000fc40003f64070 */
[----:B------:R-:W-:Y:S01]  /*36c0*/  ISETP.GT.U32.AND P2, PT, R0, R124, PT ;  /* 0x0000007c0000720c */ /* 0x000fe20003f44070 */
[----:B------:R-:W-:Y:S01]  /*36d0*/  @!P4 IMAD.MOV R122, RZ, RZ, -R122 ;  /* 0x000000ffff7ac224 */ /* 0x000fe200078e0a7a */
[----:B------:R-:W-:Y:S01]  /*36e0*/  @!P0 IADD3 R123, R123, -R0, RZ ;  /* 0x800000007b7b8210 */ /* 0x000fe20007ffe0ff */
[C---:B------:R-:W-:Y:S01]  /*36f0*/  IMAD.HI.U32 R251, R3.reuse, R248, RZ ;  /* 0x000000f803fb7227 */ /* 0x040fe200078e00ff */
[----:B------:R-:W-:Y:S02]  /*3700*/  IADD3 R5, -R4, RZ, RZ ;  /* 0x000000ff04057210 */ /* 0x000fe40007ffe1ff */
[----:B------:R-:W-:Y:S01]  /*3710*/  ISETP.GE.AND P4, PT, R12, RZ, PT ;  /* 0x000000ff0c00720c */ /* 0x000fe20003f86270 */
[----:B------:R-:W-:Y:S01]  /*3720*/  IMAD.HI.U32 R4, R3, R125, RZ ;  /* 0x0000007d03047227 */ /* 0x000fe200078e00ff */
[----:B------:R-:W-:-:S03]  /*3730*/  ISETP.GT.U32.AND P0, PT, R0, R123, PT ;  /* 0x0000007b0000720c */ /* 0x000fc60003f04070 */
[----:B------:R-:W-:Y:S01]  /*3740*/  VIADD R12, R6, 0x3e ;  /* 0x0000003e060c7836 */ /* 0x000fe20000000000 */
[-C--:B------:R-:W-:Y:S01]  /*3750*/  @!P3 IADD3 R34, R34, -R0.reuse, RZ ;  /* 0x800000002222b210 */ /* 0x080fe20007ffe0ff */
[----:B------:R-:W-:Y:S01]  /*3760*/  IMAD.MOV R4, RZ, RZ, -R4 ;  /* 0x000000ffff047224 */ /* 0x000fe200078e0a04 */
[----:B------:R-:W-:Y:S01]  /*3770*/  @!P2 IADD3 R124, R124, -R0, RZ ;  /* 0x800000007c7ca210 */ /* 0x000fe20007ffe0ff */
[----:B------:R-:W-:Y:S01]  /*3780*/  @!P1 IMAD.IADD R132, R132, 0x1, -R0 ;  /* 0x0000000184849824 */ /* 0x000fe200078e0a00 */
[----:B------:R-:W-:Y:S01]  /*3790*/  IABS R70, R12 ;  /* 0x0000000c00467213 */ /* 0x000fe20000000000 */
[----:B------:R-:W-:Y:S01]  /*37a0*/  IMAD R134, R0, R5, R134 ;  /* 0x0000000500867224 */ /* 0x000fe200078e0286 */
[----:B------:R-:W-:Y:S01]  /*37b0*/  @!P5 IADD3 R34, -R34, RZ, RZ ;  /* 0x000000ff2222d210 */ /* 0x000fe20007ffe1ff */
[C---:B------:R-:W-:Y:S01]  /*37c0*/  IMAD R125, R0.reuse, R4, R125 ;  /* 0x00000004007d7224 */ /* 0x040fe200078e027d */
[C---:B------:R-:W-:Y:S01]  /*37d0*/  ISETP.GT.U32.AND P1, PT, R0.reuse, R132, PT ;  /* 0x000000840000720c */ /* 0x040fe20003f24070 */
[----:B------:R-:W-:Y:S01]  /*37e0*/  IMAD.HI.U32 R5, R3, R70, RZ ;  /* 0x0000004603057227 */ /* 0x000fe200078e00ff */
[----:B------:R-:W-:-:S02]  /*37f0*/  ISETP.GT.U32.AND P3, PT, R0, R134, PT ;  /* 0x000000860000720c */ /* 0x000fc40003f64070 */
[----:B------:R-:W-:Y:S01]  /*3800*/  ISETP.GT.U32.AND P2, PT, R0, R125, PT ;  /* 0x0000007d0000720c */ /* 0x000fe20003f44070 */
[----:B------:R-:W-:Y:S01]  /*3810*/  @!P0 IMAD.IADD R123, R123, 0x1, -R0 ;  /* 0x000000017b7b8824 */ /* 0x000fe200078e0a00 */
[----:B------:R-:W-:Y:S01]  /*3820*/  ISETP.GE.AND P0, PT, R13, RZ, PT ;  /* 0x000000ff0d00720c */ /* 0x000fe20003f06270 */
[----:B------:R-:W-:Y:S01]  /*3830*/  IMAD.MOV R5, RZ, RZ, -R5 ;  /* 0x000000ffff057224 */ /* 0x000fe200078e0a05 */
[----:B------:R-:W-:Y:S01]  /*3840*/  ISETP.GE.AND P5, PT, R11, RZ, PT ;  /* 0x000000ff0b00720c */ /* 0x000fe20003fa6270 */
[----:B------:R-:W-:Y:S02]  /*3850*/  VIADD R4, R6, 0x3f ;  /* 0x0000003f06047836 */ /* 0x000fe40000000000 */
[----:B------:R-:W-:Y:S02]  /*3860*/  IMAD R70, R0, R5, R70 ;  /* 0x0000000500467224 */ /* 0x000fe400078e0246 */
[----:B------:R-:W-:Y:S01]  /*3870*/  VIADD R5, R6, 0x40 ;  /* 0x0000004006057836 */ /* 0x000fe20000000000 */
[----:B------:R-:W-:Y:S01]  /*3880*/  @!P1 IADD3 R132, R132, -R0, RZ ;  /* 0x8000000084849210 */ /* 0x000fe20007ffe0ff */
[----:B------:R-:W-:Y:S01]  /*3890*/  @!P3 IMAD.IADD R134, R134, 0x1, -R0 ;  /* 0x000000018686b824 */ /* 0x000fe200078e0a00 */
[----:B------:R-:W-:Y:S01]  /*38a0*/  IABS R127, R4 ;  /* 0x00000004007f7213 */ /* 0x000fe20000000000 */
[----:B------:R-:W-:Y:S01]  /*38b0*/  @!P6 IMAD.MOV R123, RZ, RZ, -R123 ;  /* 0x000000ffff7be224 */ /* 0x000fe200078e0a7b */
[----:B------:R-:W-:Y:S01]  /*38c0*/  @!P2 IADD3 R125, R125, -R0, RZ ;  /* 0x800000007d7da210 */ /* 0x000fe20007ffe0ff */
[----:B------:R-:W-:Y:S01]  /*38d0*/  @!P4 IMAD.MOV R132, RZ, RZ, -R132 ;  /* 0x000000ffff84c224 */ /* 0x000fe200078e0a84 */
[----:B------:R-:W-:Y:S01]  /*38e0*/  IABS R110, R5 ;  /* 0x00000005006e7213 */ /* 0x000fe20000000000 */
[----:B------:R-:W-:Y:S01]  /*38f0*/  VIADD R11, R6, 0x42 ;  /* 0x00000042060b7836 */ /* 0x000fe20000000000 */
[----:B------:R-:W-:Y:S01]  /*3900*/  ISETP.GT.U32.AND P3, PT, R0, R134, PT ;  /* 0x000000860000720c */ /* 0x000fe20003f64070 */
[----:B------:R-:W-:Y:S01]  /*3910*/  VIADD R13, R6, 0x44 ;  /* 0x00000044060d7836 */ /* 0x000fe20000000000 */
[----:B------:R-:W-:Y:S01]  /*3920*/  ISETP.GE.AND P4, PT, R4, RZ, PT ;  /* 0x000000ff0400720c */ /* 0x000fe20003f86270 */
[----:B------:R-:W-:Y:S01]  /*3930*/  IMAD.HI.U32 R4, R3, R127, RZ ;  /* 0x0000007f03047227 */ /* 0x000fe200078e00ff */
[----:B------:R-:W-:-:S02]  /*3940*/  @!P0 IADD3 R124, -R124, RZ, RZ ;  /* 0x000000ff7c7c8210 */ /* 0x000fc40007ffe1ff */
[----:B------:R-:W-:Y:S01]  /*3950*/  ISETP.GT.U32.AND P2, PT, R0, R125, PT ;  /* 0x0000007d0000720c */ /* 0x000fe20003f44070 */
[----:B------:R-:W-:Y:S01]  /*3960*/  IMAD.MOV R4, RZ, RZ, -R4 ;  /* 0x000000ffff047224 */ /* 0x000fe200078e0a04 */
[----:B------:R-:W-:Y:S01]  /*3970*/  ISETP.GE.AND P0, PT, R5, RZ, PT ;  /* 0x000000ff0500720c */ /* 0x000fe20003f06270 */
[----:B------:R-:W-:Y:S01]  /*3980*/  IMAD.HI.U32 R5, R3, R110, RZ ;  /* 0x0000006e03057227 */ /* 0x000fe200078e00ff */
[----:B------:R-:W-:Y:S02]  /*3990*/  ISETP.GE.AND P6, PT, R8, RZ, PT ;  /* 0x000000ff0800720c */ /* 0x000fe40003fc6270 */
[----:B------:R-:W-:Y:S01]  /*39a0*/  IABS R129, R11 ;  /* 0x0000000b00817213 */ /* 0x000fe20000000000 */
[----:B------:R-:W-:Y:S01]  /*39b0*/  IMAD R127, R0, R4, R127 ;  /* 0x00000004007f7224 */ /* 0x000fe200078e027f */
[----:B------:R-:W-:Y:S01]  /*39c0*/  IADD3 R5, -R5, RZ, RZ ;  /* 0x000000ff05057210 */ /* 0x000fe20007ffe1ff */
[----:B------:R-:W-:Y:S01]  /*39d0*/  @!P3 IMAD.IADD R134, R134, 0x1, -R0 ;  /* 0x000000018686b824 */ /* 0x000fe200078e0a00 */
[----:B------:R-:W-:Y:S01]  /*39e0*/  ISETP.GT.U32.AND P3, PT, R0, R70, PT ;  /* 0x000000460000720c */ /* 0x000fe20003f64070 */
[----:B------:R-:W-:Y:S01]  /*39f0*/  VIADD R8, R6, 0x41 ;  /* 0x0000004106087836 */ /* 0x000fe20000000000 */
[----:B------:R-:W-:Y:S01]  /*3a00*/  ISETP.GE.AND P1, PT, R12, RZ, PT ;  /* 0x000000ff0c00720c */ /* 0x000fe20003f26270 */
[C---:B------:R-:W-:Y:S01]  /*3a10*/  IMAD R110, R0.reuse, R5, R110 ;  /* 0x00000005006e7224 */ /* 0x040fe200078e026e */
[----:B------:R-:W-:Y:S01]  /*3a20*/  IABS R131, R13 ;  /* 0x0000000d00837213 */ /* 0x000fe20000000000 */
[----:B------:R-:W-:Y:S01]  /*3a30*/  @!P2 IMAD.IADD R125, R125, 0x1, -R0 ;  /* 0x000000017d7da824 */ /* 0x000fe200078e0a00 */
[C---:B------:R-:W-:Y:S01]  /*3a40*/  ISETP.GT.U32.AND P2, PT, R0.reuse, R127, PT ;  /* 0x0000007f0000720c */ /* 0x040fe20003f44070 */
[----:B------:R-:W-:Y:S01]  /*3a50*/  @!P6 IMAD.MOV R134, RZ, RZ, -R134 ;  /* 0x000000ffff86e224 */ /* 0x000fe200078e0a86 */
[----:B------:R-:W-:Y:S01]  /*3a60*/  ISETP.GT.U32.AND P6, PT, R0, R110, PT ;  /* 0x0000006e0000720c */ /* 0x000fe20003fc4070 */
[----:B------:R-:W-:Y:S01]  /*3a70*/  VIADD R12, R6, 0x43 ;  /* 0x00000043060c7836 */ /* 0x000fe20000000000 */
[----:B------:R-:W-:Y:S01]  /*3a80*/  IABS R43, R8 ;  /* 0x00000008002b7213 */ /* 0x000fe20000000000 */
[----:B------:R-:W-:Y:S01]  /*3a90*/  IMAD.HI.U32 R5, R3, R129, RZ ;  /* 0x0000008103057227 */ /* 0x000fe200078e00ff */
[----:B------:R-:W-:-:S02]  /*3aa0*/  @!P5 IADD3 R125, -R125, RZ, RZ ;  /* 0x000000ff7d7dd210 */ /* 0x000fc40007ffe1ff */
[----:B------:R-:W-:Y:S01]  /*3ab0*/  IABS R71, R12 ;  /* 0x0000000c00477213 */ /* 0x000fe20000000000 */
[----:B------:R-:W-:Y:S01]  /*3ac0*/  IMAD.HI.U32 R4, R3, R43, RZ ;  /* 0x0000002b03047227 */ /* 0x000fe200078e00ff */
[----:B------:R-:W-:-:S03]  /*3ad0*/  ISETP.GE.AND P5, PT, R8, RZ, PT ;  /* 0x000000ff0800720c */ /* 0x000fc60003fa6270 */
[----:B------:R-:W-:Y:S01]  /*3ae0*/  @!P2 IADD3 R127, R127, -R0, RZ ;  /* 0x800000007f7fa210 */ /* 0x000fe20007ffe0ff */
[--C-:B------:R-:W-:Y:S01]  /*3af0*/  @!P3 IMAD.IADD R70, R70, 0x1, -R0.reuse ;  /* 0x000000014646b824 */ /* 0x100fe200078e0a00 */
[----:B------:R-:W-:Y:S01]  /*3b00*/  IADD3 R4, -R4, RZ, RZ ;  /* 0x000000ff04047210 */ /* 0x000fe20007ffe1ff */
[----:B------:R-:W-:Y:S01]  /*3b10*/  @!P6 IMAD.IADD R110, R110, 0x1, -R0 ;  /* 0x000000016e6ee824 */ /* 0x000fe200078e0a00 */
[C---:B------:R-:W-:Y:S01]  /*3b20*/  ISETP.GT.U32.AND P2, PT, R0.reuse, R127, PT ;  /* 0x0000007f0000720c */ /* 0x040fe20003f44070 */
[----:B------:R-:W-:Y:S01]  /*3b30*/  IMAD.MOV R5, RZ, RZ, -R5 ;  /* 0x000000ffff057224 */ /* 0x000fe200078e0a05 */
[C---:B------:R-:W-:Y:S01]  /*3b40*/  ISETP.GT.U32.AND P3, PT, R0.reuse, R70, PT ;  /* 0x000000460000720c */ /* 0x040fe20003f64070 */
[C---:B------:R-:W-:Y:S01]  /*3b50*/  IMAD R43, R0.reuse, R4, R43 ;  /* 0x00000004002b7224 */ /* 0x040fe200078e022b */
[----:B------:R-:W-:Y:S01]  /*3b60*/  ISETP.GT.U32.AND P6, PT, R0, R110, PT ;  /* 0x0000006e0000720c */ /* 0x000fe20003fc4070 */
[----:B------:R-:W-:-:S04]  /*3b70*/  IMAD.HI.U32 R4, R3, R71, RZ ;  /* 0x0000004703047227 */ /* 0x000fc800078e00ff */
[C---:B------:R-:W-:Y:S02]  /*3b80*/  IMAD R129, R0.reuse, R5, R129 ;  /* 0x0000000500817224 */ /* 0x040fe400078e0281 */
[----:B------:R-:W-:Y:S02]  /*3b90*/  IMAD.MOV R8, RZ, RZ, -R4 ;  /* 0x000000ffff087224 */ /* 0x000fe400078e0a04 */
[----:B------:R-:W-:Y:S01]  /*3ba0*/  @!P2 IADD3 R127, R127, -R0, RZ ;  /* 0x800000007f7fa210 */ /* 0x000fe20007ffe0ff */
[----:B------:R-:W-:Y:S01]  /*3bb0*/  IMAD.HI.U32 R4, R3, R131, RZ ;  /* 0x0000008303047227 */ /* 0x000fe200078e00ff */
[----:B------:R-:W-:-:S03]  /*3bc0*/  ISETP.GT.U32.AND P2, PT, R0, R43, PT ;  /* 0x0000002b0000720c */ /* 0x000fc60003f44070 */
[--C-:B------:R-:W-:Y:S01]  /*3bd0*/  @!P6 IMAD.IADD R110, R110, 0x1, -R0.reuse ;  /* 0x000000016e6ee824 */ /* 0x100fe200078e0a00 */
[----:B------:R-:W-:Y:S01]  /*3be0*/  ISETP.GT.U32.AND P6, PT, R0, R129, PT ;  /* 0x000000810000720c */ /* 0x000fe20003fc4070 */
[--C-:B------:R-:W-:Y:S01]  /*3bf0*/  @!P3 IMAD.IADD R70, R70, 0x1, -R0.reuse ;  /* 0x000000014646b824 */ /* 0x100fe200078e0a00 */
[----:B------:R-:W-:Y:S01]  /*3c00*/  ISETP.GE.AND P3, PT, R11, RZ, PT ;  /* 0x000000ff0b00720c */ /* 0x000fe20003f66270 */
[----:B------:R-:W-:Y:S01]  /*3c10*/  IMAD R71, R0, R8, R71 ;  /* 0x0000000800477224 */ /* 0x000fe200078e0247 */
[----:B------:R-:W-:Y:S01]  /*3c20*/  IADD3 R11, -R4, RZ, RZ ;  /* 0x000000ff040b7210 */ /* 0x000fe20007ffe1ff */
[----:B------:R-:W-:Y:S01]  /*3c30*/  IMAD.HI.U32 R5, R3, R105, RZ ;  /* 0x0000006903057227 */ /* 0x000fe200078e00ff */
[----:B------:R-:W-:Y:S02]  /*3c40*/  @!P1 IADD3 R70, -R70, RZ, RZ ;  /* 0x000000ff46469210 */ /* 0x000fe40007ffe1ff */
[----:B------:R-:W-:Y:S01]  /*3c50*/  @!P0 IADD3 R110, -R110, RZ, RZ ;  /* 0x000000ff6e6e8210 */ /* 0x000fe20007ffe1ff */
[----:B------:R-:W-:Y:S01]  /*3c60*/  @!P2 IMAD.IADD R43, R43, 0x1, -R0 ;  /* 0x000000012b2ba824 */ /* 0x000fe200078e0a00 */
[C---:B------:R-:W-:Y:S01]  /*3c70*/  ISETP.GT.U32.AND P2, PT, R0.reuse, R71, PT ;  /* 0x000000470000720c */ /* 0x040fe20003f44070 */
[----:B------:R-:W-:-:S02]  /*3c80*/  IMAD R131, R0, R11, R131 ;  /* 0x0000000b00837224 */ /* 0x000fc400078e0283 */
[----:B------:R-:W-:Y:S02]  /*3c90*/  @!P6 IMAD.IADD R129, R129, 0x1, -R0 ;  /* 0x000000018181e824 */ /* 0x000fe400078e0a00 */
[----:B------:R-:W-:Y:S01]  /*3ca0*/  IMAD.MOV R5, RZ, RZ, -R5 ;  /* 0x000000ffff057224 */ /* 0x000fe200078e0a05 */
[C---:B------:R-:W-:Y:S01]  /*3cb0*/  ISETP.GT.U32.AND P6, PT, R0.reuse, R131, PT ;  /* 0x000000830000720c */ /* 0x040fe20003fc4070 */
[----:B------:R-:W-:Y:S01]  /*3cc0*/  IMAD.HI.U32 R4, R3, R72, RZ ;  /* 0x0000004803047227 */ /* 0x000fe200078e00ff */
[----:B------:R-:W-:-:S03]  /*3cd0*/  ISETP.GT.U32.AND P1, PT, R0, R129, PT ;  /* 0x000000810000720c */ /* 0x000fc60003f24070 */
[C---:B------:R-:W-:Y:S02]  /*3ce0*/  IMAD R105, R0.reuse, R5, R105 ;  /* 0x0000000500697224 */ /* 0x040fe400078e0269 */
[----:B------:R-:W-:Y:S01]  /*3cf0*/  @!P2 IMAD.IADD R71, R71, 0x1, -R0 ;  /* 0x000000014747a824 */ /* 0x000fe200078e0a00 */
[C---:B------:R-:W-:Y:S01]  /*3d00*/  ISETP.GT.U32.AND P2, PT, R0.reuse, R43, PT ;  /* 0x0000002b0000720c */ /* 0x040fe20003f44070 */
[----:B------:R-:W-:Y:S01]  /*3d10*/  IMAD.MOV R5, RZ, RZ, -R4 ;  /* 0x000000ffff057224 */ /* 0x000fe200078e0a04 */
[----:B------:R-:W-:Y:S01]  /*3d20*/  ISETP.GT.U32.AND P0, PT, R0, R105, PT ;  /* 0x000000690000720c */ /* 0x000fe20003f04070 */
[----:B------:R-:W-:-:S04]  /*3d30*/  IMAD.HI.U32 R8, R3, R133, RZ ;  /* 0x0000008503087227 */ /* 0x000fc800078e00ff */
[----:B------:R-:W-:Y:S01]  /*3d40*/  @!P6 IMAD.IADD R131, R131, 0x1, -R0 ;  /* 0x000000018383e824 */ /* 0x000fe200078e0a00 */
[----:B------:R-:W-:Y:S01]  /*3d50*/  ISETP.GT.U32.AND P6, PT, R0, R71, PT ;  /* 0x000000470000720c */ /* 0x000fe20003fc4070 */
[----:B------:R-:W-:Y:S01]  /*3d60*/  VIADD R11, R6, 0x49 ;  /* 0x00000049060b7836 */ /* 0x000fe20000000000 */
[----:B------:R-:W-:Y:S01]  /*3d70*/  IADD3 R8, -R8, RZ, RZ ;  /* 0x000000ff08087210 */ /* 0x000fe20007ffe1ff */
[----:B------:R-:W-:Y:S01]  /*3d80*/  @!P4 IMAD.MOV R127, RZ, RZ, -R127 ;  /* 0x000000ffff7fc224 */ /* 0x000fe200078e0a7f */
[C---:B------:R-:W-:Y:S01]  /*3d90*/  ISETP.GT.U32.AND P4, PT, R0.reuse, R131, PT ;  /* 0x000000830000720c */ /* 0x040fe20003f84070 */
[C---:B------:R-:W-:Y:S01]  /*3da0*/  IMAD R72, R0.reuse, R5, R72 ;  /* 0x0000000500487224 */ /* 0x040fe200078e0248 */
[----:B------:R-:W-:Y:S01]  /*3db0*/  IABS R33, R11 ;  /* 0x0000000b00217213 */ /* 0x000fe20000000000 */
[----:B------:R-:W-:Y:S01]  /*3dc0*/  IMAD R133, R0, R8, R133 ;  /* 0x0000000800857224 */ /* 0x000fe200078e0285 */
[----:B------:R-:W-:Y:S01]  /*3dd0*/  IADD3 R8, R6, 0x48, RZ ;  /* 0x0000004806087810 */ /* 0x000fe20007ffe0ff */
[----:B------:R-:W-:Y:S01]  /*3de0*/  @!P1 IMAD.IADD R129, R129, 0x1, -R0 ;  /* 0x0000000181819824 */ /* 0x000fe200078e0a00 */
[----:B------:R-:W-:Y:S01]  /*3df0*/  ISETP.GE.AND P1, PT, R12, RZ, PT ;  /* 0x000000ff0c00720c */ /* 0x000fe20003f26270 */
[----:B------:R-:W-:Y:S01]  /*3e00*/  IMAD.HI.U32 R5, R3, R33, RZ ;  /* 0x0000002103057227 */ /* 0x000fe200078e00ff */
[----:B------:R-:W-:-:S02]  /*3e10*/  IABS R135, R8 ;  /* 0x0000000800877213 */ /* 0x000fc40000000000 */
[----:B------:R-:W-:Y:S01]  /*3e20*/  @!P6 IADD3 R71, R71, -R0, RZ ;  /* 0x800000004747e210 */ /* 0x000fe20007ffe0ff */
[--C-:B------:R-:W-:Y:S01]  /*3e30*/  @!P2 IMAD.IADD R43, R43, 0x1, -R0.reuse ;  /* 0x000000012b2ba824 */ /* 0x100fe200078e0a00 */
[C---:B------:R-:W-:Y:S01]  /*3e40*/  ISETP.GT.U32.AND P6, PT, R0.reuse, R72, PT ;  /* 0x000000480000720c */ /* 0x040fe20003fc4070 */
[----:B------:R-:W-:Y:S01]  /*3e50*/  @!P4 IMAD.IADD R131, R131, 0x1, -R0 ;  /* 0x000000018383c824 */ /* 0x000fe200078e0a00 */
[----:B------:R-:W-:Y:S01]  /*3e60*/  ISETP.GE.AND P4, PT, R13, RZ, PT ;  /* 0x000000ff0d00720c */ /* 0x000fe20003f86270 */
[----:B------:R-:W-:Y:S01]  /*3e70*/  IMAD.HI.U32 R4, R3, R135, RZ ;  /* 0x0000008703047227 */ /* 0x000fe200078e00ff */
[----:B------:R-:W-:Y:S02]  /*3e80*/  IADD3 R5, -R5, RZ, RZ ;  /* 0x000000ff05057210 */ /* 0x000fe40007ffe1ff */
[C---:B------:R-:W-:Y:S01]  /*3e90*/  ISETP.GT.U32.AND P2, PT, R0.reuse, R133, PT ;  /* 0x000000850000720c */ /* 0x040fe20003f44070 */
[----:B------:R-:W-:Y:S01]  /*3ea0*/  IMAD.MOV R4, RZ, RZ, -R4 ;  /* 0x000000ffff047224 */ /* 0x000fe200078e0a04 */
[----:B------:R-:W-:Y:S01]  /*3eb0*/  @!P3 IADD3 R129, -R129, RZ, RZ ;  /* 0x000000ff8181b210 */ /* 0x000fe20007ffe1ff */
[----:B------:R-:W-:Y:S01]  /*3ec0*/  IMAD R33, R0, R5, R33 ;  /* 0x0000000500217224 */ /* 0x000fe200078e0221 */
[----:B------:R-:W-:Y:S01]  /*3ed0*/  IADD3 R5, R6, 0x4a, RZ ;  /* 0x0000004a06057810 */ /* 0x000fe20007ffe0ff */
[--C-:B------:R-:W-:Y:S01]  /*3ee0*/  @!P0 IMAD.IADD R105, R105, 0x1, -R0.reuse ;  /* 0x0000000169698824 */ /* 0x100fe200078e0a00 */
[----:B------:R-:W-:Y:S01]  /*3ef0*/  ISETP.GE.AND P0, PT, R15, RZ, PT ;  /* 0x000000ff0f00720c */ /* 0x000fe20003f06270 */
[----:B------:R-:W-:Y:S01]  /*3f00*/  @!P6 IMAD.IADD R72, R72, 0x1, -R0 ;  /* 0x000000014848e824 */ /* 0x000fe200078e0a00 */
[----:B------:R-:W-:Y:S01]  /*3f10*/  IABS R141, R5 ;  /* 0x00000005008d7213 */ /* 0x000fe20000000000 */
[C---:B------:R-:W-:Y:S01]  /*3f20*/  IMAD R135, R0.reuse, R4, R135 ;  /* 0x0000000400877224 */ /* 0x040fe200078e0287 */
[----:B------:R-:W-:Y:S01]  /*3f30*/  @!P4 IADD3 R131, -R131, RZ, RZ ;  /* 0x000000ff8383c210 */ /* 0x000fe20007ffe1ff */
[----:B------:R-:W-:Y:S01]  /*3f40*/  @!P5 IMAD.MOV R43, RZ, RZ, -R43 ;  /* 0x000000ffff2bd224 */ /* 0x000fe200078e0a2b */
[C---:B------:R-:W-:Y:S01]  /*3f50*/  ISETP.GT.U32.AND P6, PT, R0.reuse, R72, PT ;  /* 0x000000480000720c */ /* 0x040fe20003fc4070 */
[----:B------:R-:W-:Y:S01]  /*3f60*/  IMAD.HI.U32 R4, R3, R141, RZ ;  /* 0x0000008d03047227 */ /* 0x000fe200078e00ff */
[----:B------:R-:W-:-:S02]  /*3f70*/  ISETP.GT.U32.AND P5, PT, R0, R105, PT ;  /* 0x000000690000720c */ /* 0x000fc40003fa4070 */
[----:B------:R-:W-:Y:S01]  /*3f80*/  ISETP.GE.AND P4, PT, R17, RZ, PT ;  /* 0x000000ff1100720c */ /* 0x000fe20003f86270 */
[----:B------:R-:W-:Y:S01]  /*3f90*/  @!P1 IMAD.MOV R71, RZ, RZ, -R71 ;  /* 0x000000ffff479224 */ /* 0x000fe200078e0a47 */
[----:B------:R-:W-:Y:S01]  /*3fa0*/  ISETP.GT.U32.AND P1, PT, R0, R135, PT ;  /* 0x000000870000720c */ /* 0x000fe20003f24070 */
[----:B------:R-:W-:Y:S02]  /*3fb0*/  IMAD.MOV R4, RZ, RZ, -R4 ;  /* 0x000000ffff047224 */ /* 0x000fe400078e0a04 */
[--C-:B------:R-:W-:Y:S01]  /*3fc0*/  @!P2 IMAD.IADD R133, R133, 0x1, -R0.reuse ;  /* 0x000000018585a824 */ /* 0x100fe200078e0a00 */
[----:B------:R-:W-:Y:S01]  /*3fd0*/  ISETP.GE.AND P2, PT, R16, RZ, PT ;  /* 0x000000ff1000720c */ /* 0x000fe20003f46270 */
[----:B------:R-:W-:Y:S02]  /*3fe0*/  IMAD R141, R0, R4, R141 ;  /* 0x00000004008d7224 */ /* 0x000fe400078e028d */
[----:B------:R-:W-:Y:S01]  /*3ff0*/  @!P6 IADD3 R72, R72, -R0, RZ ;  /* 0x800000004848e210 */ /* 0x000fe20007ffe0ff */
[----:B------:R-:W-:Y:S01]  /*4000*/  VIADD R12, R6, 0x4b ;  /* 0x0000004b060c7836 */ /* 0x000fe20000000000 */
[----:B------:R-:W-:Y:S01]  /*4010*/  ISETP.GT.U32.AND P3, PT, R0, R133, PT ;  /* 0x000000850000720c */ /* 0x000fe20003f64070 */
[--C-:B------:R-:W-:Y:S01]  /*4020*/  @!P5 IMAD.IADD R105, R105, 0x1, -R0.reuse ;  /* 0x000000016969d824 */ /* 0x100fe200078e0a00 */
[----:B------:R-:W-:Y:S01]  /*4030*/  @!P4 IADD3 R72, -R72, RZ, RZ ;  /* 0x000000ff4848c210 */ /* 0x000fe20007ffe1ff */
[----:B------:R-:W-:Y:S01]  /*4040*/  VIADD R4, R6, 0x4c ;  /* 0x0000004c06047836 */ /* 0x000fe20000000000 */
[C---:B------:R-:W-:Y:S01]  /*4050*/  ISETP.GT.U32.AND P5, PT, R0.reuse, R33, PT ;  /* 0x000000210000720c */ /* 0x040fe20003fa4070 */
[--C-:B------:R-:W-:Y:S01]  /*4060*/  @!P1 IMAD.IADD R135, R135, 0x1, -R0.reuse ;  /* 0x0000000187879824 */ /* 0x100fe200078e0a00 */
[----:B------:R-:W-:Y:S01]  /*4070*/  ISETP.GT.U32.AND P4, PT, R0, R141, PT ;  /* 0x0000008d0000720c */ /* 0x000fe20003f84070 */
[----:B------:R-:W-:Y:S01]  /*4080*/  @!P0 IMAD.MOV R105, RZ, RZ, -R105 ;  /* 0x000000ffff698224 */ /* 0x000fe200078e0a69 */
[----:B------:R-:W-:Y:S01]  /*4090*/  ISETP.GE.AND P6, PT, R11, RZ, PT ;  /* 0x000000ff0b00720c */ /* 0x000fe20003fc6270 */
[----:B------:R-:W-:Y:S01]  /*40a0*/  VIADD R11, R6, 0x4e ;  /* 0x0000004e060b7836 */ /* 0x000fe20000000000 */
[----:B------:R-:W-:Y:S01]  /*40b0*/  ISETP.GT.U32.AND P0, PT, R0, R135, PT ;  /* 0x000000870000720c */ /* 0x000fe20003f04070 */
[C---:B------:R-:W-:Y:S01]  /*40c0*/  VIADD R13, R6.reuse, 0x51 ;  /* 0x00000051060d7836 */ /* 0x040fe20000000000 */
[----:B------:R-:W-:Y:S01]  /*40d0*/  IABS R136, R12 ;  /* 0x0000000c00887213 */ /* 0x000fe20000000000 */
[--C-:B------:R-:W-:Y:S01]  /*40e0*/  @!P3 IMAD.IADD R133, R133, 0x1, -R0.reuse ;  /* 0x000000018585b824 */ /* 0x100fe200078e0a00 */
[----:B------:R-:W-:Y:S01]  /*40f0*/  IABS R143, R4 ;  /* 0x00000004008f7213 */ /* 0x000fe20000000000 */
[C---:B------:R-:W-:Y:S01]  /*4100*/  VIADD R15, R6.reuse, 0x52 ;  /* 0x00000052060f7836 */ /* 0x040fe20000000000 */
[----:B------:R-:W-:Y:S01]  /*4110*/  IABS R145, R11 ;  /* 0x0000000b00917213 */ /* 0x000fe20000000000 */
[----:B------:R-:W-:Y:S01]  /*4120*/  VIADD R16, R6, 0x64 ;  /* 0x0000006406107836 */ /* 0x000fe20000000000 */
[----:B------:R-:W-:Y:S01]  /*4130*/  @!P5 IADD3 R33, R33, -R0, RZ ;  /* 0x800000002121d210 */ /* 0x000fe20007ffe0ff */
[----:B------:R-:W-:Y:S01]  /*4140*/  @!P4 IMAD.IADD R141, R141, 0x1, -R0 ;  /* 0x000000018d8dc824 */ /* 0x000fe200078e0a00 */
[----:B------:R-:W-:Y:S01]  /*4150*/  ISETP.GE.AND P1, PT, R5, RZ, PT ;  /* 0x000000ff0500720c */ /* 0x000fe20003f26270 */
[----:B------:R-:W-:Y:S01]  /*4160*/  IMAD.HI.U32 R5, R3, R136, RZ ;  /* 0x0000008803057227 */ /* 0x000fe200078e00ff */
[----:B------:R-:W-:-:S02]  /*4170*/  ISETP.GT.U32.AND P5, PT, R0, R33, PT ;  /* 0x000000210000720c */ /* 0x000fc40003fa4070 */
[----:B------:R-:W-:Y:S01]  /*4180*/  ISETP.GT.U32.AND P4, PT, R0, R141, PT ;  /* 0x0000008d0000720c */ /* 0x000fe20003f84070 */
[----:B------:R-:W-:Y:S01]  /*4190*/  @!P0 IMAD.IADD R135, R135, 0x1, -R0 ;  /* 0x0000000187878824 */ /* 0x000fe200078e0a00 */
[----:B------:R-:W-:Y:S01]  /*41a0*/  ISETP.GE.AND P0, PT, R4, RZ, PT ;  /* 0x000000ff0400720c */ /* 0x000fe20003f06270 */
[----:B------:R-:W-:Y:S01]  /*41b0*/  IMAD.HI.U32 R4, R3, R143, RZ ;  /* 0x0000008f03047227 */ /* 0x000fe200078e00ff */
[----:B------:R-:W-:Y:S02]  /*41c0*/  ISETP.GE.AND P3, PT, R8, RZ, PT ;  /* 0x000000ff0800720c */ /* 0x000fe40003f66270 */
[----:B------:R-:W-:Y:S01]  /*41d0*/  @!P2 IADD3 R133, -R133, RZ, RZ ;  /* 0x000000ff8585a210 */ /* 0x000fe20007ffe1ff */
[----:B------:R-:W-:Y:S01]  /*41e0*/  IMAD.HI.U32 R8, R3, R145, RZ ;  /* 0x0000009103087227 */ /* 0x000fe200078e00ff */
[----:B------:R-:W-:Y:S02]  /*41f0*/  ISETP.GE.AND P2, PT, R12, RZ, PT ;  /* 0x000000ff0c00720c */ /* 0x000fe40003f46270 */
[----:B------:R-:W-:Y:S01]  /*4200*/  IABS R32, R13 ;  /* 0x0000000d00207213 */ /* 0x000fe20000000000 */
[----:B------:R-:W-:Y:S01]  /*4210*/  IMAD.MOV R5, RZ, RZ, -R5 ;  /* 0x000000ffff057224 */ /* 0x000fe200078e0a05 */
[-C--:B------:R-:W-:Y:S01]  /*4220*/  @!P5 IADD3 R33, R33, -R0.reuse, RZ ;  /* 0x800000002121d210 */ /* 0x080fe20007ffe0ff */
[----:B------:R-:W-:Y:S01]  /*4230*/  IMAD.MOV R4, RZ, RZ, -R4 ;  /* 0x000000ffff047224 */ /* 0x000fe200078e0a04 */
[----:B------:R-:W-:Y:S01]  /*4240*/  @!P4 IADD3 R141, R141, -R0, RZ ;  /* 0x800000008d8dc210 */ /* 0x000fe20007ffe0ff */
[----:B------:R-:W-:Y:S01]  /*4250*/  IMAD.MOV R8, RZ, RZ, -R8 ;  /* 0x000000ffff087224 */ /* 0x000fe200078e0a08 */
[----:B------:R-:W-:Y:S01]  /*4260*/  @!P6 IADD3 R33, -R33, RZ, RZ ;  /* 0x000000ff2121e210 */ /* 0x000fe20007ffe1ff */
[C---:B------:R-:W-:Y:S01]  /*4270*/  IMAD R136, R0.reuse, R5, R136 ;  /* 0x0000000500887224 */ /* 0x040fe200078e0288 */
[----:B------:R-:W-:Y:S01]  /*4280*/  ISETP.GE.AND P6, PT, R11, RZ, PT ;  /* 0x000000ff0b00720c */ /* 0x000fe20003fc6270 */
[----:B------:R-:W-:Y:S01]  /*4290*/  IMAD R143, R0, R4, R143 ;  /* 0x00000004008f7224 */ /* 0x000fe200078e028f */
[----:B------:R-:W-:Y:S01]  /*42a0*/  @!P1 IADD3 R141, -R141, RZ, RZ ;  /* 0x000000ff8d8d9210 */ /* 0x000fe20007ffe1ff */
[----:B------:R-:W-:Y:S01]  /*42b0*/  VIADD R5, R6, 0x4d ;  /* 0x0000004d06057836 */ /* 0x000fe20000000000 */
[C---:B------:R-:W-:Y:S01]  /*42c0*/  ISETP.GT.U32.AND P5, PT, R0.reuse, R136, PT ;  /* 0x000000880000720c */ /* 0x040fe20003fa4070 */
[C---:B------:R-:W-:Y:S01]  /*42d0*/  IMAD R145, R0.reuse, R8, R145 ;  /* 0x0000000800917224 */ /* 0x040fe200078e0291 */
[----:B------:R-:W-:Y:S01]  /*42e0*/  ISETP.GT.U32.AND P4, PT, R0, R143, PT ;  /* 0x0000008f0000720c */ /* 0x000fe20003f84070 */
[----:B------:R-:W-:Y:S01]  /*42f0*/  VIADD R11, R6, 0x4f ;  /* 0x0000004f060b7836 */ /* 0x000fe20000000000 */
[----:B------:R-:W-:Y:S01]  /*4300*/  IABS R137, R5 ;  /* 0x0000000500897213 */ /* 0x000fe20000000000 */
[----:B------:R-:W-:Y:S01]  /*4310*/  @!P3 IMAD.MOV R135, RZ, RZ, -R135 ;  /* 0x000000ffff87b224 */ /* 0x000fe200078e0a87 */
[----:B------:R-:W-:Y:S01]  /*4320*/  ISETP.GT.U32.AND P1, PT, R0, R145, PT ;  /* 0x000000910000720c */ /* 0x000fe20003f24070 */
[----:B------:R-:W-:Y:S01]  /*4330*/  VIADD R12, R6, 0x50 ;  /* 0x00000050060c7836 */ /* 0x000fe20000000000 */
[----:B------:R-:W-:Y:S01]  /*4340*/  ISETP.GE.AND P3, PT, R5, RZ, PT ;  /* 0x000000ff0500720c */ /* 0x000fe20003f66270 */
[----:B------:R-:W-:Y:S01]  /*4350*/  IMAD.HI.U32 R5, R3, R137, RZ ;  /* 0x0000008903057227 */ /* 0x000fe200078e00ff */
[----:B------:R-:W-:-:S02]  /*4360*/  IABS R138, R11 ;  /* 0x0000000b008a7213 */ /* 0x000fc40000000000 */
[----:B------:R-:W-:Y:S01]  /*4370*/  IABS R139, R15 ;  /* 0x0000000f008b7213 */ /* 0x000fe20000000000 */
[----:B------:R-:W-:Y:S01]  /*4380*/  IMAD.MOV R5, RZ, RZ, -R5 ;  /* 0x000000ffff057224 */ /* 0x000fe200078e0a05 */
[----:B------:R-:W-:Y:S01]  /*4390*/  @!P5 IADD3 R136, R136, -R0, RZ ;  /* 0x800000008888d210 */ /* 0x000fe20007ffe0ff */
[----:B------:R-:W-:Y:S01]  /*43a0*/  IMAD.HI.U32 R4, R3, R138, RZ ;  /* 0x0000008a03047227 */ /* 0x000fe200078e00ff */
[----:B------:R-:W-:Y:S02]  /*43b0*/  IABS R147, R12 ;  /* 0x0000000c00937213 */ /* 0x000fe40000000000 */
[C---:B------:R-:W-:Y:S01]  /*43c0*/  ISETP.GT.U32.AND P5, PT, R0.reuse, R136, PT ;  /* 0x000000880000720c */ /* 0x040fe20003fa4070 */
[--C-:B------:R-:W-:Y:S01]  /*43d0*/  @!P4 IMAD.IADD R143, R143, 0x1, -R0.reuse ;  /* 0x000000018f8fc824 */ /* 0x100fe200078e0a00 */
[----:B------:R-:W-:Y:S01]  /*43e0*/  IABS R152, R16 ;  /* 0x0000001000987213 */ /* 0x000fe20000000000 */
[C---:B------:R-:W-:Y:S02]  /*43f0*/  IMAD R137, R0.reuse, R5, R137 ;  /* 0x0000000500897224 */ /* 0x040fe400078e0289 */
[----:B------:R-:W-:Y:S01]  /*4400*/  @!P1 IMAD.IADD R145, R145, 0x1, -R0 ;  /* 0x0000000191919824 */ /* 0x000fe200078e0a00 */
[----:B------:R-:W-:Y:S01]  /*4410*/  ISETP.GT.U32.AND P4, PT, R0, R143, PT ;  /* 0x0000008f0000720c */ /* 0x000fe20003f84070 */
[----:B------:R-:W-:-:S02]  /*4420*/  IMAD.MOV R5, RZ, RZ, -R4 ;  /* 0x000000ffff057224 */ /* 0x000fc400078e0a04 */
[----:B------:R-:W-:Y:S01]  /*4430*/  IMAD.HI.U32 R8, R3, R139, RZ ;  /* 0x0000008b03087227 */ /* 0x000fe200078e00ff */
[----:B------:R-:W-:-:S03]  /*4440*/  ISETP.GT.U32.AND P1, PT, R0, R145, PT ;  /* 0x000000910000720c */ /* 0x000fc60003f24070 */
[----:B------:R-:W-:Y:S01]  /*4450*/  IMAD R138, R0, R5, R138 ;  /* 0x00000005008a7224 */ /* 0x000fe200078e028a */
[----:B------:R-:W-:Y:S01]  /*4460*/  IADD3 R8, -R8, RZ, RZ ;  /* 0x000000ff08087210 */ /* 0x000fe20007ffe1ff */
[C---:B------:R-:W-:Y:S01]  /*4470*/  IMAD.HI.U32 R5, R3.reuse, R32, RZ ;  /* 0x0000002003057227 */ /* 0x040fe200078e00ff */
[----:B------:R-:W-:Y:S02]  /*4480*/  @!P5 IADD3 R136, R136, -R0, RZ ;  /* 0x800000008888d210 */ /* 0x000fe40007ffe0ff */
[----:B------:R-:W-:Y:S01]  /*4490*/  ISETP.GT.U32.AND P5, PT, R0, R137, PT ;  /* 0x000000890000720c */ /* 0x000fe20003fa4070 */
[----:B------:R-:W-:Y:S01]  /*44a0*/  IMAD.MOV R5, RZ, RZ, -R5 ;  /* 0x000000ffff057224 */ /* 0x000fe200078e0a05 */
[----:B------:R-:W-:Y:S01]  /*44b0*/  @!P2 IADD3 R136, -R136, RZ, RZ ;  /* 0x000000ff8888a210 */ /* 0x000fe20007ffe1ff */
[----:B------:R-:W-:Y:S01]  /*44c0*/  IMAD.HI.U32 R4, R3, R147, RZ ;  /* 0x0000009303047227 */ /* 0x000fe200078e00ff */
[----:B------:R-:W-:-:S03]  /*44d0*/  ISETP.GE.AND P2, PT, R11, RZ, PT ;  /* 0x000000ff0b00720c */ /* 0x000fc60003f46270 */
[----:B------:R-:W-:Y:S01]  /*44e0*/  IMAD R32, R0, R5, R32 ;  /* 0x0000000500207224 */ /* 0x000fe200078e0220 */
[----:B------:R-:W-:Y:S01]  /*44f0*/  IADD3 R4, -R4, RZ, RZ ;  /* 0x000000ff04047210 */ /* 0x000fe20007ffe1ff */
[--C-:B------:R-:W-:Y:S01]  /*4500*/  @!P4 IMAD.IADD R143, R143, 0x1, -R0.reuse ;  /* 0x000000018f8fc824 */ /* 0x100fe200078e0a00 */
[C---:B------:R-:W-:Y:S01]  /*4510*/  ISETP.GT.U32.AND P4, PT, R0.reuse, R138, PT ;  /* 0x0000008a0000720c */ /* 0x040fe20003f84070 */
[----:B------:R-:W-:Y:S01]  /*4520*/  IMAD R139, R0, R8, R139 ;  /* 0x00000008008b7224 */ /* 0x000fe200078e028b */
[----:B------:R-:W-:Y:S01]  /*4530*/  IADD3 R8, R6, 0x54, RZ ;  /* 0x0000005406087810 */ /* 0x000fe20007ffe0ff */
[--C-:B------:R-:W-:Y:S01]  /*4540*/  @!P1 IMAD.IADD R145, R145, 0x1, -R0.reuse ;  /* 0x0000000191919824 */ /* 0x100fe200078e0a00 */
[----:B------:R-:W-:Y:S01]  /*4550*/  ISETP.GT.U32.AND P1, PT, R0, R32, PT ;  /* 0x000000200000720c */ /* 0x000fe20003f24070 */
[----:B------:R-:W-:Y:S01]  /*4560*/  VIADD R5, R6, 0x53 ;  /* 0x0000005306057836 */ /* 0x000fe20000000000 */
[----:B------:R-:W-:Y:S01]  /*4570*/  @!P0 IADD3 R143, -R143, RZ, RZ ;  /* 0x000000ff8f8f8210 */ /* 0x000fe20007ffe1ff */
[C---:B------:R-:W-:Y:S01]  /*4580*/  IMAD R147, R0.reuse, R4, R147 ;  /* 0x0000000400937224 */ /* 0x040fe200078e0293 */
[----:B------:R-:W-:Y:S01]  /*4590*/  IABS R140, R8 ;  /* 0x00000008008c7213 */ /* 0x000fe20000000000 */
[----:B------:R-:W-:Y:S01]  /*45a0*/  @!P6 IMAD.MOV R145, RZ, RZ, -R145 ;  /* 0x000000ffff91e224 */ /* 0x000fe200078e0a91 */
[----:B------:R-:W-:Y:S01]  /*45b0*/  ISETP.GT.U32.AND P6, PT, R0, R139, PT ;  /* 0x0000008b0000720c */ /* 0x000fe20003fc4070 */
[--C-:B------:R-:W-:Y:S01]  /*45c0*/  @!P5 IMAD.IADD R137, R137, 0x1, -R0.reuse ;  /* 0x000000018989d824 */ /* 0x100fe200078e0a00 */
[----:B------:R-:W-:Y:S01]  /*45d0*/  IABS R149, R5 ;  /* 0x0000000500957213 */ /* 0x000fe20000000000 */
[----:B------:R-:W-:Y:S01]  /*45e0*/  @!P4 IMAD.IADD R138, R138, 0x1, -R0 ;  /* 0x000000018a8ac824 */ /* 0x000fe200078e0a00 */
[----:B------:R-:W-:Y:S01]  /*45f0*/  ISETP.GT.U32.AND P0, PT, R0, R147, PT ;  /* 0x000000930000720c */ /* 0x000fe20003f04070 */
[----:B------:R-:W-:Y:S01]  /*4600*/  VIADD R11, R6, 0x55 ;  /* 0x00000055060b7836 */ /* 0x000fe20000000000 */
[C---:B------:R-:W-:Y:S01]  /*4610*/  ISETP.GT.U32.AND P5, PT, R0.reuse, R137, PT ;  /* 0x000000890000720c */ /* 0x040fe20003fa4070 */
[----:B------:R-:W-:Y:S01]  /*4620*/  IMAD.HI.U32 R4, R3, R149, RZ ;  /* 0x0000009503047227 */ /* 0x000fe200078e00ff */
[----:B------:R-:W-:-:S02]  /*4630*/  ISETP.GT.U32.AND P4, PT, R0, R138, PT ;  /* 0x0000008a0000720c */ /* 0x000fc40003f84070 */
[----:B------:R-:W-:Y:S01]  /*4640*/  IABS R111, R11 ;  /* 0x0000000b006f7213 */ /* 0x000fe20000000000 */
[----:B------:R-:W-:Y:S02]  /*4650*/  @!P1 IMAD.IADD R32, R32, 0x1, -R0 ;  /* 0x0000000120209824 */ /* 0x000fe400078e0a00 */
[----:B------:R-:W-:Y:S01]  /*4660*/  IMAD.MOV R4, RZ, RZ, -R4 ;  /* 0x000000ffff047224 */ /* 0x000fe200078e0a04 */
[----:B------:R-:W-:Y:S01]  /*4670*/  @!P6 IADD3 R139, R139, -R0, RZ ;  /* 0x800000008b8be210 */ /* 0x000fe20007ffe0ff */
[----:B------:R-:W-:Y:S01]  /*4680*/  VIADD R17, R6, 0x8f ;  /* 0x0000008f06117836 */ /* 0x000fe20000000000 */
[C---:B------:R-:W-:Y:S01]  /*4690*/  ISETP.GT.U32.AND P6, PT, R0.reuse, R32, PT ;  /* 0x000000200000720c */ /* 0x040fe20003fc4070 */
[----:B------:R-:W-:Y:S01]  /*46a0*/  IMAD R149, R0, R4, R149 ;  /* 0x0000000400957224 */ /* 0x000fe200078e0295 */
[----:B------:R-:W-:Y:S01]  /*46b0*/  @!P0 IADD3 R147, R147, -R0, RZ ;  /* 0x8000000093938210 */ /* 0x000fe20007ffe0ff */
[----:B------:R-:W-:Y:S01]  /*46c0*/  IMAD.HI.U32 R4, R3, R140, RZ ;  /* 0x0000008c03047227 */ /* 0x000fe200078e00ff */
[----:B------:R-:W-:-:S02]  /*46d0*/  ISETP.GE.AND P0, PT, R5, RZ, PT ;  /* 0x000000ff0500720c */ /* 0x000fc40003f06270 */
[----:B------:R-:W-:Y:S01]  /*46e0*/  ISETP.GT.U32.AND P1, PT, R0, R147, PT ;  /* 0x000000930000720c */ /* 0x000fe20003f24070 */
[----:B------:R-:W-:Y:S01]  /*46f0*/  IMAD.MOV R5, RZ, RZ, -R4 ;  /* 0x000000ffff057224 */ /* 0x000fe200078e0a04 */
[----:B------:R-:W-:Y:S01]  /*4700*/  IABS R181, R17 ;  /* 0x0000001100b57213 */ /* 0x000fe20000000000 */
[----:B------:R-:W-:Y:S01]  /*4710*/  @!P4 IMAD.IADD R138, R138, 0x1, -R0 ;  /* 0x000000018a8ac824 */ /* 0x000fe200078e0a00 */
[----:B------:R-:W-:Y:S01]  /*4720*/  ISETP.GE.AND P4, PT, R15, RZ, PT ;  /* 0x000000ff0f00720c */ /* 0x000fe20003f86270 */
[----:B------:R-:W-:Y:S01]  /*4730*/  IMAD R140, R0, R5, R140 ;  /* 0x00000005008c7224 */ /* 0x000fe200078e028c */
[----:B------:R-:W-:Y:S01]  /*4740*/  IADD3 R15, R6, 0x5c, RZ ;  /* 0x0000005c060f7810 */ /* 0x000fe20007ffe0ff */
[--C-:B------:R-:W-:Y:S02]  /*4750*/  @!P6 IMAD.IADD R32, R32, 0x1, -R0.reuse ;  /* 0x000000012020e824 */ /* 0x100fe400078e0a00 */
[----:B------:R-:W-:Y:S01]  /*4760*/  @!P5 IMAD.IADD R137, R137, 0x1, -R0 ;  /* 0x000000018989d824 */ /* 0x000fe200078e0a00 */
[C---:B------:R-:W-:Y:S01]  /*4770*/  ISETP.GT.U32.AND P6, PT, R0.reuse, R140, PT ;  /* 0x0000008c0000720c */ /* 0x040fe20003fc4070 */
[----:B------:R-:W-:Y:S01]  /*4780*/  @!P2 IMAD.MOV R138, RZ, RZ, -R138 ;  /* 0x000000ffff8aa224 */ /* 0x000fe200078e0a8a */
[----:B------:R-:W-:Y:S01]  /*4790*/  ISETP.GT.U32.AND P2, PT, R0, R139, PT ;  /* 0x0000008b0000720c */ /* 0x000fe20003f44070 */
[----:B------:R-:W-:Y:S01]  /*47a0*/  @!P3 IMAD.MOV R137, RZ, RZ, -R137 ;  /* 0x000000ffff89b224 */ /* 0x000fe200078e0a89 */
[----:B------:R-:W-:Y:S01]  /*47b0*/  ISETP.GE.AND P5, PT, R12, RZ, PT ;  /* 0x000000ff0c00720c */ /* 0x000fe20003fa6270 */
[----:B------:R-:W-:Y:S01]  /*47c0*/  IMAD.HI.U32 R4, R3, R111, RZ ;  /* 0x0000006f03047227 */ /* 0x000fe200078e00ff */
[----:B------:R-:W-:-:S02]  /*47d0*/  IADD3 R12, R6, 0x56, RZ ;  /* 0x00000056060c7810 */ /* 0x000fc40007ffe0ff */
[----:B------:R-:W-:Y:S01]  /*47e0*/  ISETP.GE.AND P3, PT, R13, RZ, PT ;  /* 0x000000ff0d00720c */ /* 0x000fe20003f66270 */
[----:B------:R-:W-:Y:S01]  /*47f0*/  VIADD R13, R6, 0x57 ;  /* 0x00000057060d7836 */ /* 0x000fe20000000000 */
[----:B------:R-:W-:Y:S01]  /*4800*/  IABS R142, R12 ;  /* 0x0000000c008e7213 */ /* 0x000fe20000000000 */
[----:B------:R-:W-:Y:S01]  /*4810*/  IMAD.MOV R4, RZ, RZ, -R4 ;  /* 0x000000ffff047224 */ /* 0x000fe200078e0a04 */
[----:B------:R-:W-:Y:S02]  /*4820*/  @!P1 IADD3 R147, R147, -R0, RZ ;  /* 0x8000000093939210 */ /* 0x000fe40007ffe0ff */
[----:B------:R-:W-:Y:S01]  /*4830*/  IABS R73, R13 ;  /* 0x0000000d00497213 */ /* 0x000fe20000000000 */
[----:B------:R-:W-:Y:S01]  /*4840*/  IMAD.HI.U32 R5, R3, R142, RZ ;  /* 0x0000008e03057227 */ /* 0x000fe200078e00ff */
[----:B------:R-:W-:Y:S02]  /*4850*/  @!P6 IADD3 R140, R140, -R0, RZ ;  /* 0x800000008c8ce210 */ /* 0x000fe40007ffe0ff */
[----:B------:R-:W-:Y:S01]  /*4860*/  ISETP.GT.U32.AND P1, PT, R0, R149, PT ;  /* 0x000000950000720c */ /* 0x000fe20003f24070 */
[----:B------:R-:W-:Y:S01]  /*4870*/  @!P2 IMAD.IADD R139, R139, 0x1, -R0 ;  /* 0x000000018b8ba824 */ /* 0x000fe200078e0a00 */
[----:B------:R-:W-:Y:S01]  /*4880*/  ISETP.GE.AND P2, PT, R8, RZ, PT ;  /* 0x000000ff0800720c */ /* 0x000fe20003f46270 */
[----:B------:R-:W-:Y:S01]  /*4890*/  IMAD.HI.U32 R8, R3, R73, RZ ;  /* 0x0000004903087227 */ /* 0x000fe200078e00ff */
[----:B------:R-:W-:-:S02]  /*48a0*/  ISETP.GT.U32.AND P6, PT, R0, R140, PT ;  /* 0x0000008c0000720c */ /* 0x000fc40003fc4070 */
[----:B------:R-:W-:Y:S01]  /*48b0*/  @!P3 IADD3 R32, -R32, RZ, RZ ;  /* 0x000000ff2020b210 */ /* 0x000fe20007ffe1ff */
[----:B------:R-:W-:Y:S01]  /*48c0*/  IMAD.MOV R5, RZ, RZ, -R5 ;  /* 0x000000ffff057224 */ /* 0x000fe200078e0a05 */
[----:B------:R-:W-:Y:S01]  /*48d0*/  IABS R76, R15 ;  /* 0x0000000f004c7213 */ /* 0x000fe20000000000 */
[C---:B------:R-:W-:Y:S02]  /*48e0*/  IMAD R111, R0.reuse, R4, R111 ;  /* 0x00000004006f7224 */ /* 0x040fe400078e026f */
[----:B------:R-:W-:Y:S02]  /*48f0*/  IMAD.MOV R8, RZ, RZ, -R8 ;  /* 0x000000ffff087224 */ /* 0x000fe400078e0a08 */
[C---:B------:R-:W-:Y:S01]  /*4900*/  IMAD R142, R0.reuse, R5, R142 ;  /* 0x00000005008e7224 */ /* 0x040fe200078e028e */
[C---:B------:R-:W-:Y:S01]  /*4910*/  ISETP.GT.U32.AND P3, PT, R0.reuse, R111, PT ;  /* 0x0000006f0000720c */ /* 0x040fe20003f64070 */
[C---:B------:R-:W-:Y:S01]  /*4920*/  IMAD R73, R0.reuse, R8, R73 ;  /* 0x0000000800497224 */ /* 0x040fe200078e0249 */
[----:B------:R-:W-:Y:S01]  /*4930*/  @!P1 IADD3 R149, R149, -R0, RZ ;  /* 0x8000000095959210 */ /* 0x000fe20007ffe0ff */
[----:B------:R-:W-:Y:S01]  /*4940*/  @!P4 IMAD.MOV R139, RZ, RZ, -R139 ;  /* 0x000000ffff8bc224 */ /* 0x000fe200078e0a8b */
[----:B------:R-:W-:Y:S01]  /*4950*/  ISETP.GT.U32.AND P4, PT, R0, R142, PT ;  /* 0x0000008e0000720c */ /* 0x000fe20003f84070 */
[----:B------:R-:W-:Y:S01]  /*4960*/  VIADD R8, R6, 0x58 ;  /* 0x0000005806087836 */ /* 0x000fe20000000000 */
[----:B------:R-:W-:Y:S01]  /*4970*/  ISETP.GE.AND P1, PT, R11, RZ, PT ;  /* 0x000000ff0b00720c */ /* 0x000fe20003f26270 */
[----:B------:R-:W-:Y:S01]  /*4980*/  @!P6 IMAD.IADD R140, R140, 0x1, -R0 ;  /* 0x000000018c8ce824 */ /* 0x000fe200078e0a00 */
[----:B------:R-:W-:Y:S01]  /*4990*/  ISETP.GT.U32.AND P6, PT, R0, R73, PT ;  /* 0x000000490000720c */ /* 0x000fe20003fc4070 */
[----:B------:R-:W-:Y:S01]  /*49a0*/  VIADD R11, R6, 0x59 ;  /* 0x00000059060b7836 */ /* 0x000fe20000000000 */
[----:B------:R-:W-:Y:S01]  /*49b0*/  IABS R144, R8 ;  /* 0x0000000800907213 */ /* 0x000fe20000000000 */
[----:B------:R-:W-:Y:S01]  /*49c0*/  @!P5 IMAD.MOV R147, RZ, RZ, -R147 ;  /* 0x000000ffff93d224 */ /* 0x000fe200078e0a93 */
[----:B------:R-:W-:Y:S01]  /*49d0*/  ISETP.GT.U32.AND P5, PT, R0, R149, PT ;  /* 0x000000950000720c */ /* 0x000fe20003fa4070 */
[----:B------:R-:W-:Y:S01]  /*49e0*/  @!P2 IMAD.MOV R140, RZ, RZ, -R140 ;  /* 0x000000ffff8ca224 */ /* 0x000fe200078e0a8c */
[----:B------:R-:W-:Y:S01]  /*49f0*/  @!P3 IADD3 R111, R111, -R0, RZ ;  /* 0x800000006f6fb210 */ /* 0x000fe20007ffe0ff */
[----:B------:R-:W-:Y:S01]  /*4a00*/  IMAD.HI.U32 R4, R3, R144, RZ ;  /* 0x0000009003047227 */ /* 0x000fe200078e00ff */
[----:B------:R-:W-:-:S02]  /*4a10*/  IABS R31, R11 ;  /* 0x0000000b001f7213 */ /* 0x000fc40000000000 */
[----:B------:R-:W-:Y:S01]  /*4a20*/  ISETP.GE.AND P3, PT, R13, RZ, PT ;  /* 0x000000ff0d00720c */ /* 0x000fe20003f66270 */
[--C-:B------:R-:W-:Y:S01]  /*4a30*/  @!P4 IMAD.IADD R142, R142, 0x1, -R0.reuse ;  /* 0x000000018e8ec824 */ /* 0x100fe200078e0a00 */
[----:B------:R-:W-:Y:S01]  /*4a40*/  ISETP.GT.U32.AND P4, PT, R0, R111, PT ;  /* 0x0000006f0000720c */ /* 0x000fe20003f84070 */
[----:B------:R-:W-:Y:S01]  /*4a50*/  @!P6 IMAD.IADD R73, R73, 0x1, -R0 ;  /* 0x000000014949e824 */ /* 0x000fe200078e0a00 */
[----:B------:R-:W-:Y:S01]  /*4a60*/  IADD3 R5, -R4, RZ, RZ ;  /* 0x000000ff04057210 */ /* 0x000fe20007ffe1ff */
[----:B------:R-:W-:Y:S01]  /*4a70*/  IMAD.HI.U32 R4, R3, R31, RZ ;  /* 0x0000001f03047227 */ /* 0x000fe200078e00ff */
[C---:B------:R-:W-:Y:S02]  /*4a80*/  ISETP.GT.U32.AND P6, PT, R0.reuse, R142, PT ;  /* 0x0000008e0000720c */ /* 0x040fe40003fc4070 */
[----:B------:R-:W-:Y:S01]  /*4a90*/  @!P5 IADD3 R149, R149, -R0, RZ ;  /* 0x800000009595d210 */ /* 0x000fe20007ffe0ff */
[----:B------:R-:W-:Y:S01]  /*4aa0*/  IMAD R144, R0, R5, R144 ;  /* 0x0000000500907224 */ /* 0x000fe200078e0290 */
[----:B------:R-:W-:Y:S01]  /*4ab0*/  IADD3 R4, -R4, RZ, RZ ;  /* 0x000000ff04047210 */ /* 0x000fe20007ffe1ff */
[----:B------:R-:W-:Y:S01]  /*4ac0*/  VIADD R13, R6, 0x5b ;  /* 0x0000005b060d7836 */ /* 0x000fe20000000000 */
[----:B------:R-:W-:Y:S01]  /*4ad0*/  ISETP.GE.AND P5, PT, R12, RZ, PT ;  /* 0x000000ff0c00720c */ /* 0x000fe20003fa6270 */
[----:B------:R-:W-:-:S02]  /*4ae0*/  VIADD R12, R6, 0x5a ;  /* 0x0000005a060c7836 */ /* 0x000fc40000000000 */
[--C-:B------:R-:W-:Y:S01]  /*4af0*/  @!P4 IMAD.IADD R111, R111, 0x1, -R0.reuse ;  /* 0x000000016f6fc824 */ /* 0x100fe200078e0a00 */
[C---:B------:R-:W-:Y:S01]  /*4b00*/  ISETP.GT.U32.AND P4, PT, R0.reuse, R144, PT ;  /* 0x000000900000720c */ /* 0x040fe20003f84070 */
[----:B------:R-:W-:Y:S01]  /*4b10*/  IMAD R31, R0, R4, R31 ;  /* 0x00000004001f7224 */ /* 0x000fe200078e021f */
[----:B------:R-:W-:Y:S01]  /*4b20*/  IABS R106, R12 ;  /* 0x0000000c006a7213 */ /* 0x000fe20000000000 */
[--C-:B------:R-:W-:Y:S01]  /*4b30*/  @!P6 IMAD.IADD R142, R142, 0x1, -R0.reuse ;  /* 0x000000018e8ee824 */ /* 0x100fe200078e0a00 */
[----:B------:R-:W-:Y:S01]  /*4b40*/  IABS R146, R13 ;  /* 0x0000000d00927213 */ /* 0x000fe20000000000 */
[----:B------:R-:W-:Y:S01]  /*4b50*/  @!P0 IMAD.MOV R149, RZ, RZ, -R149 ;  /* 0x000000ffff958224 */ /* 0x000fe200078e0a95 */
[C---:B------:R-:W-:Y:S01]  /*4b60*/  ISETP.GT.U32.AND P6, PT, R0.reuse, R31, PT ;  /* 0x0000001f0000720c */ /* 0x040fe20003fc4070 */
[----:B------:R-:W-:Y:S01]  /*4b70*/  IMAD.HI.U32 R4, R3, R106, RZ ;  /* 0x0000006a03047227 */ /* 0x000fe200078e00ff */
[----:B------:R-:W-:Y:S02]  /*4b80*/  ISETP.GT.U32.AND P0, PT, R0, R73, PT ;  /* 0x000000490000720c */ /* 0x000fe40003f04070 */
[----:B------:R-:W-:Y:S01]  /*4b90*/  @!P5 IADD3 R142, -R142, RZ, RZ ;  /* 0x000000ff8e8ed210 */ /* 0x000fe20007ffe1ff */
[----:B------:R-:W-:Y:S01]  /*4ba0*/  @!P1 IMAD.MOV R111, RZ, RZ, -R111 ;  /* 0x000000ffff6f9224 */ /* 0x000fe200078e0a6f */
[----:B------:R-:W-:Y:S01]  /*4bb0*/  IADD3 R5, -R4, RZ, RZ ;  /* 0x000000ff04057210 */ /* 0x000fe20007ffe1ff */
[----:B------:R-:W-:Y:S01]  /*4bc0*/  @!P4 IMAD.IADD R144, R144, 0x1, -R0 ;  /* 0x000000019090c824 */ /* 0x000fe200078e0a00 */
[----:B------:R-:W-:Y:S01]  /*4bd0*/  ISETP.GE.AND P4, PT, R11, RZ, PT ;  /* 0x000000ff0b00720c */ /* 0x000fe20003f86270 */
[----:B------:R-:W-:Y:S01]  /*4be0*/  IMAD.HI.U32 R4, R3, R146, RZ ;  /* 0x0000009203047227 */ /* 0x000fe200078e00ff */
[----:B------:R-:W-:-:S03]  /*4bf0*/  ISETP.GE.AND P5, PT, R12, RZ, PT ;  /* 0x000000ff0c00720c */ /* 0x000fc60003fa6270 */
[----:B------:R-:W-:Y:S01]  /*4c00*/  @!P6 IADD3 R31, R31, -R0, RZ ;  /* 0x800000001f1fe210 */ /* 0x000fe20007ffe0ff */
[C---:B------:R-:W-:Y:S01]  /*4c10*/  IMAD R106, R0.reuse, R5, R106 ;  /* 0x00000005006a7224 */ /* 0x040fe200078e026a */
[C---:B------:R-:W-:Y:S01]  /*4c20*/  ISETP.GT.U32.AND P6, PT, R0.reuse, R144, PT ;  /* 0x000000900000720c */ /* 0x040fe20003fc4070 */
[----:B------:R-:W-:Y:S01]  /*4c30*/  IMAD.MOV R5, RZ, RZ, -R4 ;  /* 0x000000ffff057224 */ /* 0x000fe200078e0a04 */
[C---:B------:R-:W-:Y:S01]  /*4c40*/  ISETP.GT.U32.AND P1, PT, R0.reuse, R31, PT ;  /* 0x0000001f0000720c */ /* 0x040fe20003f24070 */
[----:B------:R-:W-:Y:S01]  /*4c50*/  @!P0 IMAD.IADD R73, R73, 0x1, -R0 ;  /* 0x0000000149498824 */ /* 0x000fe200078e0a00 */
[C---:B------:R-:W-:Y:S01]  /*4c60*/  ISETP.GT.U32.AND P2, PT, R0.reuse, R106, PT ;  /* 0x0000006a0000720c */ /* 0x040fe20003f44070 */
[----:B------:R-:W-:Y:S01]  /*4c70*/  IMAD R146, R0, R5, R146 ;  /* 0x0000000500927224 */ /* 0x000fe200078e0292 */
[----:B------:R-:W-:Y:S01]  /*4c80*/  ISETP.GE.AND P0, PT, R8, RZ, PT ;  /* 0x000000ff0800720c */ /* 0x000fe20003f06270 */
[----:B------:R-:W-:Y:S02]  /*4c90*/  VIADD R8, R6, 0x5d ;  /* 0x0000005d06087836 */ /* 0x000fe40000000000 */
[----:B------:R-:W-:-:S03]  /*4ca0*/  IMAD.HI.U32 R4, R3, R76, RZ ;  /* 0x0000004c03047227 */ /* 0x000fc600078e00ff */
[----:B------:R-:W-:Y:S01]  /*4cb0*/  IABS R148, R8 ;  /* 0x0000000800947213 */ /* 0x000fe20000000000 */
[--C-:B------:R-:W-:Y:S01]  /*4cc0*/  @!P6 IMAD.IADD R144, R144, 0x1, -R0.reuse ;  /* 0x000000019090e824 */ /* 0x100fe200078e0a00 */
[----:B------:R-:W-:Y:S01]  /*4cd0*/  ISETP.GT.U32.AND P6, PT, R0, R146, PT ;  /* 0x000000920000720c */ /* 0x000fe20003fc4070 */
[----:B------:R-:W-:Y:S01]  /*4ce0*/  @!P1 IMAD.IADD R31, R31, 0x1, -R0 ;  /* 0x000000011f1f9824 */ /* 0x000fe200078e0a00 */
[----:B------:R-:W-:Y:S01]  /*4cf0*/  IADD3 R5, -R4, RZ, RZ ;  /* 0x000000ff04057210 */ /* 0x000fe20007ffe1ff */
[----:B------:R-:W-:Y:S01]  /*4d00*/  IMAD.HI.U32 R4, R3, R148, RZ ;  /* 0x0000009403047227 */ /* 0x000fe200078e00ff */
[----:B------:R-:W-:Y:S02]  /*4d10*/  @!P2 IADD3 R106, R106, -R0, RZ ;  /* 0x800000006a6aa210 */ /* 0x000fe40007ffe0ff */
[----:B------:R-:W-:Y:S01]  /*4d20*/  ISETP.GE.AND P2, PT, R8, RZ, PT ;  /* 0x000000ff0800720c */ /* 0x000fe20003f46270 */
[----:B------:R-:W-:Y:S01]  /*4d30*/  IMAD R76, R0, R5, R76 ;  /* 0x00000005004c7224 */ /* 0x000fe200078e024c */
[----:B------:R-:W-:Y:S01]  /*4d40*/  IADD3 R5, -R4, RZ, RZ ;  /* 0x000000ff04057210 */ /* 0x000fe20007ffe1ff */
[----:B------:R-:W-:Y:S01]  /*4d50*/  @!P4 IMAD.MOV R31, RZ, RZ, -R31 ;  /* 0x000000ffff1fc224 */ /* 0x000fe200078e0a1f */
[----:B------:R-:W-:Y:S01]  /*4d60*/  ISETP.GE.AND P1, PT, R15, RZ, PT ;  /* 0x000000ff0f00720c */ /* 0x000fe20003f26270 */
[----:B------:R-:W-:Y:S01]  /*4d70*/  VIADD R8, R6, 0x5e ;  /* 0x0000005e06087836 */ /* 0x000fe20000000000 */
[----:B------:R-:W-:Y:S01]  /*4d80*/  ISETP.GT.U32.AND P4, PT, R0, R76, PT ;  /* 0x0000004c0000720c */ /* 0x000fe20003f84070 */
[----:B------:R-:W-:Y:S01]  /*4d90*/  @!P6 IMAD.IADD R146, R146, 0x1, -R0 ;  /* 0x000000019292e824 */ /* 0x000fe200078e0a00 */
[C---:B------:R-:W-:Y:S01]  /*4da0*/  ISETP.GT.U32.AND P6, PT, R0.reuse, R106, PT ;  /* 0x0000006a0000720c */ /* 0x040fe20003fc4070 */
[C---:B------:R-:W-:Y:S01]  /*4db0*/  IMAD R148, R0.reuse, R5, R148 ;  /* 0x0000000500947224 */ /* 0x040fe200078e0294 */
[----:B------:R-:W-:Y:S01]  /*4dc0*/  IABS R84, R8 ;  /* 0x0000000800547213 */ /* 0x000fe20000000000 */
[----:B------:R-:W-:Y:S01]  /*4dd0*/  @!P0 IMAD.MOV R144, RZ, RZ, -R144 ;  /* 0x000000ffff908224 */ /* 0x000fe200078e0a90 */
[----:B------:R-:W-:Y:S01]  /*4de0*/  ISETP.GT.U32.AND P0, PT, R0, R146, PT ;  /* 0x000000920000720c */ /* 0x000fe20003f04070 */
[C---:B------:R-:W-:Y:S01]  /*4df0*/  VIADD R12, R6.reuse, 0x5f ;  /* 0x0000005f060c7836 */ /* 0x040fe20000000000 */
[----:B------:R-:W-:Y:S01]  /*4e00*/  IADD3 R15, R6, 0x63, RZ ;  /* 0x00000063060f7810 */ /* 0x000fe20007ffe0ff */
[----:B------:R-:W-:Y:S01]  /*4e10*/  @!P3 IMAD.MOV R73, RZ, RZ, -R73 ;  /* 0x000000ffff49b224 */ /* 0x000fe200078e0a49 */
[----:B------:R-:W-:Y:S01]  /*4e20*/  ISETP.GE.AND P3, PT, R13, RZ, PT ;  /* 0x000000ff0d00720c */ /* 0x000fe20003f66270 */
[----:B------:R-:W-:Y:S01]  /*4e30*/  IMAD.HI.U32 R4, R3, R84, RZ ;  /* 0x0000005403047227 */ /* 0x000fe200078e00ff */
[----:B------:R-:W-:-:S02]  /*4e40*/  IABS R150, R12 ;  /* 0x0000000c00967213 */ /* 0x000fc40000000000 */
[----:B------:R-:W-:Y:S01]  /*4e50*/  @!P4 IADD3 R76, R76, -R0, RZ ;  /* 0x800000004c4cc210 */ /* 0x000fe20007ffe0ff */
[----:B------:R-:W-:Y:S01]  /*4e60*/  @!P6 IMAD.IADD R106, R106, 0x1, -R0 ;  /* 0x000000016a6ae824 */ /* 0x000fe200078e0a00 */
[----:B------:R-:W-:Y:S01]  /*4e70*/  ISETP.GT.U32.AND P6, PT, R0, R148, PT ;  /* 0x000000940000720c */ /* 0x000fe20003fc4070 */
[C---:B------:R-:W-:Y:S01]  /*4e80*/  IMAD.HI.U32 R5, R3.reuse, R150, RZ ;  /* 0x0000009603057227 */ /* 0x040fe200078e00ff */
[----:B------:R-:W-:Y:S02]  /*4e90*/  IADD3 R13, R6, 0x60, RZ ;  /* 0x00000060060d7810 */ /* 0x000fe40007ffe0ff */
[----:B------:R-:W-:Y:S01]  /*4ea0*/  @!P5 IADD3 R106, -R106, RZ, RZ ;  /* 0x000000ff6a6ad210 */ /* 0x000fe20007ffe1ff */
[----:B------:R-:W-:Y:S01]  /*4eb0*/  IMAD.MOV R11, RZ, RZ, -R4 ;  /* 0x000000ffff0b7224 */ /* 0x000fe200078e0a04 */
[----:B------:R-:W-:Y:S01]  /*4ec0*/  ISETP.GT.U32.AND P5, PT, R0, R76, PT ;  /* 0x0000004c0000720c */ /* 0x000fe20003fa4070 */
[----:B------:R-:W-:Y:S01]  /*4ed0*/  IMAD.MOV R5, RZ, RZ, -R5 ;  /* 0x000000ffff057224 */ /* 0x000fe200078e0a05 */
[----:B------:R-:W-:Y:S01]  /*4ee0*/  @!P0 IADD3 R146, R146, -R0, RZ ;  /* 0x8000000092928210 */ /* 0x000fe20007ffe0ff */
[C---:B------:R-:W-:Y:S01]  /*4ef0*/  IMAD R84, R0.reuse, R11, R84 ;  /* 0x0000000b00547224 */ /* 0x040fe200078e0254 */
[----:B------:R-:W-:Y:S01]  /*4f00*/  IABS R156, R13 ;  /* 0x0000000d009c7213 */ /* 0x000fe20000000000 */
[----:B------:R-:W-:Y:S01]  /*4f10*/  IMAD R150, R0, R5, R150 ;  /* 0x0000000500967224 */ /* 0x000fe200078e0296 */
[----:B------:R-:W-:Y:S01]  /*4f20*/  ISETP.GE.AND P0, PT, R8, RZ, PT ;  /* 0x000000ff0800720c */ /* 0x000fe20003f06270 */
[----:B------:R-:W-:Y:S01]  /*4f30*/  @!P6 IMAD.IADD R148, R148, 0x1, -R0 ;  /* 0x000000019494e824 */ /* 0x000fe200078e0a00 */
[----:B------:R-:W-:Y:S01]  /*4f40*/  ISETP.GE.AND P4, PT, R12, RZ, PT ;  /* 0x000000ff0c00720c */ /* 0x000fe20003f86270 */
[----:B------:R-:W-:Y:S01]  /*4f50*/  @!P3 IMAD.MOV R146, RZ, RZ, -R146 ;  /* 0x000000ffff92b224 */ /* 0x000fe200078e0a92 */
[C---:B------:R-:W-:Y:S01]  /*4f60*/  ISETP.GT.U32.AND P3, PT, R0.reuse, R84, PT ;  /* 0x000000540000720c */ /* 0x040fe20003f64070 */
[----:B------:R-:W-:Y:S01]  /*4f70*/  IMAD.HI.U32 R4, R3, R156, RZ ;  /* 0x0000009c03047227 */ /* 0x000fe200078e00ff */
[----:B------:R-:W-:-:S02]  /*4f80*/  ISETP.GT.U32.AND P6, PT, R0, R148, PT ;  /* 0x000000940000720c */ /* 0x000fc40003fc4070 */
[----:B------:R-:W-:Y:S01]  /*4f90*/  @!P5 IADD3 R76, R76, -R0, RZ ;  /* 0x800000004c4cd210 */ /* 0x000fe20007ffe0ff */
[----:B------:R-:W-:Y:S01]  /*4fa0*/  IMAD.MOV R11, RZ, RZ, -R4 ;  /* 0x000000ffff0b7224 */ /* 0x000fe200078e0a04 */
[----:B------:R-:W-:Y:S01]  /*4fb0*/  ISETP.GT.U32.AND P5, PT, R0, R150, PT ;  /* 0x000000960000720c */ /* 0x000fe20003fa4070 */
[----:B------:R-:W-:Y:S01]  /*4fc0*/  VIADD R8, R6, 0x61 ;  /* 0x0000006106087836 */ /* 0x000fe20000000000 */
[----:B------:R-:W-:Y:S01]  /*4fd0*/  IABS R158, R15 ;  /* 0x0000000f009e7213 */ /* 0x000fe20000000000 */
[----:B------:R-:W-:Y:S02]  /*4fe0*/  IMAD R156, R0, R11, R156 ;  /* 0x0000000b009c7224 */ /* 0x000fe400078e029c */
[----:B------:R-:W-:Y:S01]  /*4ff0*/  VIADD R12, R6, 0x62 ;  /* 0x00000062060c7836 */ /* 0x000fe20000000000 */
[----:B------:R-:W-:Y:S01]  /*5000*/  IABS R30, R8 ;  /* 0x00000008001e7213 */ /* 0x000fe20000000000 */
[--C-:B------:R-:W-:Y:S01]  /*5010*/  @!P3 IMAD.IADD R84, R84, 0x1, -R0.reuse ;  /* 0x000000015454b824 */ /* 0x100fe200078e0a00 */
[----:B------:R-:W-:Y:S01]  /*5020*/  ISETP.GE.AND P3, PT, R13, RZ, PT ;  /* 0x000000ff0d00720c */ /* 0x000fe20003f66270 */
[----:B------:R-:W-:Y:S01]  /*5030*/  @!P6 IMAD.IADD R148, R148, 0x1, -R0 ;  /* 0x000000019494e824 */ /* 0x000fe200078e0a00 */
[----:B------:R-:W-:Y:S01]  /*5040*/  ISETP.GT.U32.AND P6, PT, R0, R156, PT ;  /* 0x0000009c0000720c */ /* 0x000fe20003fc4070 */
[----:B------:R-:W-:Y:S01]  /*5050*/  IMAD.HI.U32 R4, R3, R30, RZ ;  /* 0x0000001e03047227 */ /* 0x000fe200078e00ff */
[----:B------:R-:W-:-:S02]  /*5060*/  IABS R151, R12 ;  /* 0x0000000c00977213 */ /* 0x000fc40000000000 */
[----:B------:R-:W-:Y:S01]  /*5070*/  IADD3 R13, R6, 0x6e, RZ ;  /* 0x0000006e060d7810 */ /* 0x000fe20007ffe0ff */
[----:B------:R-:W-:Y:S01]  /*5080*/  @!P5 IMAD.IADD R150, R150, 0x1, -R0 ;  /* 0x000000019696d824 */ /* 0x000fe200078e0a00 */
[----:B------:R-:W-:Y:S01]  /*5090*/  ISETP.GT.U32.AND P5, PT, R0, R84, PT ;  /* 0x000000540000720c */ /* 0x000fe20003fa4070 */
[----:B------:R-:W-:Y:S01]  /*50a0*/  IMAD.HI.U32 R5, R3, R151, RZ ;  /* 0x0000009703057227 */ /* 0x000fe200078e00ff */
[----:B------:R-:W-:Y:S02]  /*50b0*/  IADD3 R11, -R4, RZ, RZ ;  /* 0x000000ff040b7210 */ /* 0x000fe40007ffe1ff */
[----:B------:R-:W-:Y:S01]  /*50c0*/  IABS R87, R13 ;  /* 0x0000000d00577213 */ /* 0x000fe20000000000 */
[----:B------:R-:W-:Y:S02]  /*50d0*/  IMAD.MOV R5, RZ, RZ, -R5 ;  /* 0x000000ffff057224 */ /* 0x000fe400078e0a05 */
[----:B------:R-:W-:Y:S01]  /*50e0*/  @!P6 IADD3 R156, R156, -R0, RZ ;  /* 0x800000009c9ce210 */ /* 0x000fe20007ffe0ff */
[C---:B------:R-:W-:Y:S01]  /*50f0*/  IMAD R30, R0.reuse, R11, R30 ;  /* 0x0000000b001e7224 */ /* 0x040fe200078e021e */
[C---:B------:R-:W-:Y:S01]  /*5100*/  ISETP.GT.U32.AND P6, PT, R0.reuse, R150, PT ;  /* 0x000000960000720c */ /* 0x040fe20003fc4070 */
[----:B------:R-:W-:-:S02]  /*5110*/  IMAD R151, R0, R5, R151 ;  /* 0x0000000500977224 */ /* 0x000fc400078e0297 */
[----:B------:R-:W-:Y:S01]  /*5120*/  IMAD.HI.U32 R5, R3, R152, RZ ;  /* 0x0000009803057227 */ /* 0x000fe200078e00ff */
[----:B------:R-:W-:Y:S02]  /*5130*/  @!P5 IADD3 R84, R84, -R0, RZ ;  /* 0x800000005454d210 */ /* 0x000fe40007ffe0ff */
[----:B------:R-:W-:Y:S01]  /*5140*/  ISETP.GT.U32.AND P5, PT, R0, R30, PT ;  /* 0x0000001e0000720c */ /* 0x000fe20003fa4070 */
[----:B------:R-:W-:Y:S01]  /*5150*/  @!P2 IMAD.MOV R148, RZ, RZ, -R148 ;  /* 0x000000ffff94a224 */ /* 0x000fe200078e0a94 */
[----:B------:R-:W-:Y:S01]  /*5160*/  IADD3 R5, -R5, RZ, RZ ;  /* 0x000000ff05057210 */ /* 0x000fe20007ffe1ff */
[----:B------:R-:W-:Y:S01]  /*5170*/  IMAD.HI.U32 R4, R3, R158, RZ ;  /* 0x0000009e03047227 */ /* 0x000fe200078e00ff */
[----:B------:R-:W-:Y:S02]  /*5180*/  ISETP.GE.AND P2, PT, R8, RZ, PT ;  /* 0x000000ff0800720c */ /* 0x000fe40003f46270 */
[----:B------:R-:W-:Y:S01]  /*5190*/  @!P0 IADD3 R84, -R84, RZ, RZ ;  /* 0x000000ff54548210 */ /* 0x000fe20007ffe1ff */
[----:B------:R-:W-:Y:S01]  /*51a0*/  @!P6 IMAD.IADD R150, R150, 0x1, -R0 ;  /* 0x000000019696e824 */ /* 0x000fe200078e0a00 */
[C---:B------:R-:W-:Y:S01]  /*51b0*/  ISETP.GT.U32.AND P6, PT, R0.reuse, R151, PT ;  /* 0x000000970000720c */ /* 0x040fe20003fc4070 */
[----:B------:R-:W-:-:S02]  /*51c0*/  IMAD R152, R0, R5, R152 ;  /* 0x0000000500987224 */ /* 0x000fc400078e0298 */
[----:B------:R-:W-:Y:S02]  /*51d0*/  VIADD R8, R6, 0x65 ;  /* 0x0000006506087836 */ /* 0x000fe40000000000 */
[----:B------:R-:W-:Y:S02]  /*51e0*/  @!P5 IMAD.IADD R30, R30, 0x1, -R0 ;  /* 0x000000011e1ed824 */ /* 0x000fe400078e0a00 */
[----:B------:R-:W-:Y:S01]  /*51f0*/  @!P4 IMAD.MOV R150, RZ, RZ, -R150 ;  /* 0x000000ffff96c224 */ /* 0x000fe200078e0a96 */
[C---:B------:R-:W-:Y:S01]  /*5200*/  ISETP.GT.U32.AND P4, PT, R0.reuse, R152, PT ;  /* 0x000000980000720c */ /* 0x040fe20003f84070 */
[----:B------:R-:W-:Y:S01]  /*5210*/  IMAD.MOV R11, RZ, RZ, -R4 ;  /* 0x000000ffff0b7224 */ /* 0x000fe200078e0a04 */
[C---:B------:R-:W-:Y:S01]  /*5220*/  ISETP.GT.U32.AND P0, PT, R0.reuse, R30, PT ;  /* 0x0000001e0000720c */ /* 0x040fe20003f04070 */
[----:B------:R-:W-:Y:S01]  /*5230*/  @!P1 IMAD.MOV R76, RZ, RZ, -R76 ;  /* 0x000000ffff4c9224 */ /* 0x000fe200078e0a4c */
[----:B------:R-:W-:Y:S01]  /*5240*/  IABS R160, R8 ;  /* 0x0000000800a07213 */ /* 0x000fe20000000000 */
[----:B------:R-:W-:Y:S01]  /*5250*/  @!P6 IMAD.IADD R151, R151, 0x1, -R0 ;  /* 0x000000019797e824 */ /* 0x000fe200078e0a00 */
[C---:B------:R-:W-:Y:S01]  /*5260*/  ISETP.GT.U32.AND P1, PT, R0.reuse, R156, PT ;  /* 0x0000009c0000720c */ /* 0x040fe20003f24070 */
[----:B------:R-:W-:Y:S01]  /*5270*/  IMAD R158, R0, R11, R158 ;  /* 0x0000000b009e7224 */ /* 0x000fe200078e029e */
[----:B------:R-:W-:Y:S01]  /*5280*/  IADD3 R11, R6, 0x66, RZ ;  /* 0x00000066060b7810 */ /* 0x000fe20007ffe0ff */
[----:B------:R-:W-:Y:S01]  /*5290*/  IMAD.HI.U32 R4, R3, R160, RZ ;  /* 0x000000a003047227 */ /* 0x000fe200078e00ff */
[----:B------:R-:W-:-:S02]  /*52a0*/  ISETP.GT.U32.AND P6, PT, R0, R151, PT ;  /* 0x000000970000720c */ /* 0x000fc40003fc4070 */
[----:B------:R-:W-:Y:S01]  /*52b0*/  IABS R153, R11 ;  /* 0x0000000b00997213 */ /* 0x000fe20000000000 */
[----:B------:R-:W-:Y:S01]  /*52c0*/  IMAD.MOV R5, RZ, RZ, -R4 ;  /* 0x000000ffff057224 */ /* 0x000fe200078e0a04 */
[----:B------:R-:W-:Y:S01]  /*52d0*/  ISETP.GT.U32.AND P5, PT, R0, R158, PT ;  /* 0x0000009e0000720c */ /* 0x000fe20003fa4070 */
[--C-:B------:R-:W-:Y:S01]  /*52e0*/  @!P0 IMAD.IADD R30, R30, 0x1, -R0.reuse ;  /* 0x000000011e1e8824 */ /* 0x100fe200078e0a00 */
[----:B------:R-:W-:Y:S01]  /*52f0*/  ISETP.GE.AND P0, PT, R16, RZ, PT ;  /* 0x000000ff1000720c */ /* 0x000fe20003f06270 */
[----:B------:R-:W-:Y:S01]  /*5300*/  @!P4 IMAD.IADD R152, R152, 0x1, -R0 ;  /* 0x000000019898c824 */ /* 0x000fe200078e0a00 */
[----:B------:R-:W-:Y:S01]  /*5310*/  ISETP.GE.AND P4, PT, R8, RZ, PT ;  /* 0x000000ff0800720c */ /* 0x000fe20003f86270 */
[----:B------:R-:W-:Y:S01]  /*5320*/  IMAD R160, R0, R5, R160 ;  /* 0x0000000500a07224 */ /* 0x000fe200078e02a0 */
[----:B------:R-:W-:Y:S01]  /*5330*/  @!P2 IADD3 R30, -R30, RZ, RZ ;  /* 0x000000ff1e1ea210 */ /* 0x000fe20007ffe1ff */
[----:B------:R-:W-:Y:S01]  /*5340*/  IMAD.HI.U32 R4, R3, R153, RZ ;  /* 0x0000009903047227 */ /* 0x000fe200078e00ff */
[----:B------:R-:W-:-:S02]  /*5350*/  ISETP.GT.U32.AND P2, PT, R0, R152, PT ;  /* 0x000000980000720c */ /* 0x000fc40003f44070 */
[----:B------:R-:W-:Y:S01]  /*5360*/  @!P6 IADD3 R151, R151, -R0, RZ ;  /* 0x800000009797e210 */ /* 0x000fe20007ffe0ff */
[----:B------:R-:W-:Y:S01]  /*5370*/  IMAD.MOV R4, RZ, RZ, -R4 ;  /* 0x000000ffff047224 */ /* 0x000fe200078e0a04 */
[----:B------:R-:W-:Y:S01]  /*5380*/  ISETP.GT.U32.AND P6, PT, R0, R160, PT ;  /* 0x000000a00000720c */ /* 0x000fe20003fc4070 */
[----:B------:R-:W-:Y:S01]  /*5390*/  @!P1 IMAD.IADD R156, R156, 0x1, -R0 ;  /* 0x000000019c9c9824 */ /* 0x000fe200078e0a00 */
[----:B------:R-:W-:Y:S01]  /*53a0*/  @!P5 IADD3 R158, R158, -R0, RZ ;  /* 0x800000009e9ed210 */ /* 0x000fe20007ffe0ff */
[----:B------:R-:W-:Y:S01]  /*53b0*/  IMAD R153, R0, R4, R153 ;  /* 0x0000000400997224 */ /* 0x000fe200078e0299 */
[----:B------:R-:W-:Y:S01]  /*53c0*/  ISETP.GE.AND P1, PT, R12, RZ, PT ;  /* 0x000000ff0c00720c */ /* 0x000fe20003f26270 */
[----:B------:R-:W-:Y:S01]  /*53d0*/  @!P3 IMAD.MOV R156, RZ, RZ, -R156 ;  /* 0x000000ffff9cb224 */ /* 0x000fe200078e0a9c */
[----:B------:R-:W-:Y:S01]  /*53e0*/  ISETP.GT.U32.AND P5, PT, R0, R158, PT ;  /* 0x0000009e0000720c */ /* 0x000fe20003fa4070 */
[----:B------:R-:W-:Y:S01]  /*53f0*/  VIADD R4, R6, 0x67 ;  /* 0x0000006706047836 */ /* 0x000fe20000000000 */
[----:B------:R-:W-:Y:S01]  /*5400*/  ISETP.GE.AND P3, PT, R15, RZ, PT ;  /* 0x000000ff0f00720c */ /* 0x000fe20003f66270 */
[--C-:B------:R-:W-:Y:S01]  /*5410*/  @!P2 IMAD.IADD R152, R152, 0x1, -R0.reuse ;  /* 0x000000019898a824 */ /* 0x100fe200078e0a00 */
[----:B------:R-:W-:Y:S01]  /*5420*/  ISETP.GT.U32.AND P2, PT, R0, R153, PT ;  /* 0x000000990000720c */ /* 0x000fe20003f44070 */
[----:B------:R-:W-:Y:S01]  /*5430*/  VIADD R8, R6, 0x69 ;  /* 0x0000006906087836 */ /* 0x000fe20000000000 */
[----:B------:R-:W-:Y:S01]  /*5440*/  IABS R162, R4 ;  /* 0x0000000400a27213 */ /* 0x000fe20000000000 */
[----:B------:R-:W-:Y:S01]  /*5450*/  @!P6 IMAD.IADD R160, R160, 0x1, -R0 ;  /* 0x00000001a0a0e824 */ /* 0x000fe200078e0a00 */
[----:B------:R-:W-:Y:S01]  /*5460*/  IADD3 R5, R6, 0x68, RZ ;  /* 0x0000006806057810 */ /* 0x000fe20007ffe0ff */
[----:B------:R-:W-:Y:S01]  /*5470*/  @!P0 IMAD.MOV R152, RZ, RZ, -R152 ;  /* 0x000000ffff988224 */ /* 0x000fe200078e0a98 */
[----:B------:R-:W-:Y:S01]  /*5480*/  IABS R29, R8 ;  /* 0x00000008001d7213 */ /* 0x000fe20000000000 */
[----:B------:R-:W-:Y:S01]  /*5490*/  @!P1 IMAD.MOV R151, RZ, RZ, -R151 ;  /* 0x000000ffff979224 */ /* 0x000fe200078e0a97 */
[----:B------:R-:W-:Y:S01]  /*54a0*/  ISETP.GT.U32.AND P6, PT, R0, R160, PT ;  /* 0x000000a00000720c */ /* 0x000fe20003fc4070 */
[----:B------:R-:W-:Y:S01]  /*54b0*/  @!P5 IMAD.IADD R158, R158, 0x1, -R0 ;  /* 0x000000019e9ed824 */ /* 0x000fe200078e0a00 */
[----:B------:R-:W-:Y:S01]  /*54c0*/  ISETP.GE.AND P5, PT, R11, RZ, PT ;  /* 0x000000ff0b00720c */ /* 0x000fe20003fa6270 */
[C---:B------:R-:W-:Y:S01]  /*54d0*/  VIADD R12, R6.reuse, 0x6d ;  /* 0x0000006d060c7836 */ /* 0x040fe20000000000 */
[----:B------:R-:W-:-:S02]  /*54e0*/  IADD3 R11, R6, 0x6a, RZ ;  /* 0x0000006a060b7810 */ /* 0x000fc40007ffe0ff */
[----:B------:R-:W-:Y:S02]  /*54f0*/  @!P2 IADD3 R153, R153, -R0, RZ ;  /* 0x800000009999a210 */ /* 0x000fe40007ffe0ff */
[----:B------:R-:W-:Y:S01]  /*5500*/  ISETP.GE.AND P1, PT, R4, RZ, PT ;  /* 0x000000ff0400720c */ /* 0x000fe20003f26270 */
[----:B------:R-:W-:Y:S01]  /*5510*/  IMAD.HI.U32 R4, R3, R162, RZ ;  /* 0x000000a203047227 */ /* 0x000fe200078e00ff */
[----:B------:R-:W-:Y:S02]  /*5520*/  ISETP.GT.U32.AND P2, PT, R0, R153, PT ;  /* 0x000000990000720c */ /* 0x000fe40003f44070 */
[----:B------:R-:W-:Y:S01]  /*5530*/  @!P3 IADD3 R158, -R158, RZ, RZ ;  /* 0x000000ff9e9eb210 */ /* 0x000fe20007ffe1ff */
[----:B------:R-:W-:Y:S01]  /*5540*/  @!P6 IMAD.IADD R160, R160, 0x1, -R0 ;  /* 0x00000001a0a0e824 */ /* 0x000fe200078e0a00 */
[----:B------:R-:W-:Y:S02]  /*5550*/  ISETP.GE.AND P3, PT, R5, RZ, PT ;  /* 0x000000ff0500720c */ /* 0x000fe40003f66270 */
[----:B------:R-:W-:Y:S01]  /*5560*/  IABS R154, R5 ;  /* 0x00000005009a7213 */ /* 0x000fe20000000000 */
[----:B------:R-:W-:Y:S01]  /*5570*/  IMAD.HI.U32 R5, R3, R29, RZ ;  /* 0x0000001d03057227 */ /* 0x000fe200078e00ff */
[----:B------:R-:W-:-:S02]  /*5580*/  ISETP.GE.AND P6, PT, R11, RZ, PT ;  /* 0x000000ff0b00720c */ /* 0x000fc40003fc6270 */
[----:B------:R-:W-:Y:S01]  /*5590*/  IABS R164, R11 ;  /* 0x0000000b00a47213 */ /* 0x000fe20000000000 */
[----:B------:R-:W-:Y:S01]  /*55a0*/  IMAD.MOV R11, RZ, RZ, -R4 ;  /* 0x000000ffff0b7224 */ /* 0x000fe200078e0a04 */
[----:B------:R-:W-:Y:S01]  /*55b0*/  IADD3 R5, -R5, RZ, RZ ;  /* 0x000000ff05057210 */ /* 0x000fe20007ffe1ff */
[----:B------:R-:W-:Y:S01]  /*55c0*/  IMAD.HI.U32 R4, R3, R154, RZ ;  /* 0x0000009a03047227 */ /* 0x000fe200078e00ff */
[----:B------:R-:W-:Y:S02]  /*55d0*/  @!P2 IADD3 R153, R153, -R0, RZ ;  /* 0x800000009999a210 */ /* 0x000fe40007ffe0ff */
[----:B------:R-:W-:Y:S01]  /*55e0*/  ISETP.GE.AND P0, PT, R8, RZ, PT ;  /* 0x000000ff0800720c */ /* 0x000fe20003f06270 */
[C---:B------:R-:W-:Y:S01]  /*55f0*/  IMAD R162, R0.reuse, R11, R162 ;  /* 0x0000000b00a27224 */ /* 0x040fe200078e02a2 */
[----:B------:R-:W-:Y:S01]  /*5600*/  @!P5 IADD3 R153, -R153, RZ, RZ ;  /* 0x000000ff9999d210 */ /* 0x000fe20007ffe1ff */
[C---:B------:R-:W-:Y:S01]  /*5610*/  IMAD R29, R0.reuse, R5, R29 ;  /* 0x00000005001d7224 */ /* 0x040fe200078e021d */
[----:B------:R-:W-:Y:S01]  /*5620*/  IABS R157, R12 ;  /* 0x0000000c009d7213 */ /* 0x000fe20000000000 */
[----:B------:R-:W-:Y:S01]  /*5630*/  @!P4 IMAD.MOV R160, RZ, RZ, -R160 ;  /* 0x000000ffffa0c224 */ /* 0x000fe200078e0aa0 */
[C---:B------:R-:W-:Y:S01]  /*5640*/  ISETP.GT.U32.AND P4, PT, R0.reuse, R162, PT ;  /* 0x000000a20000720c */ /* 0x040fe20003f84070 */
[----:B------:R-:W-:Y:S01]  /*5650*/  IMAD.MOV R11, RZ, RZ, -R4 ;  /* 0x000000ffff0b7224 */ /* 0x000fe200078e0a04 */
[----:B------:R-:W-:Y:S01]  /*5660*/  ISETP.GT.U32.AND P5, PT, R0, R29, PT ;  /* 0x0000001d0000720c */ /* 0x000fe20003fa4070 */
[----:B------:R-:W-:Y:S01]  /*5670*/  IMAD.HI.U32 R4, R3, R164, RZ ;  /* 0x000000a403047227 */ /* 0x000fe200078e00ff */
[----:B------:R-:W-:-:S02]  /*5680*/  IADD3 R15, R6, 0x6f, RZ ;  /* 0x0000006f060f7810 */ /* 0x000fc40007ffe0ff */
[----:B------:R-:W-:Y:S01]  /*5690*/  IADD3 R16, R6, 0x80, RZ ;  /* 0x0000008006107810 */ /* 0x000fe20007ffe0ff */
[----:B------:R-:W-:Y:S01]  /*56a0*/  IMAD R154, R0, R11, R154 ;  /* 0x0000000b009a7224 */ /* 0x000fe200078e029a */
[----:B------:R-:W-:Y:S01]  /*56b0*/  IABS R159, R15 ;  /* 0x0000000f009f7213 */ /* 0x000fe20000000000 */
[----:B------:R-:W-:Y:S01]  /*56c0*/  IMAD.MOV R11, RZ, RZ, -R4 ;  /* 0x000000ffff0b7224 */ /* 0x000fe200078e0a04 */
[----:B------:R-:W-:Y:S01]  /*56d0*/  IABS R179, R16 ;  /* 0x0000001000b37213 */ /* 0x000fe20000000000 */
[----:B------:R-:W-:Y:S01]  /*56e0*/  VIADD R8, R6, 0x6b ;  /* 0x0000006b06087836 */ /* 0x000fe20000000000 */
[C---:B------:R-:W-:Y:S01]  /*56f0*/  ISETP.GT.U32.AND P2, PT, R0.reuse, R154, PT ;  /* 0x0000009a0000720c */ /* 0x040fe20003f44070 */
[----:B------:R-:W-:Y:S02]  /*5700*/  IMAD R164, R0, R11, R164 ;  /* 0x0000000b00a47224 */ /* 0x000fe400078e02a4 */
[----:B------:R-:W-:Y:S01]  /*5710*/  VIADD R11, R6, 0x6c ;  /* 0x0000006c060b7836 */ /* 0x000fe20000000000 */
[----:B------:R-:W-:Y:S01]  /*5720*/  IABS R155, R8 ;  /* 0x00000008009b7213 */ /* 0x000fe20000000000 */
[----:B------:R-:W-:-:S02]  /*5730*/  @!P4 IMAD.IADD R162, R162, 0x1, -R0 ;  /* 0x00000001a2a2c824 */ /* 0x000fc400078e0a00 */
[----:B------:R-:W-:Y:S01]  /*5740*/  @!P5 IMAD.IADD R29, R29, 0x1, -R0 ;  /* 0x000000011d1dd824 */ /* 0x000fe200078e0a00 */
[----:B------:R-:W-:Y:S01]  /*5750*/  IABS R77, R11 ;  /* 0x0000000b004d7213 */ /* 0x000fe20000000000 */
[C---:B------:R-:W-:Y:S01]  /*5760*/  IMAD.HI.U32 R4, R3.reuse, R155, RZ ;  /* 0x0000009b03047227 */ /* 0x040fe200078e00ff */
[C---:B------:R-:W-:Y:S02]  /*5770*/  ISETP.GT.U32.AND P4, PT, R0.reuse, R162, PT ;  /* 0x000000a20000720c */ /* 0x040fe40003f84070 */
[----:B------:R-:W-:Y:S01]  /*5780*/  ISETP.GT.U32.AND P5, PT, R0, R29, PT ;  /* 0x0000001d0000720c */ /* 0x000fe20003fa4070 */
[----:B------:R-:W-:Y:S01]  /*5790*/  IMAD.HI.U32 R5, R3, R77, RZ ;  /* 0x0000004d03057227 */ /* 0x000fe200078e00ff */
[----:B------:R-:W-:-:S03]  /*57a0*/  IADD3 R4, -R4, RZ, RZ ;  /* 0x000000ff04047210 */ /* 0x000fc60007ffe1ff */
[----:B------:R-:W-:Y:S02]  /*57b0*/  IMAD.MOV R5, RZ, RZ, -R5 ;  /* 0x000000ffff057224 */ /* 0x000fe400078e0a05 */
[--C-:B------:R-:W-:Y:S02]  /*57c0*/  @!P2 IMAD.IADD R154, R154, 0x1, -R0.reuse ;  /* 0x000000019a9aa824 */ /* 0x100fe400078e0a00 */
[----:B------:R-:W-:Y:S02]  /*57d0*/  IMAD R77, R0, R5, R77 ;  /* 0x00000005004d7224 */ /* 0x000fe400078e024d */
[--C-:B------:R-:W-:Y:S01]  /*57e0*/  @!P4 IMAD.IADD R162, R162, 0x1, -R0.reuse ;  /* 0x00000001a2a2c824 */ /* 0x100fe200078e0a00 */
[C---:B------:R-:W-:Y:S01]  /*57f0*/  ISETP.GT.U32.AND P4, PT, R0.reuse, R164, PT ;  /* 0x000000a40000720c */ /* 0x040fe20003f84070 */
[----:B------:R-:W-:Y:S01]  /*5800*/  @!P5 IMAD.IADD R29, R29, 0x1, -R0 ;  /* 0x000000011d1dd824 */ /* 0x000fe200078e0a00 */
[C---:B------:R-:W-:Y:S01]  /*5810*/  ISETP.GT.U32.AND P2, PT, R0.reuse, R154, PT ;  /* 0x0000009a0000720c */ /* 0x040fe20003f44070 */
[C---:B------:R-:W-:Y:S01]  /*5820*/  IMAD R155, R0.reuse, R4, R155 ;  /* 0x00000004009b7224 */ /* 0x040fe200078e029b */
[----:B------:R-:W-:Y:S01]  /*5830*/  ISETP.GT.U32.AND P5, PT, R0, R77, PT ;  /* 0x0000004d0000720c */ /* 0x000fe20003fa4070 */
[----:B------:R-:W-:Y:S01]  /*5840*/  IMAD.HI.U32 R4, R3, R157, RZ ;  /* 0x0000009d03047227 */ /* 0x000fe200078e00ff */
[----:B------:R-:W-:-:S02]  /*5850*/  @!P0 IADD3 R29, -R29, RZ, RZ ;  /* 0x000000ff1d1d8210 */ /* 0x000fc40007ffe1ff */
[----:B------:R-:W-:Y:S01]  /*5860*/  ISETP.GE.AND P0, PT, R12, RZ, PT ;  /* 0x000000ff0c00720c */ /* 0x000fe20003f06270 */
[----:B------:R-:W-:Y:S02]  /*5870*/  @!P1 IMAD.MOV R162, RZ, RZ, -R162 ;  /* 0x000000ffffa29224 */ /* 0x000fe400078e0aa2 */
[----:B------:R-:W-:Y:S02]  /*5880*/  IMAD.MOV R4, RZ, RZ, -R4 ;  /* 0x000000ffff047224 */ /* 0x000fe400078e0a04 */
[----:B------:R-:W-:Y:S01]  /*5890*/  @!P4 IADD3 R164, R164, -R0, RZ ;  /* 0x80000000a4a4c210 */ /* 0x000fe20007ffe0ff */
[----:B------:R-:W-:Y:S01]  /*58a0*/  IMAD.HI.U32 R5, R3, R87, RZ ;  /* 0x0000005703057227 */ /* 0x000fe200078e00ff */
[----:B------:R-:W-:Y:S02]  /*58b0*/  ISETP.GE.AND P4, PT, R8, RZ, PT ;  /* 0x000000ff0800720c */ /* 0x000fe40003f86270 */
[----:B------:R-:W-:Y:S01]  /*58c0*/  ISETP.GT.U32.AND P1, PT, R0, R164, PT ;  /* 0x000000a40000720c */ /* 0x000fe20003f24070 */
[--C-:B------:R-:W-:Y:S01]  /*58d0*/  @!P2 IMAD.IADD R154, R154, 0x1, -R0.reuse ;  /* 0x000000019a9aa824 */ /* 0x100fe200078e0a00 */
[C---:B------:R-:W-:Y:S01]  /*58e0*/  ISETP.GT.U32.AND P2, PT, R0.reuse, R155, PT ;  /* 0x0000009b0000720c */ /* 0x040fe20003f44070 */
[----:B------:R-:W-:Y:S01]  /*58f0*/  @!P5 IMAD.IADD R77, R77, 0x1, -R0 ;  /* 0x000000014d4dd824 */ /* 0x000fe200078e0a00 */
[----:B------:R-:W-:Y:S01]  /*5900*/  IADD3 R5, -R5, RZ, RZ ;  /* 0x000000ff05057210 */ /* 0x000fe20007ffe1ff */
[----:B------:R-:W-:Y:S01]  /*5910*/  IMAD R157, R0, R4, R157 ;  /* 0x00000004009d7224 */ /* 0x000fe200078e029d */
[----:B------:R-:W-:Y:S01]  /*5920*/  @!P3 IADD3 R154, -R154, RZ, RZ ;  /* 0x000000ff9a9ab210 */ /* 0x000fe20007ffe1ff */
[----:B------:R-:W-:Y:S01]  /*5930*/  IMAD.HI.U32 R4, R3, R159, RZ ;  /* 0x0000009f03047227 */ /* 0x000fe200078e00ff */
[----:B------:R-:W-:-:S03]  /*5940*/  ISETP.GT.U32.AND P5, PT, R0, R77, PT ;  /* 0x0000004d0000720c */ /* 0x000fc60003fa4070 */
[----:B------:R-:W-:Y:S02]  /*5950*/  IMAD.MOV R4, RZ, RZ, -R4 ;  /* 0x000000ffff047224 */ /* 0x000fe400078e0a04 */
[----:B------:R-:W-:Y:S02]  /*5960*/  IMAD R87, R0, R5, R87 ;  /* 0x0000000500577224 */ /* 0x000fe400078e0257 */
[--C-:B------:R-:W-:Y:S01]  /*5970*/  @!P2 IMAD.IADD R155, R155, 0x1, -R0.reuse ;  /* 0x000000019b9ba824 */ /* 0x100fe200078e0a00 */
[----:B------:R-:W-:Y:S01]  /*5980*/  ISETP.GE.AND P2, PT, R11, RZ, PT ;  /* 0x000000ff0b00720c */ /* 0x000fe20003f46270 */
[----:B------:R-:W-:Y:S01]  /*5990*/  @!P1 IMAD.IADD R164, R164, 0x1, -R0 ;  /* 0x00000001a4a49824 */ /* 0x000fe200078e0a00 */
[C---:B------:R-:W-:Y:S01]  /*59a0*/  ISETP.GT.U32.AND P1, PT, R0.reuse, R157, PT ;  /* 0x0000009d0000720c */ /* 0x040fe20003f24070 */
[C---:B------:R-:W-:Y:S01]  /*59b0*/  IMAD R159, R0.reuse, R4, R159 ;  /* 0x00000004009f7224 */ /* 0x040fe200078e029f */
[C---:B------:R-:W-:Y:S01]  /*59c0*/  ISETP.GT.U32.AND P3, PT, R0.reuse, R155, PT ;  /* 0x0000009b0000720c */ /* 0x040fe20003f64070 */
[----:B------:R-:W-:Y:S01]  /*59d0*/  @!P6 IMAD.MOV R164, RZ, RZ, -R164 ;  /* 0x000000ffffa4e224 */ /* 0x000fe200078e0aa4 */
[C---:B------:R-:W-:Y:S01]  /*59e0*/  ISETP.GT.U32.AND P6, PT, R0.reuse, R87, PT ;  /* 0x000000570000720c */ /* 0x040fe20003fc4070 */
[----:B------:R-:W-:Y:S01]  /*59f0*/  @!P5 IMAD.IADD R77, R77, 0x1, -R0 ;  /* 0x000000014d4dd824 */ /* 0x000fe200078e0a00 */
[----:B------:R-:W-:Y:S01]  /*5a00*/  ISETP.GT.U32.AND P5, PT, R0, R159, PT ;  /* 0x0000009f0000720c */ /* 0x000fe20003fa4070 */
[----:B------:R-:W-:-:S02]  /*5a10*/  VIADD R8, R6, 0x70 ;  /* 0x0000007006087836 */ /* 0x000fc40000000000 */
[C---:B------:R-:W-:Y:S02]  /*5a20*/  VIADD R11, R6.reuse, 0x71 ;  /* 0x00000071060b7836 */ /* 0x040fe40000000000 */
[----:B------:R-:W-:Y:S01]  /*5a30*/  VIADD R12, R6, 0x72 ;  /* 0x00000072060c7836 */ /* 0x000fe20000000000 */
[----:B------:R-:W-:Y:S01]  /*5a40*/  IABS R78, R8 ;  /* 0x00000008004e7213 */ /* 0x000fe20000000000 */
[----:B------:R-:W-:Y:S01]  /*5a50*/  @!P2 IMAD.MOV R77, RZ, RZ, -R77 ;  /* 0x000000ffff4da224 */ /* 0x000fe200078e0a4d */
[-C--:B------:R-:W-:Y:S02]  /*5a60*/  @!P1 IADD3 R157, R157, -R0.reuse, RZ ;  /* 0x800000009d9d9210 */ /* 0x080fe40007ffe0ff */
[----:B------:R-:W-:Y:S01]  /*5a70*/  @!P3 IADD3 R155, R155, -R0, RZ ;  /* 0x800000009b9bb210 */ /* 0x000fe20007ffe0ff */
[----:B------:R-:W-:Y:S01]  /*5a80*/  IMAD.HI.U32 R4, R3, R78, RZ ;  /* 0x0000004e03047227 */ /* 0x000fe200078e00ff */
[----:B------:R-:W-:Y:S02]  /*5a90*/  IABS R28, R11 ;  /* 0x0000000b001c7213 */ /* 0x000fe40000000000 */
[----:B------:R-:W-:Y:S01]  /*5aa0*/  ISETP.GE.AND P3, PT, R13, RZ, PT ;  /* 0x000000ff0d00720c */ /* 0x000fe20003f66270 */
[--C-:B------:R-:W-:Y:S01]  /*5ab0*/  @!P6 IMAD.IADD R87, R87, 0x1, -R0.reuse ;  /* 0x000000015757e824 */ /* 0x100fe200078e0a00 */
[----:B------:R-:W-:Y:S01]  /*5ac0*/  ISETP.GT.U32.AND P6, PT, R0, R157, PT ;  /* 0x0000009d0000720c */ /* 0x000fe20003fc4070 */
[----:B------:R-:W-:Y:S01]  /*5ad0*/  @!P5 IMAD.IADD R159, R159, 0x1, -R0 ;  /* 0x000000019f9fd824 */ /* 0x000fe200078e0a00 */
[----:B------:R-:W-:Y:S01]  /*5ae0*/  IADD3 R5, -R4, RZ, RZ ;  /* 0x000000ff04057210 */ /* 0x000fe20007ffe1ff */
[----:B------:R-:W-:Y:S01]  /*5af0*/  @!P4 IMAD.MOV R155, RZ, RZ, -R155 ;  /* 0x000000ffff9bc224 */ /* 0x000fe200078e0a9b */
[C---:B------:R-:W-:Y:S01]  /*5b00*/  ISETP.GT.U32.AND P5, PT, R0.reuse, R87, PT ;  /* 0x000000570000720c */ /* 0x040fe20003fa4070 */
[----:B------:R-:W-:Y:S01]  /*5b10*/  IMAD.HI.U32 R4, R3, R28, RZ ;  /* 0x0000001c03047227 */ /* 0x000fe200078e00ff */
[----:B------:R-:W-:-:S02]  /*5b20*/  ISETP.GT.U32.AND P4, PT, R0, R159, PT ;  /* 0x0000009f0000720c */ /* 0x000fc40003f84070 */
[----:B------:R-:W-:Y:S01]  /*5b30*/  IADD3 R13, R6, 0x73, RZ ;  /* 0x00000073060d7810 */ /* 0x000fe20007ffe0ff */
[C---:B------:R-:W-:Y:S01]  /*5b40*/  IMAD R78, R0.reuse, R5, R78 ;  /* 0x00000005004e7224 */ /* 0x040fe200078e024e */
[----:B------:R-:W-:Y:S01]  /*5b50*/  IABS R161, R12 ;  /* 0x0000000c00a17213 */ /* 0x000fe20000000000 */
[----:B------:R-:W-:Y:S01]  /*5b60*/  IMAD.MOV R5, RZ, RZ, -R4 ;  /* 0x000000ffff057224 */ /* 0x000fe200078e0a04 */
[----:B------:R-:W-:Y:S01]  /*5b70*/  IABS R88, R13 ;  /* 0x0000000d00587213 */ /* 0x000fe20000000000 */
[----:B------:R-:W-:Y:S01]  /*5b80*/  @!P6 IMAD.IADD R157, R157, 0x1, -R0 ;  /* 0x000000019d9de824 */ /* 0x000fe200078e0a00 */
[C---:B------:R-:W-:Y:S01]  /*5b90*/  ISETP.GT.U32.AND P6, PT, R0.reuse, R78, PT ;  /* 0x0000004e0000720c */ /* 0x040fe20003fc4070 */
[----:B------:R-:W-:Y:S01]  /*5ba0*/  IMAD R28, R0, R5, R28 ;  /* 0x00000005001c7224 */ /* 0x000fe200078e021c */
[----:B------:R-:W-:Y:S01]  /*5bb0*/  ISETP.GE.AND P1, PT, R15, RZ, PT ;  /* 0x000000ff0f00720c */ /* 0x000fe20003f26270 */
[----:B------:R-:W-:Y:S01]  /*5bc0*/  IMAD.HI.U32 R4, R3, R161, RZ ;  /* 0x000000a103047227 */ /* 0x000fe200078e00ff */
[----:B------:R-:W-:-:S02]  /*5bd0*/  @!P5 IADD3 R87, R87, -R0, RZ ;  /* 0x800000005757d210 */ /* 0x000fc40007ffe0ff */
[----:B------:R-:W-:Y:S01]  /*5be0*/  ISETP.GE.AND P5, PT, R8, RZ, PT ;  /* 0x000000ff0800720c */ /* 0x000fe20003fa6270 */
[--C-:B------:R-:W-:Y:S01]  /*5bf0*/  @!P4 IMAD.IADD R159, R159, 0x1, -R0.reuse ;  /* 0x000000019f9fc824 */ /* 0x100fe200078e0a00 */
[----:B------:R-:W-:Y:S01]  /*5c00*/  ISETP.GT.U32.AND P4, PT, R0, R28, PT ;  /* 0x0000001c0000720c */ /* 0x000fe20003f84070 */
[----:B------:R-:W-:Y:S01]  /*5c10*/  VIADD R8, R6, 0x74 ;  /* 0x0000007406087836 */ /* 0x000fe20000000000 */
[----:B------:R-:W-:Y:S01]  /*5c20*/  IADD3 R4, -R4, RZ, RZ ;  /* 0x000000ff04047210 */ /* 0x000fe20007ffe1ff */
[----:B------:R-:W-:Y:S01]  /*5c30*/  IMAD.HI.U32 R5, R3, R88, RZ ;  /* 0x0000005803057227 */ /* 0x000fe200078e00ff */
[----:B------:R-:W-:Y:S02]  /*5c40*/  @!P0 IADD3 R157, -R157, RZ, RZ ;  /* 0x000000ff9d9d8210 */ /* 0x000fe40007ffe1ff */
[----:B------:R-:W-:Y:S01]  /*5c50*/  IABS R163, R8 ;  /* 0x0000000800a37213 */ /* 0x000fe20000000000 */
[--C-:B------:R-:W-:Y:S01]  /*5c60*/  @!P6 IMAD.IADD R78, R78, 0x1, -R0.reuse ;  /* 0x000000014e4ee824 */ /* 0x100fe200078e0a00 */
[----:B------:R-:W-:Y:S01]  /*5c70*/  ISETP.GE.AND P6, PT, R11, RZ, PT ;  /* 0x000000ff0b00720c */ /* 0x000fe20003fc6270 */
[----:B------:R-:W-:Y:S01]  /*5c80*/  IMAD.MOV R5, RZ, RZ, -R5 ;  /* 0x000000ffff057224 */ /* 0x000fe200078e0a05 */
[----:B------:R-:W-:Y:S01]  /*5c90*/  IADD3 R11, R6, 0x75, RZ ;  /* 0x00000075060b7810 */ /* 0x000fe20007ffe0ff */
[----:B------:R-:W-:Y:S01]  /*5ca0*/  IMAD R161, R0, R4, R161 ;  /* 0x0000000400a17224 */ /* 0x000fe200078e02a1 */
[----:B------:R-:W-:Y:S01]  /*5cb0*/  IADD3 R15, R6, 0x7c, RZ ;  /* 0x0000007c060f7810 */ /* 0x000fe20007ffe0ff */
[----:B------:R-:W-:Y:S01]  /*5cc0*/  @!P4 IMAD.IADD R28, R28, 0x1, -R0 ;  /* 0x000000011c1cc824 */ /* 0x000fe200078e0a00 */
[C---:B------:R-:W-:Y:S01]  /*5cd0*/  ISETP.GT.U32.AND P4, PT, R0.reuse, R78, PT ;  /* 0x0000004e0000720c */ /* 0x040fe20003f84070 */
[C---:B------:R-:W-:Y:S01]  /*5ce0*/  IMAD R88, R0.reuse, R5, R88 ;  /* 0x0000000500587224 */ /* 0x040fe200078e0258 */
[----:B------:R-:W-:Y:S01]  /*5cf0*/  IABS R79, R11 ;  /* 0x0000000b004f7213 */ /* 0x000fe20000000000 */
[----:B------:R-:W-:Y:S01]  /*5d00*/  IMAD.HI.U32 R4, R3, R163, RZ ;  /* 0x000000a303047227 */ /* 0x000fe200078e00ff */
[----:B------:R-:W-:-:S02]  /*5d10*/  ISETP.GT.U32.AND P2, PT, R0, R28, PT ;  /* 0x0000001c0000720c */ /* 0x000fc40003f44070 */
[C---:B------:R-:W-:Y:S01]  /*5d20*/  ISETP.GT.U32.AND P0, PT, R0.reuse, R161, PT ;  /* 0x000000a10000720c */ /* 0x040fe20003f04070 */
[----:B------:R-:W-:Y:S01]  /*5d30*/  @!P3 IMAD.MOV R87, RZ, RZ, -R87 ;  /* 0x000000ffff57b224 */ /* 0x000fe200078e0a57 */
[----:B------:R-:W-:Y:S01]  /*5d40*/  ISETP.GT.U32.AND P3, PT, R0, R88, PT ;  /* 0x000000580000720c */ /* 0x000fe20003f64070 */
[----:B------:R-:W-:Y:S01]  /*5d50*/  IMAD.MOV R4, RZ, RZ, -R4 ;  /* 0x000000ffff047224 */ /* 0x000fe200078e0a04 */
[----:B------:R-:W-:Y:S01]  /*5d60*/  IABS R175, R15 ;  /* 0x0000000f00af7213 */ /* 0x000fe20000000000 */
[----:B------:R-:W-:Y:S02]  /*5d70*/  IMAD.HI.U32 R5, R3, R79, RZ ;  /* 0x0000004f03057227 */ /* 0x000fe400078e00ff */
[----:B------:R-:W-:Y:S02]  /*5d80*/  @!P4 IADD3 R78, R78, -R0, RZ ;  /* 0x800000004e4ec210 */ /* 0x000fe40007ffe0ff */
[----:B------:R-:W-:Y:S01]  /*5d90*/  IMAD R163, R0, R4, R163 ;  /* 0x0000000400a37224 */ /* 0x000fe200078e02a3 */
[----:B------:R-:W-:Y:S01]  /*5da0*/  ISETP.GE.AND P4, PT, R13, RZ, PT ;  /* 0x000000ff0d00720c */ /* 0x000fe20003f86270 */
[----:B------:R-:W-:Y:S01]  /*5db0*/  IMAD.MOV R5, RZ, RZ, -R5 ;  /* 0x000000ffff057224 */ /* 0x000fe200078e0a05 */
[-C--:B------:R-:W-:Y:S01]  /*5dc0*/  @!P2 IADD3 R28, R28, -R0.reuse, RZ ;  /* 0x800000001c1ca210 */ /* 0x080fe20007ffe0ff */
[----:B------:R-:W-:Y:S01]  /*5dd0*/  @!P5 IMAD.MOV R78, RZ, RZ, -R78 ;  /* 0x000000ffff4ed224 */ /* 0x000fe200078e0a4e */
[C---:B------:R-:W-:Y:S01]  /*5de0*/  ISETP.GT.U32.AND P5, PT, R0.reuse, R163, PT ;  /* 0x000000a30000720c */ /* 0x040fe20003fa4070 */
[----:B------:R-:W-:Y:S01]  /*5df0*/  IMAD R79, R0, R5, R79 ;  /* 0x00000005004f7224 */ /* 0x000fe200078e024f */
[----:B------:R-:W-:Y:S01]  /*5e00*/  @!P3 IADD3 R88, R88, -R0, RZ ;  /* 0x800000005858b210 */ /* 0x000fe20007ffe0ff */
[----:B------:R-:W-:Y:S01]  /*5e10*/  VIADD R5, R6, 0x76 ;  /* 0x0000007606057836 */ /* 0x000fe20000000000 */
[----:B------:R-:W-:Y:S01]  /*5e20*/  @!P6 IADD3 R28, -R28, RZ, RZ ;  /* 0x000000ff1c1ce210 */ /* 0x000fe20007ffe1ff */
[--C-:B------:R-:W-:Y:S01]  /*5e30*/  @!P0 IMAD.IADD R161, R161, 0x1, -R0.reuse ;  /* 0x00000001a1a18824 */ /* 0x100fe200078e0a00 */
[C---:B------:R-:W-:Y:S01]  /*5e40*/  ISETP.GT.U32.AND P6, PT, R0.reuse, R79, PT ;  /* 0x0000004f0000720c */ /* 0x040fe20003fc4070 */
[----:B------:R-:W-:Y:S01]  /*5e50*/  @!P1 IMAD.MOV R159, RZ, RZ, -R159 ;  /* 0x000000ffff9f9224 */ /* 0x000fe200078e0a9f */
[----:B------:R-:W-:Y:S01]  /*5e60*/  ISETP.GT.U32.AND P3, PT, R0, R88, PT ;  /* 0x000000580000720c */ /* 0x000fe20003f64070 */
[----:B------:R-:W-:Y:S01]  /*5e70*/  VIADD R13, R6, 0x7b ;  /* 0x0000007b060d7836 */ /* 0x000fe20000000000 */
[----:B------:R-:W-:Y:S01]  /*5e80*/  ISETP.GE.AND P2, PT, R8, RZ, PT ;  /* 0x000000ff0800720c */ /* 0x000fe20003f46270 */
[----:B------:R-:W-:Y:S01]  /*5e90*/  VIADD R8, R6, 0x77 ;  /* 0x0000007706087836 */ /* 0x000fe20000000000 */
[----:B------:R-:W-:Y:S01]  /*5ea0*/  IABS R165, R5 ;  /* 0x0000000500a57213 */ /* 0x000fe20000000000 */
[----:B------:R-:W-:Y:S01]  /*5eb0*/  @!P5 IMAD.IADD R163, R163, 0x1, -R0 ;  /* 0x00000001a3a3d824 */ /* 0x000fe200078e0a00 */
[----:B------:R-:W-:-:S02]  /*5ec0*/  ISETP.GT.U32.AND P0, PT, R0, R161, PT ;  /* 0x000000a10000720c */ /* 0x000fc40003f04070 */
[----:B------:R-:W-:Y:S01]  /*5ed0*/  IABS R171, R8 ;  /* 0x0000000800ab7213 */ /* 0x000fe20000000000 */
[----:B------:R-:W-:Y:S01]  /*5ee0*/  IMAD.HI.U32 R4, R3, R165, RZ ;  /* 0x000000a503047227 */ /* 0x000fe200078e00ff */
[----:B------:R-:W-:Y:S02]  /*5ef0*/  ISETP.GT.U32.AND P5, PT, R0, R163, PT ;  /* 0x000000a30000720c */ /* 0x000fe40003fa4070 */
[-C--:B------:R-:W-:Y:S01]  /*5f00*/  @!P6 IADD3 R79, R79, -R0.reuse, RZ ;  /* 0x800000004f4fe210 */ /* 0x080fe20007ffe0ff */
[----:B------:R-:W-:Y:S01]  /*5f10*/  IMAD.MOV R4, RZ, RZ, -R4 ;  /* 0x000000ffff047224 */ /* 0x000fe200078e0a04 */
[----:B------:R-:W-:Y:S02]  /*5f20*/  @!P3 IADD3 R88, R88, -R0, RZ ;  /* 0x800000005858b210 */ /* 0x000fe40007ffe0ff */
[----:B------:R-:W-:Y:S01]  /*5f30*/  ISETP.GE.AND P3, PT, R5, RZ, PT ;  /* 0x000000ff0500720c */ /* 0x000fe20003f66270 */
[----:B------:R-:W-:Y:S01]  /*5f40*/  IMAD.HI.U32 R5, R3, R171, RZ ;  /* 0x000000ab03057227 */ /* 0x000fe200078e00ff */
[----:B------:R-:W-:-:S02]  /*5f50*/  ISETP.GT.U32.AND P6, PT, R0, R79, PT ;  /* 0x0000004f0000720c */ /* 0x000fc40003fc4070 */
[----:B------:R-:W-:Y:S01]  /*5f60*/  ISETP.GE.AND P1, PT, R12, RZ, PT ;  /* 0x000000ff0c00720c */ /* 0x000fe20003f26270 */
[----:B------:R-:W-:Y:S01]  /*5f70*/  IMAD.MOV R5, RZ, RZ, -R5 ;  /* 0x000000ffff057224 */ /* 0x000fe200078e0a05 */
[----:B------:R-:W-:Y:S01]  /*5f80*/  IABS R167, R13 ;  /* 0x0000000d00a77213 */ /* 0x000fe20000000000 */
[C---:B------:R-:W-:Y:S01]  /*5f90*/  IMAD R165, R0.reuse, R4, R165 ;  /* 0x0000000400a57224 */ /* 0x040fe200078e02a5 */
[----:B------:R-:W-:Y:S01]  /*5fa0*/  @!P5 IADD3 R163, R163, -R0, RZ ;  /* 0x80000000a3a3d210 */ /* 0x000fe20007ffe0ff */
[C---:B------:R-:W-:Y:S02]  /*5fb0*/  IMAD R171, R0.reuse, R5, R171 ;  /* 0x0000000500ab7224 */ /* 0x040fe400078e02ab */
[--C-:B------:R-:W-:Y:S01]  /*5fc0*/  @!P0 IMAD.IADD R161, R161, 0x1, -R0.reuse ;  /* 0x00000001a1a18824 */ /* 0x100fe200078e0a00 */
        /* <DEDUP_REMOVED lines=8> */
[----:B------:R-:W-:Y:S01]  /*6050*/  ISETP.GE.AND P1, PT, R8, RZ, PT ;  /* 0x000000ff0800720c */ /* 0x000fe20003f26270 */
[----:B------:R-:W-:Y:S01]  /*6060*/  @!P2 IMAD.MOV R163, RZ, RZ, -R163 ;  /* 0x000000ffffa3a224 */ /* 0x000fe200078e0aa3 */
[----:B------:R-:W-:Y:S01]  /*6070*/  IABS R166, R11 ;  /* 0x0000000b00a67213 */ /* 0x000fe20000000000 */
[----:B------:R-:W-:Y:S01]  /*6080*/  @!P4 IMAD.MOV R88, RZ, RZ, -R88 ;  /* 0x000000ffff58c224 */ /* 0x000fe200078e0a58 */
[----:B------:R-:W-:Y:S01]  /*6090*/  IADD3 R8, R6, 0x79, RZ ;  /* 0x0000007906087810 */ /* 0x000fe20007ffe0ff */
[----:B------:R-:W-:Y:S01]  /*60a0*/  @!P5 IMAD.IADD R165, R165, 0x1, -R0 ;  /* 0x00000001a5a5d824 */ /* 0x000fe200078e0a00 */
[----:B------:R-:W-:Y:S01]  /*60b0*/  ISETP.GE.AND P4, PT, R11, RZ, PT ;  /* 0x000000ff0b00720c */ /* 0x000fe20003f86270 */
[----:B------:R-:W-:Y:S01]  /*60c0*/  IMAD.HI.U32 R4, R3, R166, RZ ;  /* 0x000000a603047227 */ /* 0x000fe200078e00ff */
[----:B------:R-:W-:-:S02]  /*60d0*/  IABS R27, R8 ;  /* 0x00000008001b7213 */ /* 0x000fc40000000000 */
[----:B------:R-:W-:Y:S01]  /*60e0*/  @!P0 IADD3 R79, -R79, RZ, RZ ;  /* 0x000000ff4f4f8210 */ /* 0x000fe20007ffe1ff */
[----:B------:R-:W-:Y:S01]  /*60f0*/  @!P6 IMAD.IADD R171, R171, 0x1, -R0 ;  /* 0x00000001ababe824 */ /* 0x000fe200078e0a00 */
[----:B------:R-:W-:Y:S01]  /*6100*/  ISETP.GT.U32.AND P6, PT, R0, R165, PT ;  /* 0x000000a50000720c */ /* 0x000fe20003fc4070 */
[----:B------:R-:W-:Y:S01]  /*6110*/  IMAD.MOV R5, RZ, RZ, -R4 ;  /* 0x000000ffff057224 */ /* 0x000fe200078e0a04 */
[----:B------:R-:W-:Y:S01]  /*6120*/  ISETP.GE.AND P0, PT, R8, RZ, PT ;  /* 0x000000ff0800720c */ /* 0x000fe20003f06270 */
[----:B------:R-:W-:Y:S01]  /*6130*/  IMAD.HI.U32 R4, R3, R27, RZ ;  /* 0x0000001b03047227 */ /* 0x000fe200078e00ff */
[----:B------:R-:W-:-:S03]  /*6140*/  ISETP.GT.U32.AND P2, PT, R0, R171, PT ;  /* 0x000000ab0000720c */ /* 0x000fc60003f44070 */
[----:B------:R-:W-:Y:S02]  /*6150*/  IMAD.MOV R4, RZ, RZ, -R4 ;  /* 0x000000ffff047224 */ /* 0x000fe400078e0a04 */
[C---:B------:R-:W-:Y:S02]  /*6160*/  IMAD R166, R0.reuse, R5, R166 ;  /* 0x0000000500a67224 */ /* 0x040fe400078e02a6 */
[C---:B------:R-:W-:Y:S02]  /*6170*/  IMAD R27, R0.reuse, R4, R27 ;  /* 0x00000004001b7224 */ /* 0x040fe400078e021b */
[----:B------:R-:W-:Y:S01]  /*6180*/  @!P6 IMAD.IADD R165, R165, 0x1, -R0 ;  /* 0x00000001a5a5e824 */ /* 0x000fe200078e0a00 */
[C---:B------:R-:W-:Y:S01]  /*6190*/  ISETP.GT.U32.AND P5, PT, R0.reuse, R166, PT ;  /* 0x000000a60000720c */ /* 0x040fe20003fa4070 */
[----:B------:R-:W-:Y:S01]  /*61a0*/  IMAD.HI.U32 R4, R3, R167, RZ ;  /* 0x000000a703047227 */ /* 0x000fe200078e00ff */
[----:B------:R-:W-:Y:S02]  /*61b0*/  ISETP.GT.U32.AND P6, PT, R0, R27, PT ;  /* 0x0000001b0000720c */ /* 0x000fe40003fc4070 */
[----:B------:R-:W-:Y:S01]  /*61c0*/  @!P3 IADD3 R165, -R165, RZ, RZ ;  /* 0x000000ffa5a5b210 */ /* 0x000fe20007ffe1ff */
[----:B------:R-:W-:-:S02]  /*61d0*/  IMAD.MOV R4, RZ, RZ, -R4 ;  /* 0x000000ffff047224 */ /* 0x000fc400078e0a04 */
[----:B------:R-:W-:-:S04]  /*61e0*/  IMAD.HI.U32 R5, R3, R173, RZ ;  /* 0x000000ad03057227 */ /* 0x000fc800078e00ff */
[----:B------:R-:W-:Y:S01]  /*61f0*/  IMAD R167, R0, R4, R167 ;  /* 0x0000000400a77224 */ /* 0x000fe200078e02a7 */
[----:B------:R-:W-:Y:S01]  /*6200*/  IADD3 R5, -R5, RZ, RZ ;  /* 0x000000ff05057210 */ /* 0x000fe20007ffe1ff */
[----:B------:R-:W-:Y:S01]  /*6210*/  VIADD R11, R6, 0x7d ;  /* 0x0000007d060b7836 */ /* 0x000fe20000000000 */
[-C--:B------:R-:W-:Y:S01]  /*6220*/  @!P5 IADD3 R166, R166, -R0.reuse, RZ ;  /* 0x80000000a6a6d210 */ /* 0x080fe20007ffe0ff */
[----:B------:R-:W-:Y:S01]  /*6230*/  @!P2 IMAD.IADD R171, R171, 0x1, -R0 ;  /* 0x00000001ababa824 */ /* 0x000fe200078e0a00 */
[----:B------:R-:W-:Y:S01]  /*6240*/  @!P6 IADD3 R27, R27, -R0, RZ ;  /* 0x800000001b1be210 */ /* 0x000fe20007ffe0ff */
[C---:B------:R-:W-:Y:S01]  /*6250*/  IMAD R173, R0.reuse, R5, R173 ;  /* 0x0000000500ad7224 */ /* 0x040fe200078e02ad */
[C---:B------:R-:W-:Y:S01]  /*6260*/  ISETP.GT.U32.AND P6, PT, R0.reuse, R167, PT ;  /* 0x000000a70000720c */ /* 0x040fe20003fc4070 */
[C---:B------:R-:W-:Y:S01]  /*6270*/  IMAD.HI.U32 R5, R3.reuse, R175, RZ ;  /* 0x000000af03057227 */ /* 0x040fe200078e00ff */
[----:B------:R-:W-:Y:S02]  /*6280*/  IABS R168, R11 ;  /* 0x0000000b00a87213 */ /* 0x000fe40000000000 */
[C---:B------:R-:W-:Y:S01]  /*6290*/  ISETP.GT.U32.AND P5, PT, R0.reuse, R166, PT ;  /* 0x000000a60000720c */ /* 0x040fe20003fa4070 */
[----:B------:R-:W-:Y:S01]  /*62a0*/  @!P1 IMAD.MOV R171, RZ, RZ, -R171 ;  /* 0x000000ffffab9224 */ /* 0x000fe200078e0aab */
[C---:B------:R-:W-:Y:S01]  /*62b0*/  ISETP.GT.U32.AND P1, PT, R0.reuse, R27, PT ;  /* 0x0000001b0000720c */ /* 0x040fe20003f24070 */
[----:B------:R-:W-:Y:S01]  /*62c0*/  IMAD.MOV R5, RZ, RZ, -R5 ;  /* 0x000000ffff057224 */ /* 0x000fe200078e0a05 */
[----:B------:R-:W-:Y:S01]  /*62d0*/  ISETP.GT.U32.AND P3, PT, R0, R173, PT ;  /* 0x000000ad0000720c */ /* 0x000fe20003f64070 */
[----:B------:R-:W-:Y:S01]  /*62e0*/  IMAD.HI.U32 R4, R3, R168, RZ ;  /* 0x000000a803047227 */ /* 0x000fe200078e00ff */
[----:B------:R-:W-:-:S03]  /*62f0*/  ISETP.GE.AND P2, PT, R12, RZ, PT ;  /* 0x000000ff0c00720c */ /* 0x000fc60003f46270 */
[----:B------:R-:W-:Y:S02]  /*6300*/  @!P6 IMAD.IADD R167, R167, 0x1, -R0 ;  /* 0x00000001a7a7e824 */ /* 0x000fe400078e0a00 */
[C---:B------:R-:W-:Y:S02]  /*6310*/  IMAD R175, R0.reuse, R5, R175 ;  /* 0x0000000500af7224 */ /* 0x040fe400078e02af */
[----:B------:R-:W-:Y:S01]  /*6320*/  IMAD.MOV R5, RZ, RZ, -R4 ;  /* 0x000000ffff057224 */ /* 0x000fe200078e0a04 */
[----:B------:R-:W-:Y:S01]  /*6330*/  ISETP.GT.U32.AND P6, PT, R0, R167, PT ;  /* 0x000000a70000720c */ /* 0x000fe20003fc4070 */
[----:B------:R-:W-:Y:S01]  /*6340*/  VIADD R12, R6, 0x7e ;  /* 0x0000007e060c7836 */ /* 0x000fe20000000000 */
[----:B------:R-:W-:Y:S01]  /*6350*/  @!P1 IADD3 R27, R27, -R0, RZ ;  /* 0x800000001b1b9210 */ /* 0x000fe20007ffe0ff */
[C---:B------:R-:W-:Y:S01]  /*6360*/  IMAD R168, R0.reuse, R5, R168 ;  /* 0x0000000500a87224 */ /* 0x040fe200078e02a8 */
[----:B------:R-:W-:Y:S01]  /*6370*/  ISETP.GT.U32.AND P1, PT, R0, R175, PT ;  /* 0x000000af0000720c */ /* 0x000fe20003f24070 */
[--C-:B------:R-:W-:Y:S01]  /*6380*/  @!P5 IMAD.IADD R166, R166, 0x1, -R0.reuse ;  /* 0x00000001a6a6d824 */ /* 0x100fe200078e0a00 */
[----:B------:R-:W-:Y:S01]  /*6390*/  IABS R177, R12 ;  /* 0x0000000c00b17213 */ /* 0x000fe20000000000 */
[----:B------:R-:W-:Y:S01]  /*63a0*/  @!P3 IMAD.IADD R173, R173, 0x1, -R0 ;  /* 0x00000001adadb824 */ /* 0x000fe200078e0a00 */
[----:B------:R-:W-:Y:S01]  /*63b0*/  ISETP.GE.AND P5, PT, R13, RZ, PT ;  /* 0x000000ff0d00720c */ /* 0x000fe20003fa6270 */
[----:B------:R-:W-:Y:S01]  /*63c0*/  IMAD.HI.U32 R8, R3, R179, RZ ;  /* 0x000000b303087227 */ /* 0x000fe200078e00ff */
[----:B------:R-:W-:-:S02]  /*63d0*/  IADD3 R13, R6, 0x7f, RZ ;  /* 0x0000007f060d7810 */ /* 0x000fc40007ffe0ff */
[C---:B------:R-:W-:Y:S01]  /*63e0*/  ISETP.GT.U32.AND P3, PT, R0.reuse, R173, PT ;  /* 0x000000ad0000720c */ /* 0x040fe20003f64070 */
[----:B------:R-:W-:Y:S01]  /*63f0*/  @!P6 IMAD.IADD R167, R167, 0x1, -R0 ;  /* 0x00000001a7a7e824 */ /* 0x000fe200078e0a00 */
[----:B------:R-:W-:Y:S01]  /*6400*/  ISETP.GT.U32.AND P6, PT, R0, R168, PT ;  /* 0x000000a80000720c */ /* 0x000fe20003fc4070 */
[----:B------:R-:W-:Y:S01]  /*6410*/  IMAD.HI.U32 R4, R3, R177, RZ ;  /* 0x000000b103047227 */ /* 0x000fe200078e00ff */
[----:B------:R-:W-:Y:S02]  /*6420*/  IABS R169, R13 ;  /* 0x0000000d00a97213 */ /* 0x000fe40000000000 */
[----:B------:R-:W-:Y:S01]  /*6430*/  @!P1 IADD3 R175, R175, -R0, RZ ;  /* 0x80000000afaf9210 */ /* 0x000fe20007ffe0ff */
[----:B------:R-:W-:Y:S01]  /*6440*/  IMAD.MOV R8, RZ, RZ, -R8 ;  /* 0x000000ffff087224 */ /* 0x000fe200078e0a08 */
[----:B------:R-:W-:Y:S01]  /*6450*/  IADD3 R4, -R4, RZ, RZ ;  /* 0x000000ff04047210 */ /* 0x000fe20007ffe1ff */
[----:B------:R-:W-:Y:S01]  /*6460*/  IMAD.HI.U32 R5, R3, R169, RZ ;  /* 0x000000a903057227 */ /* 0x000fe200078e00ff */
[----:B------:R-:W-:-:S03]  /*6470*/  ISETP.GE.AND P1, PT, R11, RZ, PT ;  /* 0x000000ff0b00720c */ /* 0x000fc60003f26270 */
[----:B------:R-:W-:Y:S02]  /*6480*/  IMAD R179, R0, R8, R179 ;  /* 0x0000000800b37224 */ /* 0x000fe400078e02b3 */
[----:B------:R-:W-:Y:S01]  /*6490*/  @!P6 IADD3 R168, R168, -R0, RZ ;  /* 0x80000000a8a8e210 */ /* 0x000fe20007ffe0ff */
[----:B------:R-:W-:Y:S01]  /*64a0*/  VIADD R11, R6, 0x81 ;  /* 0x00000081060b7836 */ /* 0x000fe20000000000 */
[C---:B------:R-:W-:Y:S01]  /*64b0*/  ISETP.GT.U32.AND P6, PT, R0.reuse, R175, PT ;  /* 0x000000af0000720c */ /* 0x040fe20003fc4070 */
[----:B------:R-:W-:Y:S02]  /*64c0*/  IMAD.MOV R5, RZ, RZ, -R5 ;  /* 0x000000ffff057224 */ /* 0x000fe400078e0a05 */
[C---:B------:R-:W-:Y:S01]  /*64d0*/  IMAD R177, R0.reuse, R4, R177 ;  /* 0x0000000400b17224 */ /* 0x040fe200078e02b1 */
[----:B------:R-:W-:Y:S01]  /*64e0*/  IABS R26, R11 ;  /* 0x0000000b001a7213 */ /* 0x000fe20000000000 */
[----:B------:R-:W-:Y:S01]  /*64f0*/  @!P3 IMAD.IADD R173, R173, 0x1, -R0 ;  /* 0x00000001adadb824 */ /* 0x000fe200078e0a00 */
[----:B------:R-:W-:Y:S01]  /*6500*/  ISETP.GE.AND P3, PT, R15, RZ, PT ;  /* 0x000000ff0f00720c */ /* 0x000fe20003f66270 */
[----:B------:R-:W-:-:S02]  /*6510*/  IMAD R169, R0, R5, R169 ;  /* 0x0000000500a97224 */ /* 0x000fc400078e02a9 */
[----:B------:R-:W-:Y:S01]  /*6520*/  @!P4 IMAD.MOV R166, RZ, RZ, -R166 ;  /* 0x000000ffffa6c224 */ /* 0x000fe200078e0aa6 */
[C---:B------:R-:W-:Y:S01]  /*6530*/  ISETP.GT.U32.AND P4, PT, R0.reuse, R177, PT ;  /* 0x000000b10000720c */ /* 0x040fe20003f84070 */
[----:B------:R-:W-:Y:S01]  /*6540*/  @!P0 IMAD.MOV R27, RZ, RZ, -R27 ;  /* 0x000000ffff1b8224 */ /* 0x000fe200078e0a1b */
[C---:B------:R-:W-:Y:S01]  /*6550*/  ISETP.GT.U32.AND P0, PT, R0.reuse, R168, PT ;  /* 0x000000a80000720c */ /* 0x040fe20003f04070 */
[--C-:B------:R-:W-:Y:S01]  /*6560*/  @!P6 IMAD.IADD R175, R175, 0x1, -R0.reuse ;  /* 0x00000001afafe824 */ /* 0x100fe200078e0a00 */
[C---:B------:R-:W-:Y:S01]  /*6570*/  ISETP.GT.U32.AND P6, PT, R0.reuse, R179, PT ;  /* 0x000000b30000720c */ /* 0x040fe20003fc4070 */
[----:B------:R-:W-:Y:S01]  /*6580*/  IMAD.HI.U32 R4, R3, R26, RZ ;  /* 0x0000001a03047227 */ /* 0x000fe200078e00ff */
[----:B------:R-:W-:Y:S02]  /*6590*/  @!P2 IADD3 R173, -R173, RZ, RZ ;  /* 0x000000ffadada210 */ /* 0x000fe40007ffe1ff */
[----:B------:R-:W-:Y:S01]  /*65a0*/  ISETP.GT.U32.AND P2, PT, R0, R169, PT ;  /* 0x000000a90000720c */ /* 0x000fe20003f44070 */
[----:B------:R-:W-:Y:S01]  /*65b0*/  VIADD R8, R6, 0x82 ;  /* 0x0000008206087836 */ /* 0x000fe20000000000 */
[----:B------:R-:W-:Y:S01]  /*65c0*/  IADD3 R5, -R4, RZ, RZ ;  /* 0x000000ff04057210 */ /* 0x000fe20007ffe1ff */
[----:B------:R-:W-:Y:S01]  /*65d0*/  @!P5 IMAD.MOV R167, RZ, RZ, -R167 ;  /* 0x000000ffffa7d224 */ /* 0x000fe200078e0aa7 */
[----:B------:R-:W-:Y:S01]  /*65e0*/  @!P3 IADD3 R175, -R175, RZ, RZ ;  /* 0x000000ffafafb210 */ /* 0x000fe20007ffe1ff */
[--C-:B------:R-:W-:Y:S01]  /*65f0*/  @!P4 IMAD.IADD R177, R177, 0x1, -R0.reuse ;  /* 0x00000001b1b1c824 */ /* 0x100fe200078e0a00 */
[----:B------:R-:W-:Y:S01]  /*6600*/  ISETP.GE.AND P5, PT, R12, RZ, PT ;  /* 0x000000ff0c00720c */ /* 0x000fe20003fa6270 */
[--C-:B------:R-:W-:Y:S01]  /*6610*/  @!P0 IMAD.IADD R168, R168, 0x1, -R0.reuse ;  /* 0x00000001a8a88824 */ /* 0x100fe200078e0a00 */
[----:B------:R-:W-:Y:S01]  /*6620*/  IABS R170, R8 ;  /* 0x0000000800aa7213 */ /* 0x000fe20000000000 */
[----:B------:R-:W-:Y:S01]  /*6630*/  @!P6 IMAD.IADD R179, R179, 0x1, -R0 ;  /* 0x00000001b3b3e824 */ /* 0x000fe200078e0a00 */
[----:B------:R-:W-:Y:S01]  /*6640*/  ISETP.GE.AND P0, PT, R13, RZ, PT ;  /* 0x000000ff0d00720c */ /* 0x000fe20003f06270 */
[----:B------:R-:W-:Y:S01]  /*6650*/  IMAD R26, R0, R5, R26 ;  /* 0x00000005001a7224 */ /* 0x000fe200078e021a */
[----:B------:R-:W-:Y:S01]  /*6660*/  @!P1 IADD3 R168, -R168, RZ, RZ ;  /* 0x000000ffa8a89210 */ /* 0x000fe20007ffe1ff */
[----:B------:R-:W-:Y:S01]  /*6670*/  VIADD R12, R6, 0x83 ;  /* 0x00000083060c7836 */ /* 0x000fe20000000000 */
[----:B------:R-:W-:Y:S01]  /*6680*/  ISETP.GT.U32.AND P3, PT, R0, R179, PT ;  /* 0x000000b30000720c */ /* 0x000fe20003f64070 */
[----:B------:R-:W-:Y:S01]  /*6690*/  IMAD.HI.U32 R4, R3, R170, RZ ;  /* 0x000000aa03047227 */ /* 0x000fe200078e00ff */
[----:B------:R-:W-:-:S02]  /*66a0*/  @!P2 IADD3 R169, R169, -R0, RZ ;  /* 0x80000000a9a9a210 */ /* 0x000fc40007ffe0ff */
[----:B------:R-:W-:Y:S01]  /*66b0*/  ISETP.GT.U32.AND P2, PT, R0, R177, PT ;  /* 0x000000b10000720c */ /* 0x000fe20003f44070 */
[----:B------:R-:W-:Y:S01]  /*66c0*/  VIADD R13, R6, 0x84 ;  /* 0x00000084060d7836 */ /* 0x000fe20000000000 */
[----:B------:R-:W-:Y:S01]  /*66d0*/  ISETP.GT.U32.AND P1, PT, R0, R26, PT ;  /* 0x0000001a0000720c */ /* 0x000fe20003f24070 */
[----:B------:R-:W-:Y:S01]  /*66e0*/  IMAD.MOV R5, RZ, RZ, -R4 ;  /* 0x000000ffff057224 */ /* 0x000fe200078e0a04 */
[----:B------:R-:W-:Y:S01]  /*66f0*/  IABS R91, R12 ;  /* 0x0000000c005b7213 */ /* 0x000fe20000000000 */
[----:B------:R-:W-:Y:S01]  /*6700*/  VIADD R15, R6, 0x8b ;  /* 0x0000008b060f7836 */ /* 0x000fe20000000000 */
[C---:B------:R-:W-:Y:S01]  /*6710*/  ISETP.GT.U32.AND P6, PT, R0.reuse, R169, PT ;  /* 0x000000a90000720c */ /* 0x040fe20003fc4070 */
[----:B------:R-:W-:Y:S01]  /*6720*/  IMAD R170, R0, R5, R170 ;  /* 0x0000000500aa7224 */ /* 0x000fe200078e02aa */
[----:B------:R-:W-:Y:S01]  /*6730*/  IABS R172, R13 ;  /* 0x0000000d00ac7213 */ /* 0x000fe20000000000 */
[----:B------:R-:W-:Y:S01]  /*6740*/  IMAD.HI.U32 R4, R3, R91, RZ ;  /* 0x0000005b03047227 */ /* 0x000fe200078e00ff */
[----:B------:R-:W-:-:S02]  /*6750*/  @!P3 IADD3 R179, R179, -R0, RZ ;  /* 0x80000000b3b3b210 */ /* 0x000fc40007ffe0ff */
[----:B------:R-:W-:Y:S01]  /*6760*/  ISETP.GE.AND P3, PT, R8, RZ, PT ;  /* 0x000000ff0800720c */ /* 0x000fe20003f66270 */
[----:B------:R-:W-:Y:S01]  /*6770*/  VIADD R8, R6, 0x85 ;  /* 0x0000008506087836 */ /* 0x000fe20000000000 */
[----:B------:R-:W-:Y:S01]  /*6780*/  IADD3 R4, -R4, RZ, RZ ;  /* 0x000000ff04047210 */ /* 0x000fe20007ffe1ff */
[--C-:B------:R-:W-:Y:S01]  /*6790*/  @!P2 IMAD.IADD R177, R177, 0x1, -R0.reuse ;  /* 0x00000001b1b1a824 */ /* 0x100fe200078e0a00 */
[----:B------:R-:W-:Y:S01]  /*67a0*/  ISETP.GE.AND P2, PT, R11, RZ, PT ;  /* 0x000000ff0b00720c */ /* 0x000fe20003f46270 */
[----:B------:R-:W-:Y:S01]  /*67b0*/  @!P1 IMAD.IADD R26, R26, 0x1, -R0 ;  /* 0x000000011a1a9824 */ /* 0x000fe200078e0a00 */
[----:B------:R-:W-:Y:S01]  /*67c0*/  IABS R80, R8 ;  /* 0x0000000800507213 */ /* 0x000fe20000000000 */
[----:B------:R-:W-:Y:S01]  /*67d0*/  IMAD.HI.U32 R5, R3, R172, RZ ;  /* 0x000000ac03057227 */ /* 0x000fe200078e00ff */
[----:B------:R-:W-:Y:S02]  /*67e0*/  @!P5 IADD3 R177, -R177, RZ, RZ ;  /* 0x000000ffb1b1d210 */ /* 0x000fe40007ffe1ff */
[C---:B------:R-:W-:Y:S01]  /*67f0*/  ISETP.GT.U32.AND P5, PT, R0.reuse, R26, PT ;  /* 0x0000001a0000720c */ /* 0x040fe20003fa4070 */
[----:B------:R-:W-:Y:S01]  /*6800*/  IMAD R91, R0, R4, R91 ;  /* 0x00000004005b7224 */ /* 0x000fe200078e025b */
[----:B------:R-:W-:Y:S01]  /*6810*/  ISETP.GE.AND P4, PT, R16, RZ, PT ;  /* 0x000000ff1000720c */ /* 0x000fe20003f86270 */
[----:B------:R-:W-:Y:S01]  /*6820*/  IMAD.MOV R5, RZ, RZ, -R5 ;  /* 0x000000ffff057224 */ /* 0x000fe200078e0a05 */
[----:B------:R-:W-:Y:S01]  /*6830*/  ISETP.GE.AND P1, PT, R12, RZ, PT ;  /* 0x000000ff0c00720c */ /* 0x000fe20003f26270 */
[----:B------:R-:W-:Y:S01]  /*6840*/  IMAD.HI.U32 R4, R3, R80, RZ ;  /* 0x0000005003047227 */ /* 0x000fe200078e00ff */
[----:B------:R-:W-:-:S03]  /*6850*/  IABS R178, R15 ;  /* 0x0000000f00b27213 */ /* 0x000fc60000000000 */
[----:B------:R-:W-:Y:S01]  /*6860*/  @!P6 IMAD.IADD R169, R169, 0x1, -R0 ;  /* 0x00000001a9a9e824 */ /* 0x000fe200078e0a00 */
[C---:B------:R-:W-:Y:S01]  /*6870*/  ISETP.GT.U32.AND P6, PT, R0.reuse, R170, PT ;  /* 0x000000aa0000720c */ /* 0x040fe20003fc4070 */
[----:B------:R-:W-:Y:S01]  /*6880*/  IMAD R172, R0, R5, R172 ;  /* 0x0000000500ac7224 */ /* 0x000fe200078e02ac */
[----:B------:R-:W-:Y:S01]  /*6890*/  IADD3 R5, -R4, RZ, RZ ;  /* 0x000000ff04057210 */ /* 0x000fe20007ffe1ff */
[----:B------:R-:W-:Y:S01]  /*68a0*/  @!P5 IMAD.IADD R26, R26, 0x1, -R0 ;  /* 0x000000011a1ad824 */ /* 0x000fe200078e0a00 */
[----:B------:R-:W-:Y:S01]  /*68b0*/  IADD3 R4, R6, 0x86, RZ ;  /* 0x0000008606047810 */ /* 0x000fe20007ffe0ff */
[----:B------:R-:W-:Y:S01]  /*68c0*/  @!P0 IMAD.MOV R169, RZ, RZ, -R169 ;  /* 0x000000ffffa98224 */ /* 0x000fe200078e0aa9 */
[C---:B------:R-:W-:Y:S01]  /*68d0*/  ISETP.GT.U32.AND P0, PT, R0.reuse, R91, PT ;  /* 0x0000005b0000720c */ /* 0x040fe20003f04070 */
[C---:B------:R-:W-:Y:S01]  /*68e0*/  IMAD R80, R0.reuse, R5, R80 ;  /* 0x0000000500507224 */ /* 0x040fe200078e0250 */
[----:B------:R-:W-:Y:S01]  /*68f0*/  ISETP.GT.U32.AND P5, PT, R0, R172, PT ;  /* 0x000000ac0000720c */ /* 0x000fe20003fa4070 */
[----:B------:R-:W-:Y:S01]  /*6900*/  @!P2 IMAD.MOV R26, RZ, RZ, -R26 ;  /* 0x000000ffff1aa224 */ /* 0x000fe200078e0a1a */
[----:B------:R-:W-:Y:S01]  /*6910*/  IABS R174, R4 ;  /* 0x0000000400ae7213 */ /* 0x000fe20000000000 */
[----:B------:R-:W-:Y:S01]  /*6920*/  VIADD R11, R6, 0x87 ;  /* 0x00000087060b7836 */ /* 0x000fe20000000000 */
[----:B------:R-:W-:Y:S01]  /*6930*/  ISETP.GT.U32.AND P2, PT, R0, R80, PT ;  /* 0x000000500000720c */ /* 0x000fe20003f44070 */
[----:B------:R-:W-:-:S02]  /*6940*/  @!P6 IMAD.IADD R170, R170, 0x1, -R0 ;  /* 0x00000001aaaae824 */ /* 0x000fc400078e0a00 */
[----:B------:R-:W-:Y:S01]  /*6950*/  VIADD R12, R6, 0x88 ;  /* 0x00000088060c7836 */ /* 0x000fe20000000000 */
[----:B------:R-:W-:Y:S01]  /*6960*/  IABS R92, R11 ;  /* 0x0000000b005c7213 */ /* 0x000fe20000000000 */
[----:B------:R-:W-:Y:S01]  /*6970*/  @!P4 IMAD.MOV R179, RZ, RZ, -R179 ;  /* 0x000000ffffb3c224 */ /* 0x000fe200078e0ab3 */
[----:B------:R-:W-:Y:S01]  /*6980*/  ISETP.GT.U32.AND P6, PT, R0, R170, PT ;  /* 0x000000aa0000720c */ /* 0x000fe20003fc4070 */
[----:B------:R-:W-:Y:S01]  /*6990*/  VIADD R16, R6, 0x8c ;  /* 0x0000008c06107836 */ /* 0x000fe20000000000 */
[----:B------:R-:W-:Y:S01]  /*69a0*/  @!P0 IADD3 R91, R91, -R0, RZ ;  /* 0x800000005b5b8210 */ /* 0x000fe20007ffe0ff */
[----:B------:R-:W-:Y:S01]  /*69b0*/  IMAD.HI.U32 R5, R3, R92, RZ ;  /* 0x0000005c03057227 */ /* 0x000fe200078e00ff */
[----:B------:R-:W-:Y:S02]  /*69c0*/  IABS R176, R12 ;  /* 0x0000000c00b07213 */ /* 0x000fe40000000000 */
[----:B------:R-:W-:Y:S01]  /*69d0*/  ISETP.GT.U32.AND P0, PT, R0, R91, PT ;  /* 0x0000005b0000720c */ /* 0x000fe20003f04070 */
[----:B------:R-:W-:Y:S01]  /*69e0*/  @!P5 IMAD.IADD R172, R172, 0x1, -R0 ;  /* 0x00000001acacd824 */ /* 0x000fe200078e0a00 */
[----:B------:R-:W-:-:S02]  /*69f0*/  @!P2 IADD3 R80, R80, -R0, RZ ;  /* 0x800000005050a210 */ /* 0x000fc40007ffe0ff */
[----:B------:R-:W-:Y:S02]  /*6a00*/  IADD3 R5, -R5, RZ, RZ ;  /* 0x000000ff05057210 */ /* 0x000fe40007ffe1ff */
[----:B------:R-:W-:Y:S01]  /*6a10*/  ISETP.GT.U32.AND P2, PT, R0, R80, PT ;  /* 0x000000500000720c */ /* 0x000fe20003f44070 */
[----:B------:R-:W-:Y:S01]  /*6a20*/  @!P6 IMAD.IADD R170, R170, 0x1, -R0 ;  /* 0x00000001aaaae824 */ /* 0x000fe200078e0a00 */
[C---:B------:R-:W-:Y:S01]  /*6a30*/  ISETP.GT.U32.AND P5, PT, R0.reuse, R172, PT ;  /* 0x000000ac0000720c */ /* 0x040fe20003fa4070 */
[----:B------:R-:W-:Y:S01]  /*6a40*/  IMAD R92, R0, R5, R92 ;  /* 0x00000005005c7224 */ /* 0x000fe200078e025c */
[----:B------:R-:W-:Y:S02]  /*6a50*/  ISETP.GE.AND P4, PT, R13, RZ, PT ;  /* 0x000000ff0d00720c */ /* 0x000fe40003f86270 */
[----:B------:R-:W-:Y:S01]  /*6a60*/  @!P3 IADD3 R170, -R170, RZ, RZ ;  /* 0x000000ffaaaab210 */ /* 0x000fe20007ffe1ff */
[----:B------:R-:W-:Y:S01]  /*6a70*/  @!P0 IMAD.IADD R91, R91, 0x1, -R0 ;  /* 0x000000015b5b8824 */ /* 0x000fe200078e0a00 */
[----:B------:R-:W-:Y:S01]  /*6a80*/  ISETP.GE.AND P3, PT, R4, RZ, PT ;  /* 0x000000ff0400720c */ /* 0x000fe20003f66270 */
[----:B------:R-:W-:Y:S01]  /*6a90*/  IMAD.HI.U32 R4, R3, R174, RZ ;  /* 0x000000ae03047227 */ /* 0x000fe200078e00ff */
[----:B------:R-:W-:-:S02]  /*6aa0*/  ISETP.GE.AND P0, PT, R11, RZ, PT ;  /* 0x000000ff0b00720c */ /* 0x000fc40003f06270 */
[----:B------:R-:W-:Y:S01]  /*6ab0*/  ISETP.GE.AND P6, PT, R8, RZ, PT ;  /* 0x000000ff0800720c */ /* 0x000fe20003fc6270 */
[----:B------:R-:W-:Y:S01]  /*6ac0*/  IMAD.MOV R11, RZ, RZ, -R4 ;  /* 0x000000ffff0b7224 */ /* 0x000fe200078e0a04 */
[----:B------:R-:W-:Y:S01]  /*6ad0*/  @!P1 IADD3 R91, -R91, RZ, RZ ;  /* 0x000000ff5b5b9210 */ /* 0x000fe20007ffe1ff */
[----:B------:R-:W-:Y:S01]  /*6ae0*/  @!P2 IMAD.IADD R80, R80, 0x1, -R0 ;  /* 0x000000015050a824 */ /* 0x000fe200078e0a00 */
[C---:B------:R-:W-:Y:S01]  /*6af0*/  ISETP.GT.U32.AND P2, PT, R0.reuse, R92, PT ;  /* 0x0000005c0000720c */ /* 0x040fe20003f44070 */
[----:B------:R-:W-:Y:S01]  /*6b00*/  IMAD R174, R0, R11, R174 ;  /* 0x0000000b00ae7224 */ /* 0x000fe200078e02ae */
[----:B------:R-:W-:Y:S01]  /*6b10*/  IABS R103, R16 ;  /* 0x0000001000677213 */ /* 0x000fe20000000000 */
[----:B------:R-:W-:-:S03]  /*6b20*/  IMAD.HI.U32 R8, R3, R176, RZ ;  /* 0x000000b003087227 */ /* 0x000fc600078e00ff */
[----:B------:R-:W-:Y:S01]  /*6b30*/  ISETP.GT.U32.AND P1, PT, R0, R174, PT ;  /* 0x000000ae0000720c */ /* 0x000fe20003f24070 */
[----:B------:R-:W-:Y:S01]  /*6b40*/  @!P5 IMAD.IADD R172, R172, 0x1, -R0 ;  /* 0x00000001acacd824 */ /* 0x000fe200078e0a00 */
[----:B------:R-:W-:Y:S01]  /*6b50*/  ISETP.GE.AND P5, PT, R12, RZ, PT ;  /* 0x000000ff0c00720c */ /* 0x000fe20003fa6270 */
[----:B------:R-:W-:Y:S02]  /*6b60*/  IMAD.MOV R13, RZ, RZ, -R8 ;  /* 0x000000ffff0d7224 */ /* 0x000fe400078e0a08 */
[----:B------:R-:W-:Y:S01]  /*6b70*/  VIADD R4, R6, 0x89 ;  /* 0x0000008906047836 */ /* 0x000fe20000000000 */
[----:B------:R-:W-:Y:S01]  /*6b80*/  @!P4 IADD3 R172, -R172, RZ, RZ ;  /* 0x000000ffacacc210 */ /* 0x000fe20007ffe1ff */
[----:B------:R-:W-:Y:S01]  /*6b90*/  VIADD R12, R6, 0x8a ;  /* 0x0000008a060c7836 */ /* 0x000fe20000000000 */
[----:B------:R-:W-:Y:S01]  /*6ba0*/  @!P2 IADD3 R92, R92, -R0, RZ ;  /* 0x800000005c5ca210 */ /* 0x000fe20007ffe0ff */
[----:B------:R-:W-:Y:S01]  /*6bb0*/  IMAD R176, R0, R13, R176 ;  /* 0x0000000d00b07224 */ /* 0x000fe200078e02b0 */
[----:B------:R-:W-:Y:S01]  /*6bc0*/  IABS R25, R4 ;  /* 0x0000000400197213 */ /* 0x000fe20000000000 */
[----:B------:R-:W-:Y:S01]  /*6bd0*/  @!P6 IMAD.MOV R80, RZ, RZ, -R80 ;  /* 0x000000ffff50e224 */ /* 0x000fe200078e0a50 */
[----:B------:R-:W-:Y:S01]  /*6be0*/  IABS R85, R12 ;  /* 0x0000000c00557213 */ /* 0x000fe20000000000 */
[----:B------:R-:W-:Y:S01]  /*6bf0*/  @!P1 IMAD.IADD R174, R174, 0x1, -R0 ;  /* 0x00000001aeae9824 */ /* 0x000fe200078e0a00 */
[----:B------:R-:W-:Y:S01]  /*6c00*/  ISETP.GE.AND P4, PT, R4, RZ, PT ;  /* 0x000000ff0400720c */ /* 0x000fe20003f86270 */
[----:B------:R-:W-:Y:S01]  /*6c10*/  IMAD.HI.U32 R4, R3, R25, RZ ;  /* 0x0000001903047227 */ /* 0x000fe200078e00ff */
[----:B------:R-:W-:-:S02]  /*6c20*/  ISETP.GT.U32.AND P2, PT, R0, R92, PT ;  /* 0x0000005c0000720c */ /* 0x000fc40003f44070 */
[C---:B------:R-:W-:Y:S01]  /*6c30*/  ISETP.GT.U32.AND P6, PT, R0.reuse, R176, PT ;  /* 0x000000b00000720c */ /* 0x040fe20003fc4070 */
[----:B------:R-:W-:Y:S01]  /*6c40*/  IMAD.HI.U32 R5, R3, R85, RZ ;  /* 0x0000005503057227 */ /* 0x000fe200078e00ff */
[----:B------:R-:W-:-:S03]  /*6c50*/  ISETP.GT.U32.AND P1, PT, R0, R174, PT ;  /* 0x000000ae0000720c */ /* 0x000fc60003f24070 */
[----:B------:R-:W-:Y:S02]  /*6c60*/  IMAD.MOV R4, RZ, RZ, -R4 ;  /* 0x000000ffff047224 */ /* 0x000fe400078e0a04 */
[----:B------:R-:W-:Y:S02]  /*6c70*/  IMAD.MOV R5, RZ, RZ, -R5 ;  /* 0x000000ffff057224 */ /* 0x000fe400078e0a05 */
[C---:B------:R-:W-:Y:S02]  /*6c80*/  IMAD R25, R0.reuse, R4, R25 ;  /* 0x0000000400197224 */ /* 0x040fe400078e0219 */
[----:B------:R-:W-:Y:S01]  /*6c90*/  IMAD R85, R0, R5, R85 ;  /* 0x0000000500557224 */ /* 0x000fe200078e0255 */
[----:B------:R-:W-:Y:S01]  /*6ca0*/  @!P2 IADD3 R92, R92, -R0, RZ ;  /* 0x800000005c5ca210 */ /* 0x000fe20007ffe0ff */
[C---:B------:R-:W-:Y:S01]  /*6cb0*/  IMAD.HI.U32 R8, R3.reuse, R178, RZ ;  /* 0x000000b203087227 */ /* 0x040fe200078e00ff */
[----:B------:R-:W-:Y:S02]  /*6cc0*/  @!P6 IADD3 R176, R176, -R0, RZ ;  /* 0x80000000b0b0e210 */ /* 0x000fe40007ffe0ff */
[C---:B------:R-:W-:Y:S01]  /*6cd0*/  ISETP.GT.U32.AND P2, PT, R0.reuse, R25, PT ;  /* 0x000000190000720c */ /* 0x040fe20003f44070 */
[----:B------:R-:W-:Y:S01]  /*6ce0*/  IMAD.HI.U32 R11, R3, R103, RZ ;  /* 0x00000067030b7227 */ /* 0x000fe200078e00ff */
[----:B------:R-:W-:-:S02]  /*6cf0*/  ISETP.GT.U32.AND P6, PT, R0, R85, PT ;  /* 0x000000550000720c */ /* 0x000fc40003fc4070 */
[----:B------:R-:W-:Y:S01]  /*6d00*/  @!P1 IADD3 R174, R174, -R0, RZ ;  /* 0x80000000aeae9210 */ /* 0x000fe20007ffe0ff */
[----:B------:R-:W-:Y:S01]  /*6d10*/  IMAD.MOV R11, RZ, RZ, -R11 ;  /* 0x000000ffff0b7224 */ /* 0x000fe200078e0a0b */
[----:B------:R-:W-:Y:S01]  /*6d20*/  IADD3 R13, -R8, RZ, RZ ;  /* 0x000000ff080d7210 */ /* 0x000fe20007ffe1ff */
[----:B------:R-:W-:Y:S01]  /*6d30*/  VIADD R8, R6, 0x8d ;  /* 0x0000008d06087836 */ /* 0x000fe20000000000 */
[----:B------:R-:W-:Y:S01]  /*6d40*/  ISETP.GE.AND P1, PT, R12, RZ, PT ;  /* 0x000000ff0c00720c */ /* 0x000fe20003f26270 */
[----:B------:R-:W-:Y:S01]  /*6d50*/  VIADD R12, R6, 0x8e ;  /* 0x0000008e060c7836 */ /* 0x000fe20000000000 */
[----:B------:R-:W-:Y:S01]  /*6d60*/  @!P3 IADD3 R174, -R174, RZ, RZ ;  /* 0x000000ffaeaeb210 */ /* 0x000fe20007ffe1ff */
[C---:B------:R-:W-:Y:S01]  /*6d70*/  IMAD R178, R0.reuse, R13, R178 ;  /* 0x0000000d00b27224 */ /* 0x040fe200078e02b2 */
[----:B------:R-:W-:Y:S01]  /*6d80*/  IABS R180, R8 ;  /* 0x0000000800b47213 */ /* 0x000fe20000000000 */
[--C-:B------:R-:W-:Y:S01]  /*6d90*/  @!P2 IMAD.IADD R25, R25, 0x1, -R0.reuse ;  /* 0x000000011919a824 */ /* 0x100fe200078e0a00 */
[----:B------:R-:W-:Y:S01]  /*6da0*/  IABS R186, R12 ;  /* 0x0000000c00ba7213 */ /* 0x000fe20000000000 */
[----:B------:R-:W-:Y:S01]  /*6db0*/  @!P6 IMAD.IADD R85, R85, 0x1, -R0 ;  /* 0x000000015555e824 */ /* 0x000fe200078e0a00 */
[C---:B------:R-:W-:Y:S01]  /*6dc0*/  ISETP.GT.U32.AND P2, PT, R0.reuse, R176, PT ;  /* 0x000000b00000720c */ /* 0x040fe20003f44070 */
[----:B------:R-:W-:Y:S01]  /*6dd0*/  IMAD.HI.U32 R4, R3, R180, RZ ;  /* 0x000000b403047227 */ /* 0x000fe200078e00ff */
[----:B------:R-:W-:-:S02]  /*6de0*/  ISETP.GT.U32.AND P3, PT, R0, R25, PT ;  /* 0x000000190000720c */ /* 0x000fc40003f64070 */
[----:B------:R-:W-:Y:S01]  /*6df0*/  ISETP.GT.U32.AND P6, PT, R0, R85, PT ;  /* 0x000000550000720c */ /* 0x000fe20003fc4070 */
[----:B------:R-:W-:Y:S01]  /*6e00*/  IMAD.HI.U32 R5, R3, R186, RZ ;  /* 0x000000ba03057227 */ /* 0x000fe200078e00ff */
[----:B------:R-:W-:Y:S02]  /*6e10*/  @!P0 IADD3 R92, -R92, RZ, RZ ;  /* 0x000000ff5c5c8210 */ /* 0x000fe40007ffe1ff */
[C---:B------:R-:W-:Y:S01]  /*6e20*/  ISETP.GT.U32.AND P0, PT, R0.reuse, R178, PT ;  /* 0x000000b20000720c */ /* 0x040fe20003f04070 */
[----:B------:R-:W-:Y:S02]  /*6e30*/  IMAD R103, R0, R11, R103 ;  /* 0x0000000b00677224 */ /* 0x000fe400078e0267 */
[----:B------:R-:W-:Y:S02]  /*6e40*/  IMAD.MOV R11, RZ, RZ, -R4 ;  /* 0x000000ffff0b7224 */ /* 0x000fe400078e0a04 */
[----:B------:R-:W-:Y:S02]  /*6e50*/  IMAD.MOV R13, RZ, RZ, -R5 ;  /* 0x000000ffff0d7224 */ /* 0x000fe400078e0a05 */
[----:B------:R-:W-:Y:S01]  /*6e60*/  @!P2 IMAD.IADD R176, R176, 0x1, -R0 ;  /* 0x00000001b0b0a824 */ /* 0x000fe200078e0a00 */
[C---:B------:R-:W-:Y:S01]  /*6e70*/  ISETP.GT.U32.AND P2, PT, R0.reuse, R103, PT ;  /* 0x000000670000720c */ /* 0x040fe20003f44070 */
[----:B------:R-:W-:-:S02]  /*6e80*/  IMAD R180, R0, R11, R180 ;  /* 0x0000000b00b47224 */ /* 0x000fc400078e02b4 */
[----:B------:R-:W-:Y:S01]  /*6e90*/  IMAD R186, R0, R13, R186 ;  /* 0x0000000d00ba7224 */ /* 0x000fe200078e02ba */
[----:B------:R-:W-:Y:S01]  /*6ea0*/  @!P5 IADD3 R176, -R176, RZ, RZ ;  /* 0x000000ffb0b0d210 */ /* 0x000fe20007ffe1ff */
[--C-:B------:R-:W-:Y:S01]  /*6eb0*/  @!P3 IMAD.IADD R25, R25, 0x1, -R0.reuse ;  /* 0x000000011919b824 */ /* 0x100fe200078e0a00 */
[C---:B------:R-:W-:Y:S01]  /*6ec0*/  ISETP.GT.U32.AND P3, PT, R0.reuse, R180, PT ;  /* 0x000000b40000720c */ /* 0x040fe20003f64070 */
[--C-:B------:R-:W-:Y:S01]  /*6ed0*/  @!P6 IMAD.IADD R85, R85, 0x1, -R0.reuse ;  /* 0x000000015555e824 */ /* 0x100fe200078e0a00 */
[----:B------:R-:W-:Y:S01]  /*6ee0*/  ISETP.GT.U32.AND P6, PT, R0, R186, PT ;  /* 0x000000ba0000720c */ /* 0x000fe20003fc4070 */
[----:B------:R-:W-:Y:S01]  /*6ef0*/  IMAD.HI.U32 R5, R3, R188, RZ ;  /* 0x000000bc03057227 */ /* 0x000fe200078e00ff */
[----:B------:R-:W-:Y:S02]  /*6f00*/  @!P0 IADD3 R178, R178, -R0, RZ ;  /* 0x80000000b2b28210 */ /* 0x000fe40007ffe0ff */
[----:B------:R-:W-:Y:S01]  /*6f10*/  ISETP.GE.AND P0, PT, R15, RZ, PT ;  /* 0x000000ff0f00720c */ /* 0x000fe20003f06270 */
[----:B------:R-:W-:Y:S01]  /*6f20*/  @!P2 IMAD.IADD R103, R103, 0x1, -R0 ;  /* 0x000000016767a824 */ /* 0x000fe200078e0a00 */
[----:B------:R-:W-:Y:S01]  /*6f30*/  IADD3 R15, R6, 0x92, RZ ;  /* 0x00000092060f7810 */ /* 0x000fe20007ffe0ff */
[----:B------:R-:W-:Y:S01]  /*6f40*/  IMAD.HI.U32 R4, R3, R181, RZ ;  /* 0x000000b503047227 */ /* 0x000fe200078e00ff */
[----:B------:R-:W-:-:S02]  /*6f50*/  ISETP.GE.AND P2, PT, R16, RZ, PT ;  /* 0x000000ff1000720c */ /* 0x000fc40003f46270 */
[----:B------:R-:W-:Y:S01]  /*6f60*/  IABS R182, R15 ;  /* 0x0000000f00b67213 */ /* 0x000fe20000000000 */
[--C-:B------:R-:W-:Y:S01]  /*6f70*/  @!P3 IMAD.IADD R180, R180, 0x1, -R0.reuse ;  /* 0x00000001b4b4b824 */ /* 0x100fe200078e0a00 */
[----:B------:R-:W-:Y:S01]  /*6f80*/  ISETP.GT.U32.AND P3, PT, R0, R178, PT ;  /* 0x000000b20000720c */ /* 0x000fe20003f64070 */
[----:B------:R-:W-:Y:S01]  /*6f90*/  @!P6 IMAD.IADD R186, R186, 0x1, -R0 ;  /* 0x00000001babae824 */ /* 0x000fe200078e0a00 */
[C---:B------:R-:W-:Y:S01]  /*6fa0*/  ISETP.GT.U32.AND P6, PT, R0.reuse, R103, PT ;  /* 0x000000670000720c */ /* 0x040fe20003fc4070 */
[----:B------:R-:W-:Y:S01]  /*6fb0*/  IMAD.MOV R5, RZ, RZ, -R5 ;  /* 0x000000ffff057224 */ /* 0x000fe200078e0a05 */
[----:B------:R-:W-:Y:S01]  /*6fc0*/  ISETP.GT.U32.AND P5, PT, R0, R180, PT ;  /* 0x000000b40000720c */ /* 0x000fe20003fa4070 */
[----:B------:R-:W-:Y:S01]  /*6fd0*/  VIADD R13, R6, 0x91 ;  /* 0x00000091060d7836 */ /* 0x000fe20000000000 */
[----:B------:R-:W-:Y:S01]  /*6fe0*/  IADD3 R4, -R4, RZ, RZ ;  /* 0x000000ff04047210 */ /* 0x000fe20007ffe1ff */
[C---:B------:R-:W-:Y:S02]  /*6ff0*/  IMAD R188, R0.reuse, R5, R188 ;  /* 0x0000000500bc7224 */ /* 0x040fe400078e02bc */
[----:B------:R-:W-:Y:S01]  /*7000*/  @!P4 IMAD.MOV R25, RZ, RZ, -R25 ;  /* 0x000000ffff19c224 */ /* 0x000fe200078e0a19 */
[----:B------:R-:W-:Y:S01]  /*7010*/  IABS R24, R13 ;  /* 0x0000000d00187213 */ /* 0x000fe20000000000 */
[C---:B------:R-:W-:Y:S01]  /*7020*/  IMAD R181, R0.reuse, R4, R181 ;  /* 0x0000000400b57224 */ /* 0x040fe200078e02b5 */
[----:B------:R-:W-:Y:S01]  /*7030*/  ISETP.GT.U32.AND P4, PT, R0, R186, PT ;  /* 0x000000ba0000720c */ /* 0x000fe20003f84070 */
[----:B------:R-:W-:Y:S01]  /*7040*/  IMAD.HI.U32 R5, R3, R182, RZ ;  /* 0x000000b603057227 */ /* 0x000fe200078e00ff */
[----:B------:R-:W-:-:S02]  /*7050*/  @!P3 IADD3 R178, R178, -R0, RZ ;  /* 0x80000000b2b2b210 */ /* 0x000fc40007ffe0ff */
[----:B------:R-:W-:Y:S01]  /*7060*/  ISETP.GE.AND P3, PT, R8, RZ, PT ;  /* 0x000000ff0800720c */ /* 0x000fe20003f66270 */
[--C-:B------:R-:W-:Y:S01]  /*7070*/  @!P6 IMAD.IADD R103, R103, 0x1, -R0.reuse ;  /* 0x000000016767e824 */ /* 0x100fe200078e0a00 */
[----:B------:R-:W-:Y:S01]  /*7080*/  ISETP.GT.U32.AND P6, PT, R0, R188, PT ;  /* 0x000000bc0000720c */ /* 0x000fe20003fc4070 */
[----:B------:R-:W-:Y:S01]  /*7090*/  IMAD.HI.U32 R4, R3, R24, RZ ;  /* 0x0000001803047227 */ /* 0x000fe200078e00ff */
[----:B------:R-:W-:Y:S02]  /*70a0*/  IADD3 R5, -R5, RZ, RZ ;  /* 0x000000ff05057210 */ /* 0x000fe40007ffe1ff */
[----:B------:R-:W-:Y:S01]  /*70b0*/  @!P2 IADD3 R103, -R103, RZ, RZ ;  /* 0x000000ff6767a210 */ /* 0x000fe20007ffe1ff */
[----:B------:R-:W-:Y:S01]  /*70c0*/  @!P5 IMAD.IADD R180, R180, 0x1, -R0 ;  /* 0x00000001b4b4d824 */ /* 0x000fe200078e0a00 */
[----:B------:R-:W-:Y:S01]  /*70d0*/  ISETP.GE.AND P5, PT, R12, RZ, PT ;  /* 0x000000ff0c00720c */ /* 0x000fe20003fa6270 */
[----:B------:R-:W-:Y:S01]  /*70e0*/  IMAD.MOV R11, RZ, RZ, -R4 ;  /* 0x000000ffff0b7224 */ /* 0x000fe200078e0a04 */
[----:B------:R-:W-:Y:S01]  /*70f0*/  @!P4 IADD3 R186, R186, -R0, RZ ;  /* 0x80000000babac210 */ /* 0x000fe20007ffe0ff */
[----:B------:R-:W-:Y:S01]  /*7100*/  @!P1 IMAD.MOV R85, RZ, RZ, -R85 ;  /* 0x000000ffff559224 */ /* 0x000fe200078e0a55 */
[C---:B------:R-:W-:Y:S01]  /*7110*/  ISETP.GT.U32.AND P1, PT, R0.reuse, R181, PT ;  /* 0x000000b50000720c */ /* 0x040fe20003f24070 */
[----:B------:R-:W-:Y:S01]  /*7120*/  IMAD R24, R0, R11, R24 ;  /* 0x0000000b00187224 */ /* 0x000fe200078e0218 */
[----:B------:R-:W-:Y:S01]  /*7130*/  ISETP.GE.AND P4, PT, R17, RZ, PT ;  /* 0x000000ff1100720c */ /* 0x000fe20003f86270 */
[----:B------:R-:W-:Y:S01]  /*7140*/  @!P6 IMAD.IADD R188, R188, 0x1, -R0 ;  /* 0x00000001bcbce824 */ /* 0x000fe200078e0a00 */
[----:B------:R-:W-:Y:S01]  /*7150*/  ISETP.GE.AND P6, PT, R13, RZ, PT ;  /* 0x000000ff0d00720c */ /* 0x000fe20003fc6270 */
[----:B------:R-:W-:Y:S01]  /*7160*/  IMAD R182, R0, R5, R182 ;  /* 0x0000000500b67224 */ /* 0x000fe200078e02b6 */
[----:B------:R-:W-:Y:S01]  /*7170*/  IADD3 R5, R6, 0x94, RZ ;  /* 0x0000009406057810 */ /* 0x000fe20007ffe0ff */
[----:B------:R-:W-:Y:S01]  /*7180*/  @!P3 IMAD.MOV R180, RZ, RZ, -R180 ;  /* 0x000000ffffb4b224 */ /* 0x000fe200078e0ab4 */
[C---:B------:R-:W-:Y:S01]  /*7190*/  ISETP.GT.U32.AND P3, PT, R0.reuse, R24, PT ;  /* 0x000000180000720c */ /* 0x040fe20003f64070 */
[----:B------:R-:W-:Y:S01]  /*71a0*/  @!P5 IMAD.MOV R186, RZ, RZ, -R186 ;  /* 0x000000ffffbad224 */ /* 0x000fe200078e0aba */
[----:B------:R-:W-:Y:S01]  /*71b0*/  ISETP.GT.U32.AND P2, PT, R0, R188, PT ;  /* 0x000000bc0000720c */ /* 0x000fe20003f44070 */
[----:B------:R-:W-:Y:S01]  /*71c0*/  VIADD R4, R6, 0x93 ;  /* 0x0000009306047836 */ /* 0x000fe20000000000 */
[----:B------:R-:W-:Y:S01]  /*71d0*/  ISETP.GT.U32.AND P5, PT, R0, R182, PT ;  /* 0x000000b60000720c */ /* 0x000fe20003fa4070 */
[----:B------:R-:W-:Y:S01]  /*71e0*/  @!P1 IMAD.IADD R181, R181, 0x1, -R0 ;  /* 0x00000001b5b59824 */ /* 0x000fe200078e0a00 */
[----:B------:R-:W-:Y:S01]  /*71f0*/  IABS R183, R5 ;  /* 0x0000000500b77213 */ /* 0x000fe20000000000 */
[----:B------:R-:W-:Y:S01]  /*7200*/  @!P0 IMAD.MOV R178, RZ, RZ, -R178 ;  /* 0x000000ffffb28224 */ /* 0x000fe200078e0ab2 */
[----:B------:R-:W-:Y:S01]  /*7210*/  IABS R190, R4 ;  /* 0x0000000400be7213 */ /* 0x000fe20000000000 */
[----:B------:R-:W-:Y:S01]  /*7220*/  VIADD R8, R6, 0x95 ;  /* 0x0000009506087836 */ /* 0x000fe20000000000 */
[----:B------:R-:W-:Y:S01]  /*7230*/  ISETP.GT.U32.AND P0, PT, R0, R181, PT ;  /* 0x000000b50000720c */ /* 0x000fe20003f04070 */
[----:B------:R-:W-:Y:S01]  /*7240*/  VIADD R16, R6, 0xb9 ;  /* 0x000000b906107836 */ /* 0x000fe20000000000 */
[----:B------:R-:W-:Y:S01]  /*7250*/  ISETP.GE.AND P1, PT, R18, RZ, PT ;  /* 0x000000ff1200720c */ /* 0x000fe20003f26270 */
[----:B------:R-:W-:Y:S01]  /*7260*/  @!P3 IMAD.IADD R24, R24, 0x1, -R0 ;  /* 0x000000011818b824 */ /* 0x000fe200078e0a00 */
[----:B------:R-:W-:Y:S01]  /*7270*/  ISETP.GE.AND P3, PT, R5, RZ, PT ;  /* 0x000000ff0500720c */ /* 0x000fe20003f66270 */
[----:B------:R-:W-:Y:S01]  /*7280*/  IMAD.HI.U32 R5, R3, R183, RZ ;  /* 0x000000b703057227 */ /* 0x000fe200078e00ff */
[----:B------:R-:W-:-:S02]  /*7290*/  @!P2 IADD3 R188, R188, -R0, RZ ;  /* 0x80000000bcbca210 */ /* 0x000fc40007ffe0ff */
[----:B------:R-:W-:Y:S01]  /*72a0*/  ISETP.GE.AND P2, PT, R4, RZ, PT ;  /* 0x000000ff0400720c */ /* 0x000fe20003f46270 */
[----:B------:R-:W-:Y:S01]  /*72b0*/  @!P5 IMAD.IADD R182, R182, 0x1, -R0 ;  /* 0x00000001b6b6d824 */ /* 0x000fe200078e0a00 */
[----:B------:R-:W-:Y:S01]  /*72c0*/  ISETP.GT.U32.AND P5, PT, R0, R24, PT ;  /* 0x000000180000720c */ /* 0x000fe20003fa4070 */
[----:B------:R-:W-:Y:S01]  /*72d0*/  IMAD.HI.U32 R4, R3, R190, RZ ;  /* 0x000000be03047227 */ /* 0x000fe200078e00ff */
[----:B------:R-:W-:Y:S02]  /*72e0*/  IADD3 R5, -R5, RZ, RZ ;  /* 0x000000ff05057210 */ /* 0x000fe40007ffe1ff */
[----:B------:R-:W-:Y:S01]  /*72f0*/  IABS R192, R8 ;  /* 0x0000000800c07213 */ /* 0x000fe20000000000 */
[----:B------:R-:W-:Y:S01]  /*7300*/  IMAD.MOV R11, RZ, RZ, -R4 ;  /* 0x000000ffff0b7224 */ /* 0x000fe200078e0a04 */
[----:B------:R-:W-:Y:S01]  /*7310*/  IADD3 R12, R6, 0x98, RZ ;  /* 0x00000098060c7810 */ /* 0x000fe20007ffe0ff */
[----:B------:R-:W-:Y:S01]  /*7320*/  @!P0 IMAD.IADD R181, R181, 0x1, -R0 ;  /* 0x00000001b5b58824 */ /* 0x000fe200078e0a00 */
[----:B------:R-:W-:Y:S01]  /*7330*/  ISETP.GE.AND P0, PT, R15, RZ, PT ;  /* 0x000000ff0f00720c */ /* 0x000fe20003f06270 */
[C---:B------:R-:W-:Y:S01]  /*7340*/  IMAD R190, R0.reuse, R11, R190 ;  /* 0x0000000b00be7224 */ /* 0x040fe200078e02be */
[----:B------:R-:W-:Y:S01]  /*7350*/  IABS R185, R12 ;  /* 0x0000000c00b97213 */ /* 0x000fe20000000000 */
[----:B------:R-:W-:Y:S01]  /*7360*/  IMAD R183, R0, R5, R183 ;  /* 0x0000000500b77224 */ /* 0x000fe200078e02b7 */
[----:B------:R-:W-:Y:S01]  /*7370*/  @!P4 IADD3 R181, -R181, RZ, RZ ;  /* 0x000000ffb5b5c210 */ /* 0x000fe20007ffe1ff */
[----:B------:R-:W-:Y:S01]  /*7380*/  VIADD R4, R6, 0x96 ;  /* 0x0000009606047836 */ /* 0x000fe20000000000 */
[----:B------:R-:W-:Y:S01]  /*7390*/  @!P5 IADD3 R24, R24, -R0, RZ ;  /* 0x800000001818d210 */ /* 0x000fe20007ffe0ff */
[----:B------:R-:W-:Y:S01]  /*73a0*/  @!P1 IMAD.MOV R188, RZ, RZ, -R188 ;  /* 0x000000ffffbc9224 */ /* 0x000fe200078e0abc */
[----:B------:R-:W-:Y:S01]  /*73b0*/  ISETP.GT.U32.AND P5, PT, R0, R190, PT ;  /* 0x000000be0000720c */ /* 0x000fe20003fa4070 */
[----:B------:R-:W-:Y:S01]  /*73c0*/  VIADD R15, R6, 0x9c ;  /* 0x0000009c060f7836 */ /* 0x000fe20000000000 */
[C---:B------:R-:W-:Y:S01]  /*73d0*/  ISETP.GT.U32.AND P4, PT, R0.reuse, R182, PT ;  /* 0x000000b60000720c */ /* 0x040fe20003f84070 */
[----:B------:R-:W-:Y:S01]  /*73e0*/  @!P6 IMAD.MOV R24, RZ, RZ, -R24 ;  /* 0x000000ffff18e224 */ /* 0x000fe200078e0a18 */
[----:B------:R-:W-:-:S02]  /*73f0*/  ISETP.GT.U32.AND P6, PT, R0, R183, PT ;  /* 0x000000b70000720c */ /* 0x000fc40003fc4070 */
[----:B------:R-:W-:Y:S01]  /*7400*/  ISETP.GE.AND P1, PT, R8, RZ, PT ;  /* 0x000000ff0800720c */ /* 0x000fe20003f26270 */
[C---:B------:R-:W-:Y:S01]  /*7410*/  VIADD R8, R6.reuse, 0x97 ;  /* 0x0000009706087836 */ /* 0x040fe20000000000 */
[----:B------:R-:W-:Y:S02]  /*7420*/  IABS R184, R4 ;  /* 0x0000000400b87213 */ /* 0x000fe40000000000 */
[----:B------:R-:W-:Y:S02]  /*7430*/  IADD3 R13, R6, 0x9b, RZ ;  /* 0x0000009b060d7810 */ /* 0x000fe40007ffe0ff */
[----:B------:R-:W-:Y:S02]  /*7440*/  IABS R194, R8 ;  /* 0x0000000800c27213 */ /* 0x000fe40000000000 */
[----:B------:R-:W-:Y:S01]  /*7450*/  @!P5 IADD3 R190, R190, -R0, RZ ;  /* 0x80000000bebed210 */ /* 0x000fe20007ffe0ff */
[----:B------:R-:W-:Y:S01]  /*7460*/  @!P4 IMAD.IADD R182, R182, 0x1, -R0 ;  /* 0x00000001b6b6c824 */ /* 0x000fe200078e0a00 */
[----:B------:R-:W-:Y:S01]  /*7470*/  ISETP.GE.AND P4, PT, R4, RZ, PT ;  /* 0x000000ff0400720c */ /* 0x000fe20003f86270 */
[----:B------:R-:W-:Y:S01]  /*7480*/  IMAD.HI.U32 R4, R3, R192, RZ ;  /* 0x000000c003047227 */ /* 0x000fe200078e00ff */
[----:B------:R-:W-:-:S02]  /*7490*/  ISETP.GT.U32.AND P5, PT, R0, R190, PT ;  /* 0x000000be0000720c */ /* 0x000fc40003fa4070 */
[----:B------:R-:W-:Y:S01]  /*74a0*/  IABS R187, R13 ;  /* 0x0000000d00bb7213 */ /* 0x000fe20000000000 */
[----:B------:R-:W-:Y:S01]  /*74b0*/  IMAD.MOV R5, RZ, RZ, -R4 ;  /* 0x000000ffff057224 */ /* 0x000fe200078e0a04 */
[----:B------:R-:W-:Y:S01]  /*74c0*/  IABS R107, R15 ;  /* 0x0000000f006b7213 */ /* 0x000fe20000000000 */
[----:B------:R-:W-:Y:S01]  /*74d0*/  IMAD.HI.U32 R4, R3, R184, RZ ;  /* 0x000000b803047227 */ /* 0x000fe200078e00ff */
[----:B------:R-:W-:Y:S02]  /*74e0*/  IADD3 R17, R6, 0xba, RZ ;  /* 0x000000ba06117810 */ /* 0x000fe40007ffe0ff */
[----:B------:R-:W-:Y:S01]  /*74f0*/  IABS R19, R16 ;  /* 0x0000001000137213 */ /* 0x000fe20000000000 */
[----:B------:R-:W-:Y:S01]  /*7500*/  @!P6 IMAD.IADD R183, R183, 0x1, -R0 ;  /* 0x00000001b7b7e824 */ /* 0x000fe200078e0a00 */
[----:B------:R-:W-:Y:S01]  /*7510*/  IABS R99, R17 ;  /* 0x0000001100637213 */ /* 0x000fe20000000000 */
[----:B------:R-:W-:Y:S01]  /*7520*/  IMAD R192, R0, R5, R192 ;  /* 0x0000000500c07224 */ /* 0x000fe200078e02c0 */
[----:B------:R-:W-:Y:S01]  /*7530*/  IADD3 R18, R6, 0xbc, RZ ;  /* 0x000000bc06127810 */ /* 0x000fe20007ffe0ff */
[----:B------:R-:W-:Y:S01]  /*7540*/  IMAD.MOV R5, RZ, RZ, -R4 ;  /* 0x000000ffff057224 */ /* 0x000fe200078e0a04 */
[----:B------:R-:W-:Y:S01]  /*7550*/  ISETP.GT.U32.AND P6, PT, R0, R183, PT ;  /* 0x000000b70000720c */ /* 0x000fe20003fc4070 */
[----:B------:R-:W-:Y:S01]  /*7560*/  IMAD.HI.U32 R4, R3, R194, RZ ;  /* 0x000000c203047227 */ /* 0x000fe200078e00ff */
[----:B------:R-:W-:-:S03]  /*7570*/  IABS R216, R18 ;  /* 0x0000001200d87213 */ /* 0x000fc60000000000 */
[----:B------:R-:W-:Y:S01]  /*7580*/  @!P5 IMAD.IADD R190, R190, 0x1, -R0 ;  /* 0x00000001bebed824 */ /* 0x000fe200078e0a00 */
[----:B------:R-:W-:Y:S01]  /*7590*/  IADD3 R11, -R4, RZ, RZ ;  /* 0x000000ff040b7210 */ /* 0x000fe20007ffe1ff */
[C---:B------:R-:W-:Y:S01]  /*75a0*/  IMAD R184, R0.reuse, R5, R184 ;  /* 0x0000000500b87224 */ /* 0x040fe200078e02b8 */
[----:B------:R-:W-:Y:S01]  /*75b0*/  ISETP.GT.U32.AND P5, PT, R0, R192, PT ;  /* 0x000000c00000720c */ /* 0x000fe20003fa4070 */
[----:B------:R-:W-:-:S04]  /*75c0*/  IMAD.HI.U32 R5, R3, R185, RZ ;  /* 0x000000b903057227 */ /* 0x000fc800078e00ff */
[----:B------:R-:W-:Y:S01]  /*75d0*/  IMAD.MOV R5, RZ, RZ, -R5 ;  /* 0x000000ffff057224 */ /* 0x000fe200078e0a05 */
[----:B------:R-:W-:Y:S01]  /*75e0*/  @!P6 IADD3 R183, R183, -R0, RZ ;  /* 0x80000000b7b7e210 */ /* 0x000fe20007ffe0ff */
[----:B------:R-:W-:Y:S02]  /*75f0*/  IMAD R194, R0, R11, R194 ;  /* 0x0000000b00c27224 */ /* 0x000fe400078e02c2 */
[----:B------:R-:W-:Y:S01]  /*7600*/  @!P0 IMAD.MOV R182, RZ, RZ, -R182 ;  /* 0x000000ffffb68224 */ /* 0x000fe200078e0ab6 */
[----:B------:R-:W-:Y:S01]  /*7610*/  ISETP.GE.AND P0, PT, R8, RZ, PT ;  /* 0x000000ff0800720c */ /* 0x000fe20003f06270 */
[C---:B------:R-:W-:Y:S01]  /*7620*/  IMAD R185, R0.reuse, R5, R185 ;  /* 0x0000000500b97224 */ /* 0x040fe200078e02b9 */
[----:B------:R-:W-:Y:S01]  /*7630*/  ISETP.GT.U32.AND P6, PT, R0, R194, PT ;  /* 0x000000c20000720c */ /* 0x000fe20003fc4070 */
[----:B------:R-:W-:Y:S01]  /*7640*/  @!P5 IMAD.IADD R192, R192, 0x1, -R0 ;  /* 0x00000001c0c0d824 */ /* 0x000fe200078e0a00 */
[----:B------:R-:W-:Y:S01]  /*7650*/  IADD3 R8, R6, 0x99, RZ ;  /* 0x0000009906087810 */ /* 0x000fe20007ffe0ff */
[----:B------:R-:W-:Y:S01]  /*7660*/  @!P2 IMAD.MOV R190, RZ, RZ, -R190 ;  /* 0x000000ffffbea224 */ /* 0x000fe200078e0abe */
[----:B------:R-:W-:Y:S01]  /*7670*/  ISETP.GT.U32.AND P5, PT, R0, R185, PT ;  /* 0x000000b90000720c */ /* 0x000fe20003fa4070 */
[----:B------:R-:W-:Y:S01]  /*7680*/  VIADD R11, R6, 0x9a ;  /* 0x0000009a060b7836 */ /* 0x000fe20000000000 */
[----:B------:R-:W-:-:S02]  /*7690*/  IABS R23, R8 ;  /* 0x0000000800177213 */ /* 0x000fc40000000000 */
[----:B------:R-:W-:Y:S02]  /*76a0*/  ISETP.GT.U32.AND P2, PT, R0, R184, PT ;  /* 0x000000b80000720c */ /* 0x000fe40003f44070 */
[----:B------:R-:W-:Y:S01]  /*76b0*/  IABS R86, R11 ;  /* 0x0000000b00567213 */ /* 0x000fe20000000000 */
[----:B------:R-:W-:Y:S01]  /*76c0*/  IMAD.HI.U32 R4, R3, R23, RZ ;  /* 0x0000001703047227 */ /* 0x000fe200078e00ff */
[----:B------:R-:W-:-:S03]  /*76d0*/  @!P3 IADD3 R183, -R183, RZ, RZ ;  /* 0x000000ffb7b7b210 */ /* 0x000fc60007ffe1ff */
[----:B------:R-:W-:Y:S02]  /*76e0*/  @!P6 IMAD.IADD R194, R194, 0x1, -R0 ;  /* 0x00000001c2c2e824 */ /* 0x000fe400078e0a00 */
[----:B------:R-:W-:Y:S02]  /*76f0*/  IMAD.MOV R4, RZ, RZ, -R4 ;  /* 0x000000ffff047224 */ /* 0x000fe400078e0a04 */
[----:B------:R-:W-:Y:S01]  /*7700*/  @!P5 IMAD.IADD R185, R185, 0x1, -R0 ;  /* 0x00000001b9b9d824 */ /* 0x000fe200078e0a00 */
[C---:B------:R-:W-:Y:S01]  /*7710*/  ISETP.GT.U32.AND P5, PT, R0.reuse, R194, PT ;  /* 0x000000c20000720c */ /* 0x040fe20003fa4070 */
[----:B------:R-:W-:Y:S01]  /*7720*/  IMAD R23, R0, R4, R23 ;  /* 0x0000000400177224 */ /* 0x000fe200078e0217 */
[----:B------:R-:W-:Y:S01]  /*7730*/  @!P2 IADD3 R184, R184, -R0, RZ ;  /* 0x80000000b8b8a210 */ /* 0x000fe20007ffe0ff */
[C---:B------:R-:W-:Y:S01]  /*7740*/  IMAD.HI.U32 R4, R3.reuse, R86, RZ ;  /* 0x0000005603047227 */ /* 0x040fe200078e00ff */
[C---:B------:R-:W-:Y:S02]  /*7750*/  ISETP.GT.U32.AND P2, PT, R0.reuse, R192, PT ;  /* 0x000000c00000720c */ /* 0x040fe40003f44070 */
[C---:B------:R-:W-:Y:S01]  /*7760*/  ISETP.GT.U32.AND P6, PT, R0.reuse, R184, PT ;  /* 0x000000b80000720c */ /* 0x040fe20003fc4070 */
[----:B------:R-:W-:Y:S01]  /*7770*/  IMAD.MOV R5, RZ, RZ, -R4 ;  /* 0x000000ffff057224 */ /* 0x000fe200078e0a04 */
[----:B------:R-:W-:Y:S01]  /*7780*/  ISETP.GT.U32.AND P3, PT, R0, R185, PT ;  /* 0x000000b90000720c */ /* 0x000fe20003f64070 */
[----:B------:R-:W-:-:S04]  /*7790*/  IMAD.HI.U32 R4, R3, R187, RZ ;  /* 0x000000bb03047227 */ /* 0x000fc800078e00ff */
[----:B------:R-:W-:Y:S02]  /*77a0*/  IMAD R86, R0, R5, R86 ;  /* 0x0000000500567224 */ /* 0x000fe400078e0256 */
[----:B------:R-:W-:Y:S02]  /*77b0*/  @!P5 IMAD.IADD R194, R194, 0x1, -R0 ;  /* 0x00000001c2c2d824 */ /* 0x000fe400078e0a00 */
[----:B------:R-:W-:Y:S01]  /*77c0*/  IMAD.MOV R4, RZ, RZ, -R4 ;  /* 0x000000ffff047224 */ /* 0x000fe200078e0a04 */
[----:B------:R-:W-:Y:S01]  /*77d0*/  ISETP.GT.U32.AND P5, PT, R0, R86, PT ;  /* 0x000000560000720c */ /* 0x000fe20003fa4070 */
[----:B------:R-:W-:Y:S01]  /*77e0*/  @!P2 IMAD.IADD R192, R192, 0x1, -R0 ;  /* 0x00000001c0c0a824 */ /* 0x000fe200078e0a00 */
[----:B------:R-:W-:Y:S01]  /*77f0*/  @!P6 IADD3 R184, R184, -R0, RZ ;  /* 0x80000000b8b8e210 */ /* 0x000fe20007ffe0ff */
[----:B------:R-:W-:Y:S01]  /*7800*/  IMAD R187, R0, R4, R187 ;  /* 0x0000000400bb7224 */ /* 0x000fe200078e02bb */
[----:B------:R-:W-:Y:S01]  /*7810*/  ISETP.GE.AND P6, PT, R12, RZ, PT ;  /* 0x000000ff0c00720c */ /* 0x000fe20003fc6270 */
[----:B------:R-:W-:Y:S01]  /*7820*/  VIADD R12, R6, 0x9d ;  /* 0x0000009d060c7836 */ /* 0x000fe20000000000 */
[----:B------:R-:W-:Y:S01]  /*7830*/  ISETP.GT.U32.AND P2, PT, R0, R23, PT ;  /* 0x000000170000720c */ /* 0x000fe20003f44070 */
[----:B------:R-:W-:Y:S01]  /*7840*/  @!P4 IMAD.MOV R184, RZ, RZ, -R184 ;  /* 0x000000ffffb8c224 */ /* 0x000fe200078e0ab8 */
[----:B------:R-:W-:Y:S01]  /*7850*/  @!P3 IADD3 R185, R185, -R0, RZ ;  /* 0x80000000b9b9b210 */ /* 0x000fe20007ffe0ff */
[----:B------:R-:W-:Y:S01]  /*7860*/  IMAD.HI.U32 R5, R3, R107, RZ ;  /* 0x0000006b03057227 */ /* 0x000fe200078e00ff */
[----:B------:R-:W-:-:S02]  /*7870*/  IABS R189, R12 ;  /* 0x0000000c00bd7213 */ /* 0x000fc40000000000 */
[----:B------:R-:W-:Y:S01]  /*7880*/  ISETP.GE.AND P3, PT, R8, RZ, PT ;  /* 0x000000ff0800720c */ /* 0x000fe20003f66270 */
[----:B------:R-:W-:Y:S01]  /*7890*/  @!P5 IMAD.IADD R86, R86, 0x1, -R0 ;  /* 0x000000015656d824 */ /* 0x000fe200078e0a00 */
[----:B------:R-:W-:Y:S01]  /*78a0*/  @!P1 IADD3 R192, -R192, RZ, RZ ;  /* 0x000000ffc0c09210 */ /* 0x000fe20007ffe1ff */
[----:B------:R-:W-:Y:S01]  /*78b0*/  IMAD.HI.U32 R4, R3, R189, RZ ;  /* 0x000000bd03047227 */ /* 0x000fe200078e00ff */
[C---:B------:R-:W-:Y:S02]  /*78c0*/  ISETP.GT.U32.AND P5, PT, R0.reuse, R187, PT ;  /* 0x000000bb0000720c */ /* 0x040fe40003fa4070 */
[C---:B------:R-:W-:Y:S01]  /*78d0*/  ISETP.GT.U32.AND P4, PT, R0.reuse, R86, PT ;  /* 0x000000560000720c */ /* 0x040fe20003f84070 */
[----:B------:R-:W-:Y:S01]  /*78e0*/  IMAD.MOV R4, RZ, RZ, -R4 ;  /* 0x000000ffff047224 */ /* 0x000fe200078e0a04 */
[----:B------:R-:W-:Y:S01]  /*78f0*/  @!P2 IADD3 R23, R23, -R0, RZ ;  /* 0x800000001717a210 */ /* 0x000fe20007ffe0ff */
[----:B------:R-:W-:Y:S01]  /*7900*/  IMAD.MOV R5, RZ, RZ, -R5 ;  /* 0x000000ffff057224 */ /* 0x000fe200078e0a05 */
[----:B------:R-:W-:Y:S01]  /*7910*/  ISETP.GE.AND P2, PT, R11, RZ, PT ;  /* 0x000000ff0b00720c */ /* 0x000fe20003f46270 */
[C---:B------:R-:W-:Y:S01]  /*7920*/  IMAD R189, R0.reuse, R4, R189 ;  /* 0x0000000400bd7224 */ /* 0x040fe200078e02bd */
[----:B------:R-:W-:Y:S01]  /*7930*/  ISETP.GT.U32.AND P1, PT, R0, R23, PT ;  /* 0x000000170000720c */ /* 0x000fe20003f24070 */
[C---:B------:R-:W-:Y:S01]  /*7940*/  VIADD R8, R6.reuse, 0x9e ;  /* 0x0000009e06087836 */ /* 0x040fe20000000000 */
[----:B------:R-:W-:Y:S01]  /*7950*/  IADD3 R11, R6, 0x9f, RZ ;  /* 0x0000009f060b7810 */ /* 0x000fe20007ffe0ff */
[----:B------:R-:W-:Y:S01]  /*7960*/  IMAD R107, R0, R5, R107 ;  /* 0x00000005006b7224 */ /* 0x000fe200078e026b */
[----:B------:R-:W-:Y:S01]  /*7970*/  @!P0 IADD3 R194, -R194, RZ, RZ ;  /* 0x000000ffc2c28210 */ /* 0x000fe20007ffe1ff */
[----:B------:R-:W-:Y:S01]  /*7980*/  @!P6 IMAD.MOV R185, RZ, RZ, -R185 ;  /* 0x000000ffffb9e224 */ /* 0x000fe200078e0ab9 */
[----:B------:R-:W-:Y:S01]  /*7990*/  IABS R89, R8 ;  /* 0x0000000800597213 */ /* 0x000fe20000000000 */
[--C-:B------:R-:W-:Y:S01]  /*79a0*/  @!P4 IMAD.IADD R86, R86, 0x1, -R0.reuse ;  /* 0x000000015656c824 */ /* 0x100fe200078e0a00 */
[C---:B------:R-:W-:Y:S01]  /*79b0*/  ISETP.GT.U32.AND P4, PT, R0.reuse, R189, PT ;  /* 0x000000bd0000720c */ /* 0x040fe20003f84070 */
[----:B------:R-:W-:Y:S01]  /*79c0*/  @!P5 IMAD.IADD R187, R187, 0x1, -R0 ;  /* 0x00000001bbbbd824 */ /* 0x000fe200078e0a00 */
[----:B------:R-:W-:Y:S01]  /*79d0*/  ISETP.GT.U32.AND P6, PT, R0, R107, PT ;  /* 0x0000006b0000720c */ /* 0x000fe20003fc4070 */
[----:B------:R-:W-:Y:S01]  /*79e0*/  IMAD.HI.U32 R4, R3, R89, RZ ;  /* 0x0000005903047227 */ /* 0x000fe200078e00ff */
[----:B------:R-:W-:-:S02]  /*79f0*/  IABS R191, R11 ;  /* 0x0000000b00bf7213 */ /* 0x000fc40000000000 */
[----:B------:R-:W-:Y:S01]  /*7a00*/  ISETP.GE.AND P5, PT, R12, RZ, PT ;  /* 0x000000ff0c00720c */ /* 0x000fe20003fa6270 */
[--C-:B------:R-:W-:Y:S01]  /*7a10*/  @!P1 IMAD.IADD R23, R23, 0x1, -R0.reuse ;  /* 0x0000000117179824 */ /* 0x100fe200078e0a00 */
[----:B------:R-:W-:Y:S01]  /*7a20*/  IADD3 R5, -R4, RZ, RZ ;  /* 0x000000ff04057210 */ /* 0x000fe20007ffe1ff */
[----:B------:R-:W-:Y:S01]  /*7a30*/  IMAD.HI.U32 R4, R3, R191, RZ ;  /* 0x000000bf03047227 */ /* 0x000fe200078e00ff */
[----:B------:R-:W-:Y:S02]  /*7a40*/  IADD3 R12, R6, 0xa0, RZ ;  /* 0x000000a0060c7810 */ /* 0x000fe40007ffe0ff */
[----:B------:R-:W-:Y:S01]  /*7a50*/  ISETP.GE.AND P0, PT, R13, RZ, PT ;  /* 0x000000ff0d00720c */ /* 0x000fe20003f06270 */
[--C-:B------:R-:W-:Y:S01]  /*7a60*/  @!P4 IMAD.IADD R189, R189, 0x1, -R0.reuse ;  /* 0x00000001bdbdc824 */ /* 0x100fe200078e0a00 */
[----:B------:R-:W-:Y:S01]  /*7a70*/  IADD3 R4, -R4, RZ, RZ ;  /* 0x000000ff04047210 */ /* 0x000fe20007ffe1ff */
[----:B------:R-:W-:Y:S01]  /*7a80*/  @!P6 IMAD.IADD R107, R107, 0x1, -R0 ;  /* 0x000000016b6be824 */ /* 0x000fe200078e0a00 */
[----:B------:R-:W-:Y:S01]  /*7a90*/  IABS R109, R12 ;  /* 0x0000000c006d7213 */ /* 0x000fe20000000000 */
[----:B------:R-:W-:Y:S01]  /*7aa0*/  @!P3 IMAD.MOV R23, RZ, RZ, -R23 ;  /* 0x000000ffff17b224 */ /* 0x000fe200078e0a17 */
[C---:B------:R-:W-:Y:S01]  /*7ab0*/  ISETP.GT.U32.AND P4, PT, R0.reuse, R189, PT ;  /* 0x000000bd0000720c */ /* 0x040fe20003f84070 */
[C---:B------:R-:W-:Y:S01]  /*7ac0*/  IMAD R191, R0.reuse, R4, R191 ;  /* 0x0000000400bf7224 */ /* 0x040fe200078e02bf */
[C---:B------:R-:W-:Y:S01]  /*7ad0*/  ISETP.GT.U32.AND P3, PT, R0.reuse, R107, PT ;  /* 0x0000006b0000720c */ /* 0x040fe20003f64070 */
[----:B------:R-:W-:Y:S01]  /*7ae0*/  IMAD.HI.U32 R4, R3, R109, RZ ;  /* 0x0000006d03047227 */ /* 0x000fe200078e00ff */
[----:B------:R-:W-:-:S02]  /*7af0*/  ISETP.GT.U32.AND P6, PT, R0, R187, PT ;  /* 0x000000bb0000720c */ /* 0x000fc40003fc4070 */
[----:B------:R-:W-:Y:S01]  /*7b00*/  ISETP.GE.AND P1, PT, R15, RZ, PT ;  /* 0x000000ff0f00720c */ /* 0x000fe20003f26270 */
[----:B------:R-:W-:Y:S02]  /*7b10*/  IMAD.MOV R4, RZ, RZ, -R4 ;  /* 0x000000ffff047224 */ /* 0x000fe400078e0a04 */
[C---:B------:R-:W-:Y:S02]  /*7b20*/  IMAD R89, R0.reuse, R5, R89 ;  /* 0x0000000500597224 */ /* 0x040fe400078e0259 */
[----:B------:R-:W-:Y:S02]  /*7b30*/  @!P2 IMAD.MOV R86, RZ, RZ, -R86 ;  /* 0x000000ffff56a224 */ /* 0x000fe400078e0a56 */
[--C-:B------:R-:W-:Y:S01]  /*7b40*/  @!P4 IMAD.IADD R189, R189, 0x1, -R0.reuse ;  /* 0x00000001bdbdc824 */ /* 0x100fe200078e0a00 */
[----:B------:R-:W-:Y:S01]  /*7b50*/  ISETP.GT.U32.AND P4, PT, R0, R191, PT ;  /* 0x000000bf0000720c */ /* 0x000fe20003f84070 */
[----:B------:R-:W-:Y:S01]  /*7b60*/  @!P3 IMAD.IADD R107, R107, 0x1, -R0 ;  /* 0x000000016b6bb824 */ /* 0x000fe200078e0a00 */
[----:B------:R-:W-:Y:S01]  /*7b70*/  ISETP.GE.AND P3, PT, R8, RZ, PT ;  /* 0x000000ff0800720c */ /* 0x000fe20003f66270 */
[----:B------:R-:W-:Y:S01]  /*7b80*/  IMAD R109, R0, R4, R109 ;  /* 0x00000004006d7224 */ /* 0x000fe200078e026d */
[C---:B------:R-:W-:Y:S01]  /*7b90*/  IADD3 R8, R6.reuse, 0xa2, RZ ;  /* 0x000000a206087810 */ /* 0x040fe20007ffe0ff */
[----:B------:R-:W-:-:S02]  /*7ba0*/  VIADD R13, R6, 0xa1 ;  /* 0x000000a1060d7836 */ /* 0x000fc40000000000 */
[----:B------:R-:W-:Y:S01]  /*7bb0*/  @!P6 IMAD.IADD R187, R187, 0x1, -R0 ;  /* 0x00000001bbbbe824 */ /* 0x000fe200078e0a00 */
[----:B------:R-:W-:Y:S01]  /*7bc0*/  IABS R193, R8 ;  /* 0x0000000800c17213 */ /* 0x000fe20000000000 */
[----:B------:R-:W-:Y:S01]  /*7bd0*/  @!P1 IMAD.MOV R107, RZ, RZ, -R107 ;  /* 0x000000ffff6b9224 */ /* 0x000fe200078e0a6b */
[----:B------:R-:W-:Y:S01]  /*7be0*/  ISETP.GT.U32.AND P6, PT, R0, R89, PT ;  /* 0x000000590000720c */ /* 0x000fe20003fc4070 */
[----:B------:R-:W-:Y:S01]  /*7bf0*/  @!P5 IMAD.MOV R189, RZ, RZ, -R189 ;  /* 0x000000ffffbdd224 */ /* 0x000fe200078e0abd */
[----:B------:R-:W-:Y:S01]  /*7c00*/  IABS R22, R13 ;  /* 0x0000000d00167213 */ /* 0x000fe20000000000 */
[----:B------:R-:W-:Y:S01]  /*7c10*/  IMAD.HI.U32 R4, R3, R193, RZ ;  /* 0x000000c103047227 */ /* 0x000fe200078e00ff */
[----:B------:R-:W-:Y:S02]  /*7c20*/  @!P4 IADD3 R191, R191, -R0, RZ ;  /* 0x80000000bfbfc210 */ /* 0x000fe40007ffe0ff */
[----:B------:R-:W-:Y:S01]  /*7c30*/  ISETP.GE.AND P1, PT, R12, RZ, PT ;  /* 0x000000ff0c00720c */ /* 0x000fe20003f26270 */
[----:B------:R-:W-:Y:S01]  /*7c40*/  IMAD.MOV R4, RZ, RZ, -R4 ;  /* 0x000000ffff047224 */ /* 0x000fe200078e0a04 */
[----:B------:R-:W-:Y:S01]  /*7c50*/  ISETP.GT.U32.AND P2, PT, R0, R191, PT ;  /* 0x000000bf0000720c */ /* 0x000fe20003f44070 */
[----:B------:R-:W-:Y:S01]  /*7c60*/  IMAD.HI.U32 R5, R3, R22, RZ ;  /* 0x0000001603057227 */ /* 0x000fe200078e00ff */
[----:B------:R-:W-:-:S02]  /*7c70*/  @!P0 IADD3 R187, -R187, RZ, RZ ;  /* 0x000000ffbbbb8210 */ /* 0x000fc40007ffe1ff */
[C---:B------:R-:W-:Y:S01]  /*7c80*/  ISETP.GT.U32.AND P0, PT, R0.reuse, R109, PT ;  /* 0x0000006d0000720c */ /* 0x040fe20003f04070 */
[----:B------:R-:W-:Y:S01]  /*7c90*/  IMAD R193, R0, R4, R193 ;  /* 0x0000000400c17224 */ /* 0x000fe200078e02c1 */
[----:B------:R-:W-:Y:S01]  /*7ca0*/  IADD3 R5, -R5, RZ, RZ ;  /* 0x000000ff05057210 */ /* 0x000fe20007ffe1ff */
[----:B------:R-:W-:Y:S01]  /*7cb0*/  @!P6 IMAD.IADD R89, R89, 0x1, -R0 ;  /* 0x000000015959e824 */ /* 0x000fe200078e0a00 */
[----:B------:R-:W-:Y:S01]  /*7cc0*/  ISETP.GE.AND P6, PT, R11, RZ, PT ;  /* 0x000000ff0b00720c */ /* 0x000fe20003fc6270 */
[----:B------:R-:W-:Y:S02]  /*7cd0*/  VIADD R11, R6, 0xa3 ;  /* 0x000000a3060b7836 */ /* 0x000fe40000000000 */
[C---:B------:R-:W-:Y:S01]  /*7ce0*/  IMAD R22, R0.reuse, R5, R22 ;  /* 0x0000000500167224 */ /* 0x040fe200078e0216 */
[C---:B------:R-:W-:Y:S01]  /*7cf0*/  ISETP.GT.U32.AND P4, PT, R0.reuse, R89, PT ;  /* 0x000000590000720c */ /* 0x040fe20003f84070 */
[----:B------:R-:W-:Y:S01]  /*7d00*/  @!P2 IMAD.IADD R191, R191, 0x1, -R0 ;  /* 0x00000001bfbfa824 */ /* 0x000fe200078e0a00 */
[----:B------:R-:W-:Y:S01]  /*7d10*/  ISETP.GT.U32.AND P2, PT, R0, R193, PT ;  /* 0x000000c10000720c */ /* 0x000fe20003f44070 */
[C---:B------:R-:W-:Y:S01]  /*7d20*/  VIADD R12, R6.reuse, 0xa4 ;  /* 0x000000a4060c7836 */ /* 0x040fe20000000000 */
[----:B------:R-:W-:Y:S01]  /*7d30*/  IABS R90, R11 ;  /* 0x0000000b005a7213 */ /* 0x000fe20000000000 */
[----:B------:R-:W-:Y:S01]  /*7d40*/  VIADD R15, R6, 0xb8 ;  /* 0x000000b8060f7836 */ /* 0x000fe20000000000 */
[----:B------:R-:W-:-:S02]  /*7d50*/  ISETP.GT.U32.AND P5, PT, R0, R22, PT ;  /* 0x000000160000720c */ /* 0x000fc40003fa4070 */
[----:B------:R-:W-:Y:S01]  /*7d60*/  IABS R195, R12 ;  /* 0x0000000c00c37213 */ /* 0x000fe20000000000 */
[----:B------:R-:W-:Y:S01]  /*7d70*/  IMAD.HI.U32 R4, R3, R90, RZ ;  /* 0x0000005a03047227 */ /* 0x000fe200078e00ff */
[-C--:B------:R-:W-:Y:S02]  /*7d80*/  @!P0 IADD3 R109, R109, -R0.reuse, RZ ;  /* 0x800000006d6d8210 */ /* 0x080fe40007ffe0ff */
[----:B------:R-:W-:Y:S01]  /*7d90*/  ISETP.GE.AND P0, PT, R8, RZ, PT ;  /* 0x000000ff0800720c */ /* 0x000fe20003f06270 */
[----:B------:R-:W-:Y:S01]  /*7da0*/  IMAD.MOV R5, RZ, RZ, -R4 ;  /* 0x000000ffff057224 */ /* 0x000fe200078e0a04 */
[----:B------:R-:W-:Y:S01]  /*7db0*/  @!P4 IADD3 R89, R89, -R0, RZ ;  /* 0x800000005959c210 */ /* 0x000fe20007ffe0ff */
[----:B------:R-:W-:Y:S01]  /*7dc0*/  @!P2 IMAD.IADD R193, R193, 0x1, -R0 ;  /* 0x00000001c1c1a824 */ /* 0x000fe200078e0a00 */
[----:B------:R-:W-:Y:S01]  /*7dd0*/  @!P6 IADD3 R191, -R191, RZ, RZ ;  /* 0x000000ffbfbfe210 */ /* 0x000fe20007ffe1ff */
[----:B------:R-:W-:Y:S01]  /*7de0*/  IMAD.HI.U32 R4, R3, R195, RZ ;  /* 0x000000c303047227 */ /* 0x000fe200078e00ff */
[----:B------:R-:W-:-:S02]  /*7df0*/  ISETP.GE.AND P6, PT, R11, RZ, PT ;  /* 0x000000ff0b00720c */ /* 0x000fc40003fc6270 */
[----:B------:R-:W-:Y:S01]  /*7e00*/  ISETP.GT.U32.AND P2, PT, R0, R193, PT ;  /* 0x000000c10000720c */ /* 0x000fe20003f44070 */
[----:B------:R-:W-:Y:S01]  /*7e10*/  IMAD.MOV R4, RZ, RZ, -R4 ;  /* 0x000000ffff047224 */ /* 0x000fe200078e0a04 */
[----:B------:R-:W-:Y:S01]  /*7e20*/  @!P5 IADD3 R22, R22, -R0, RZ ;  /* 0x800000001616d210 */ /* 0x000fe20007ffe0ff */
[----:B------:R-:W-:Y:S01]  /*7e30*/  VIADD R8, R6, 0xa5 ;  /* 0x000000a506087836 */ /* 0x000fe20000000000 */
[C---:B------:R-:W-:Y:S01]  /*7e40*/  ISETP.GT.U32.AND P5, PT, R0.reuse, R109, PT ;  /* 0x0000006d0000720c */ /* 0x040fe20003fa4070 */
[C---:B------:R-:W-:Y:S01]  /*7e50*/  IMAD R195, R0.reuse, R4, R195 ;  /* 0x0000000400c37224 */ /* 0x040fe200078e02c3 */
[----:B------:R-:W-:Y:S01]  /*7e60*/  ISETP.GE.AND P4, PT, R13, RZ, PT ;  /* 0x000000ff0d00720c */ /* 0x000fe20003f86270 */
[C---:B------:R-:W-:Y:S01]  /*7e70*/  IMAD R90, R0.reuse, R5, R90 ;  /* 0x00000005005a7224 */ /* 0x040fe200078e025a */
[----:B------:R-:W-:Y:S01]  /*7e80*/  IABS R201, R8 ;  /* 0x0000000800c97213 */ /* 0x000fe20000000000 */
[----:B------:R-:W-:Y:S01]  /*7e90*/  @!P3 IMAD.MOV R89, RZ, RZ, -R89 ;  /* 0x000000ffff59b224 */ /* 0x000fe200078e0a59 */
[----:B------:R-:W-:Y:S01]  /*7ea0*/  ISETP.GT.U32.AND P3, PT, R0, R22, PT ;  /* 0x000000160000720c */ /* 0x000fe20003f64070 */
[----:B------:R-:W-:Y:S01]  /*7eb0*/  VIADD R11, R6, 0xa6 ;  /* 0x000000a6060b7836 */ /* 0x000fe20000000000 */
[----:B------:R-:W-:Y:S01]  /*7ec0*/  IABS R208, R15 ;  /* 0x0000000f00d07213 */ /* 0x000fe20000000000 */
[----:B------:R-:W-:Y:S01]  /*7ed0*/  IMAD.HI.U32 R4, R3, R201, RZ ;  /* 0x000000c903047227 */ /* 0x000fe200078e00ff */
[----:B------:R-:W-:-:S02]  /*7ee0*/  @!P2 IADD3 R193, R193, -R0, RZ ;  /* 0x80000000c1c1a210 */ /* 0x000fc40007ffe0ff */
[C---:B------:R-:W-:Y:S01]  /*7ef0*/  ISETP.GT.U32.AND P2, PT, R0.reuse, R195, PT ;  /* 0x000000c30000720c */ /* 0x040fe20003f44070 */
[----:B------:R-:W-:Y:S01]  /*7f00*/  @!P5 IMAD.IADD R109, R109, 0x1, -R0 ;  /* 0x000000016d6dd824 */ /* 0x000fe200078e0a00 */
[----:B------:R-:W-:Y:S01]  /*7f10*/  ISETP.GT.U32.AND P5, PT, R0, R90, PT ;  /* 0x0000005a0000720c */ /* 0x000fe20003fa4070 */
[----:B------:R-:W-:Y:S01]  /*7f20*/  IMAD.MOV R4, RZ, RZ, -R4 ;  /* 0x000000ffff047224 */ /* 0x000fe200078e0a04 */
[----:B------:R-:W-:Y:S01]  /*7f30*/  IABS R196, R11 ;  /* 0x0000000b00c47213 */ /* 0x000fe20000000000 */
[----:B------:R-:W-:Y:S01]  /*7f40*/  VIADD R13, R6, 0xae ;  /* 0x000000ae060d7836 */ /* 0x000fe20000000000 */
[----:B------:R-:W-:Y:S01]  /*7f50*/  @!P0 IADD3 R193, -R193, RZ, RZ ;  /* 0x000000ffc1c18210 */ /* 0x000fe20007ffe1ff */
[----:B------:R-:W-:Y:S01]  /*7f60*/  IMAD R201, R0, R4, R201 ;  /* 0x0000000400c97224 */ /* 0x000fe200078e02c9 */
[----:B------:R-:W-:Y:S01]  /*7f70*/  @!P3 IADD3 R22, R22, -R0, RZ ;  /* 0x800000001616b210 */ /* 0x000fe20007ffe0ff */
[----:B------:R-:W-:Y:S01]  /*7f80*/  IMAD.HI.U32 R4, R3, R196, RZ ;  /* 0x000000c403047227 */ /* 0x000fe200078e00ff */
[----:B------:R-:W-:-:S02]  /*7f90*/  ISETP.GE.AND P3, PT, R12, RZ, PT ;  /* 0x000000ff0c00720c */ /* 0x000fc40003f66270 */
[----:B------:R-:W-:Y:S01]  /*7fa0*/  ISETP.GE.AND P0, PT, R11, RZ, PT ;  /* 0x000000ff0b00720c */ /* 0x000fe20003f06270 */
[--C-:B------:R-:W-:Y:S01]  /*7fb0*/  @!P2 IMAD.IADD R195, R195, 0x1, -R0.reuse ;  /* 0x00000001c3c3a824 */ /* 0x100fe200078e0a00 */
[----:B------:R-:W-:Y:S01]  /*7fc0*/  @!P1 IADD3 R109, -R109, RZ, RZ ;  /* 0x000000ff6d6d9210 */ /* 0x000fe20007ffe1ff */
[----:B------:R-:W-:Y:S01]  /*7fd0*/  VIADD R12, R6, 0xa7 ;  /* 0x000000a7060c7836 */ /* 0x000fe20000000000 */
[----:B------:R-:W-:Y:S01]  /*7fe0*/  IABS R209, R13 ;  /* 0x0000000d00d17213 */ /* 0x000fe20000000000 */
[----:B------:R-:W-:Y:S01]  /*7ff0*/  @!P5 IMAD.IADD R90, R90, 0x1, -R0 ;  /* 0x000000015a5ad824 */ /* 0x000fe200078e0a00 */
[C---:B------:R-:W-:Y:S01]  /*8000*/  ISETP.GT.U32.AND P2, PT, R0.reuse, R195, PT ;  /* 0x000000c30000720c */ /* 0x040fe20003f44070 */
[----:B------:R-:W-:Y:S01]  /*8010*/  IMAD.MOV R11, RZ, RZ, -R4 ;  /* 0x000000ffff0b7224 */ /* 0x000fe200078e0a04 */
[----:B------:R-:W-:Y:S01]  /*8020*/  IABS R203, R12 ;  /* 0x0000000c00cb7213 */ /* 0x000fe20000000000 */
[----:B------:R-:W-:Y:S01]  /*8030*/  @!P4 IMAD.MOV R22, RZ, RZ, -R22 ;  /* 0x000000ffff16c224 */ /* 0x000fe200078e0a16 */
[C---:B------:R-:W-:Y:S01]  /*8040*/  ISETP.GT.U32.AND P1, PT, R0.reuse, R90, PT ;  /* 0x0000005a0000720c */ /* 0x040fe20003f24070 */
[C---:B------:R-:W-:Y:S01]  /*8050*/  IMAD R196, R0.reuse, R11, R196 ;  /* 0x0000000b00c47224 */ /* 0x040fe200078e02c4 */
[----:B------:R-:W-:Y:S01]  /*8060*/  ISETP.GT.U32.AND P4, PT, R0, R201, PT ;  /* 0x000000c90000720c */ /* 0x000fe20003f84070 */
[----:B------:R-:W-:Y:S01]  /*8070*/  IMAD.HI.U32 R5, R3, R203, RZ ;  /* 0x000000cb03057227 */ /* 0x000fe200078e00ff */
[----:B------:R-:W-:-:S03]  /*8080*/  ISETP.GE.AND P5, PT, R8, RZ, PT ;  /* 0x000000ff0800720c */ /* 0x000fc60003fa6270 */
[----:B------:R-:W-:Y:S02]  /*8090*/  IMAD.MOV R5, RZ, RZ, -R5 ;  /* 0x000000ffff057224 */ /* 0x000fe400078e0a05 */
[----:B------:R-:W-:Y:S01]  /*80a0*/  @!P2 IADD3 R195, R195, -R0, RZ ;  /* 0x80000000c3c3a210 */ /* 0x000fe20007ffe0ff */
[----:B------:R-:W-:Y:S01]  /*80b0*/  VIADD R8, R6, 0xa8 ;  /* 0x000000a806087836 */ /* 0x000fe20000000000 */
[C---:B------:R-:W-:Y:S01]  /*80c0*/  ISETP.GT.U32.AND P2, PT, R0.reuse, R196, PT ;  /* 0x000000c40000720c */ /* 0x040fe20003f44070 */
[----:B------:R-:W-:Y:S01]  /*80d0*/  IMAD R203, R0, R5, R203 ;  /* 0x0000000500cb7224 */ /* 0x000fe200078e02cb */
[----:B------:R-:W-:Y:S01]  /*80e0*/  @!P1 IADD3 R90, R90, -R0, RZ ;  /* 0x800000005a5a9210 */ /* 0x000fe20007ffe0ff */
[----:B------:R-:W-:Y:S01]  /*80f0*/  @!P3 IMAD.MOV R195, RZ, RZ, -R195 ;  /* 0x000000ffffc3b224 */ /* 0x000fe200078e0ac3 */
[----:B------:R-:W-:Y:S01]  /*8100*/  IABS R197, R8 ;  /* 0x0000000800c57213 */ /* 0x000fe20000000000 */
[----:B------:R-:W-:Y:S01]  /*8110*/  @!P4 IMAD.IADD R201, R201, 0x1, -R0 ;  /* 0x00000001c9c9c824 */ /* 0x000fe200078e0a00 */
[----:B------:R-:W-:Y:S01]  /*8120*/  @!P6 IADD3 R90, -R90, RZ, RZ ;  /* 0x000000ff5a5ae210 */ /* 0x000fe20007ffe1ff */
[----:B------:R-:W-:Y:S01]  /*8130*/  VIADD R11, R6, 0xaa ;  /* 0x000000aa060b7836 */ /* 0x000fe20000000000 */
[C---:B------:R-:W-:Y:S01]  /*8140*/  ISETP.GT.U32.AND P6, PT, R0.reuse, R203, PT ;  /* 0x000000cb0000720c */ /* 0x040fe20003fc4070 */
[----:B------:R-:W-:Y:S01]  /*8150*/  IMAD.HI.U32 R4, R3, R197, RZ ;  /* 0x000000c503047227 */ /* 0x000fe200078e00ff */
[----:B------:R-:W-:-:S02]  /*8160*/  ISETP.GT.U32.AND P4, PT, R0, R201, PT ;  /* 0x000000c90000720c */ /* 0x000fc40003f84070 */
[----:B------:R-:W-:Y:S01]  /*8170*/  ISETP.GE.AND P3, PT, R8, RZ, PT ;  /* 0x000000ff0800720c */ /* 0x000fe20003f66270 */
[--C-:B------:R-:W-:Y:S01]  /*8180*/  @!P2 IMAD.IADD R196, R196, 0x1, -R0.reuse ;  /* 0x00000001c4c4a824 */ /* 0x100fe200078e0a00 */
[----:B------:R-:W-:Y:S01]  /*8190*/  IADD3 R8, -R4, RZ, RZ ;  /* 0x000000ff04087210 */ /* 0x000fe20007ffe1ff */
[----:B------:R-:W-:Y:S01]  /*81a0*/  VIADD R5, R6, 0xa9 ;  /* 0x000000a906057836 */ /* 0x000fe20000000000 */
[----:B------:R-:W-:Y:S02]  /*81b0*/  IABS R205, R11 ;  /* 0x0000000b00cd7213 */ /* 0x000fe40000000000 */
[C---:B------:R-:W-:Y:S01]  /*81c0*/  ISETP.GT.U32.AND P2, PT, R0.reuse, R196, PT ;  /* 0x000000c40000720c */ /* 0x040fe20003f44070 */
[----:B------:R-:W-:Y:S01]  /*81d0*/  IMAD R197, R0, R8, R197 ;  /* 0x0000000800c57224 */ /* 0x000fe200078e02c5 */
[----:B------:R-:W-:Y:S01]  /*81e0*/  ISETP.GE.AND P1, PT, R12, RZ, PT ;  /* 0x000000ff0c00720c */ /* 0x000fe20003f26270 */
[--C-:B------:R-:W-:Y:S01]  /*81f0*/  @!P6 IMAD.IADD R203, R203, 0x1, -R0.reuse ;  /* 0x00000001cbcbe824 */ /* 0x100fe200078e0a00 */
[----:B------:R-:W-:Y:S01]  /*8200*/  IABS R21, R5 ;  /* 0x0000000500157213 */ /* 0x000fe20000000000 */
[----:B------:R-:W-:Y:S01]  /*8210*/  @!P4 IMAD.IADD R201, R201, 0x1, -R0 ;  /* 0x00000001c9c9c824 */ /* 0x000fe200078e0a00 */
[----:B------:R-:W-:Y:S01]  /*8220*/  ISETP.GE.AND P4, PT, R5, RZ, PT ;  /* 0x000000ff0500720c */ /* 0x000fe20003f86270 */
[----:B------:R-:W-:Y:S01]  /*8230*/  IMAD.HI.U32 R5, R3, R205, RZ ;  /* 0x000000cd03057227 */ /* 0x000fe200078e00ff */
[----:B------:R-:W-:-:S02]  /*8240*/  ISETP.GT.U32.AND P6, PT, R0, R203, PT ;  /* 0x000000cb0000720c */ /* 0x000fc40003fc4070 */
[----:B------:R-:W-:Y:S01]  /*8250*/  IADD3 R12, R6, 0xad, RZ ;  /* 0x000000ad060c7810 */ /* 0x000fe20007ffe0ff */
[----:B------:R-:W-:Y:S02]  /*8260*/  IMAD.MOV R5, RZ, RZ, -R5 ;  /* 0x000000ffff057224 */ /* 0x000fe400078e0a05 */
[----:B------:R-:W-:Y:S01]  /*8270*/  @!P2 IADD3 R196, R196, -R0, RZ ;  /* 0x80000000c4c4a210 */ /* 0x000fe20007ffe0ff */
[----:B------:R-:W-:Y:S01]  /*8280*/  VIADD R8, R6, 0xac ;  /* 0x000000ac06087836 */ /* 0x000fe20000000000 */
[C---:B------:R-:W-:Y:S01]  /*8290*/  ISETP.GT.U32.AND P2, PT, R0.reuse, R197, PT ;  /* 0x000000c50000720c */ /* 0x040fe20003f44070 */
[----:B------:R-:W-:Y:S01]  /*82a0*/  IMAD R205, R0, R5, R205 ;  /* 0x0000000500cd7224 */ /* 0x000fe200078e02cd */
[----:B------:R-:W-:Y:S01]  /*82b0*/  IABS R199, R12 ;  /* 0x0000000c00c77213 */ /* 0x000fe20000000000 */
[----:B------:R-:W-:Y:S01]  /*82c0*/  IMAD.HI.U32 R4, R3, R21, RZ ;  /* 0x0000001503047227 */ /* 0x000fe200078e00ff */
[----:B------:R-:W-:Y:S02]  /*82d0*/  IABS R207, R8 ;  /* 0x0000000800cf7213 */ /* 0x000fe40000000000 */
[----:B------:R-:W-:Y:S01]  /*82e0*/  @!P6 IADD3 R203, R203, -R0, RZ ;  /* 0x80000000cbcbe210 */ /* 0x000fe20007ffe0ff */
[----:B------:R-:W-:Y:S01]  /*82f0*/  @!P0 IMAD.MOV R196, RZ, RZ, -R196 ;  /* 0x000000ffffc48224 */ /* 0x000fe200078e0ac4 */
[----:B------:R-:W-:Y:S01]  /*8300*/  IADD3 R4, -R4, RZ, RZ ;  /* 0x000000ff04047210 */ /* 0x000fe20007ffe1ff */
[----:B------:R-:W-:Y:S01]  /*8310*/  IMAD.HI.U32 R5, R3, R207, RZ ;  /* 0x000000cf03057227 */ /* 0x000fe200078e00ff */
[----:B------:R-:W-:-:S02]  /*8320*/  @!P1 IADD3 R203, -R203, RZ, RZ ;  /* 0x000000ffcbcb9210 */ /* 0x000fc40007ffe1ff */
[C---:B------:R-:W-:Y:S01]  /*8330*/  ISETP.GT.U32.AND P1, PT, R0.reuse, R205, PT ;  /* 0x000000cd0000720c */ /* 0x040fe20003f24070 */
[----:B------:R-:W-:Y:S02]  /*8340*/  @!P2 IMAD.IADD R197, R197, 0x1, -R0 ;  /* 0x00000001c5c5a824 */ /* 0x000fe400078e0a00 */
[C---:B------:R-:W-:Y:S02]  /*8350*/  IMAD R21, R0.reuse, R4, R21 ;  /* 0x0000000400157224 */ /* 0x040fe400078e0215 */
[----:B------:R-:W-:Y:S01]  /*8360*/  IMAD.MOV R5, RZ, RZ, -R5 ;  /* 0x000000ffff057224 */ /* 0x000fe200078e0a05 */
[----:B------:R-:W-:Y:S01]  /*8370*/  ISETP.GT.U32.AND P2, PT, R0, R197, PT ;  /* 0x000000c50000720c */ /* 0x000fe20003f44070 */
[----:B------:R-:W-:Y:S01]  /*8380*/  VIADD R4, R6, 0xab ;  /* 0x000000ab06047836 */ /* 0x000fe20000000000 */
[C---:B------:R-:W-:Y:S01]  /*8390*/  ISETP.GT.U32.AND P0, PT, R0.reuse, R21, PT ;  /* 0x000000150000720c */ /* 0x040fe20003f04070 */
[----:B------:R-:W-:Y:S02]  /*83a0*/  IMAD R207, R0, R5, R207 ;  /* 0x0000000500cf7224 */ /* 0x000fe400078e02cf */
[----:B------:R-:W-:Y:S01]  /*83b0*/  @!P5 IMAD.MOV R201, RZ, RZ, -R201 ;  /* 0x000000ffffc9d224 */ /* 0x000fe200078e0ac9 */
[----:B------:R-:W-:Y:S01]  /*83c0*/  ISETP.GE.AND P5, PT, R11, RZ, PT ;  /* 0x000000ff0b00720c */ /* 0x000fe20003fa6270 */
[----:B------:R-:W-:Y:S01]  /*83d0*/  IMAD.HI.U32 R5, R3, R209, RZ ;  /* 0x000000d103057227 */ /* 0x000fe200078e00ff */
[----:B------:R-:W-:-:S02]  /*83e0*/  @!P1 IADD3 R205, R205, -R0, RZ ;  /* 0x80000000cdcd9210 */ /* 0x000fc40007ffe0ff */
[----:B------:R-:W-:Y:S01]  /*83f0*/  IABS R198, R4 ;  /* 0x0000000400c67213 */ /* 0x000fe20000000000 */
[----:B------:R-:W-:Y:S01]  /*8400*/  IMAD.MOV R5, RZ, RZ, -R5 ;  /* 0x000000ffff057224 */ /* 0x000fe200078e0a05 */
[----:B------:R-:W-:Y:S02]  /*8410*/  ISETP.GT.U32.AND P1, PT, R0, R205, PT ;  /* 0x000000cd0000720c */ /* 0x000fe40003f24070 */
[----:B------:R-:W-:Y:S01]  /*8420*/  @!P2 IADD3 R197, R197, -R0, RZ ;  /* 0x80000000c5c5a210 */ /* 0x000fe20007ffe0ff */
[----:B------:R-:W-:Y:S01]  /*8430*/  @!P0 IMAD.IADD R21, R21, 0x1, -R0 ;  /* 0x0000000115158824 */ /* 0x000fe200078e0a00 */
[----:B------:R-:W-:Y:S01]  /*8440*/  ISETP.GE.AND P6, PT, R4, RZ, PT ;  /* 0x000000ff0400720c */ /* 0x000fe20003fc6270 */
[----:B------:R-:W-:Y:S01]  /*8450*/  IMAD.HI.U32 R4, R3, R198, RZ ;  /* 0x000000c603047227 */ /* 0x000fe200078e00ff */
[----:B------:R-:W-:Y:S02]  /*8460*/  ISETP.GE.AND P2, PT, R8, RZ, PT ;  /* 0x000000ff0800720c */ /* 0x000fe40003f46270 */
[C---:B------:R-:W-:Y:S01]  /*8470*/  ISETP.GT.U32.AND P0, PT, R0.reuse, R21, PT ;  /* 0x000000150000720c */ /* 0x040fe20003f04070 */
[----:B------:R-:W-:Y:S01]  /*8480*/  @!P3 IMAD.MOV R197, RZ, RZ, -R197 ;  /* 0x000000ffffc5b224 */ /* 0x000fe200078e0ac5 */
[C---:B------:R-:W-:Y:S01]  /*8490*/  ISETP.GT.U32.AND P3, PT, R0.reuse, R207, PT ;  /* 0x000000cf0000720c */ /* 0x040fe20003f64070 */
[----:B------:R-:W-:-:S02]  /*84a0*/  IMAD R209, R0, R5, R209 ;  /* 0x0000000500d17224 */ /* 0x000fc400078e02d1 */
[----:B------:R-:W-:Y:S02]  /*84b0*/  @!P1 IMAD.IADD R205, R205, 0x1, -R0 ;  /* 0x00000001cdcd9824 */ /* 0x000fe400078e0a00 */
[----:B------:R-:W-:Y:S02]  /*84c0*/  IMAD.MOV R11, RZ, RZ, -R4 ;  /* 0x000000ffff0b7224 */ /* 0x000fe400078e0a04 */
[----:B------:R-:W-:Y:S02]  /*84d0*/  VIADD R8, R6, 0xaf ;  /* 0x000000af06087836 */ /* 0x000fe40000000000 */
[----:B------:R-:W-:-:S03]  /*84e0*/  IMAD.HI.U32 R4, R3, R199, RZ ;  /* 0x000000c703047227 */ /* 0x000fc600078e00ff */
[----:B------:R-:W-:Y:S01]  /*84f0*/  IABS R200, R8 ;  /* 0x0000000800c87213 */ /* 0x000fe20000000000 */
[----:B------:R-:W-:Y:S01]  /*8500*/  @!P5 IMAD.MOV R205, RZ, RZ, -R205 ;  /* 0x000000ffffcdd224 */ /* 0x000fe200078e0acd */
[----:B------:R-:W-:Y:S01]  /*8510*/  @!P3 IADD3 R207, R207, -R0, RZ ;  /* 0x80000000cfcfb210 */ /* 0x000fe20007ffe0ff */
[----:B------:R-:W-:Y:S01]  /*8520*/  IMAD.MOV R4, RZ, RZ, -R4 ;  /* 0x000000ffff047224 */ /* 0x000fe200078e0a04 */
[C---:B------:R-:W-:Y:S01]  /*8530*/  ISETP.GT.U32.AND P5, PT, R0.reuse, R209, PT ;  /* 0x000000d10000720c */ /* 0x040fe20003fa4070 */
[C---:B------:R-:W-:Y:S01]  /*8540*/  IMAD R198, R0.reuse, R11, R198 ;  /* 0x0000000b00c67224 */ /* 0x040fe200078e02c6 */
[C---:B------:R-:W-:Y:S01]  /*8550*/  ISETP.GT.U32.AND P3, PT, R0.reuse, R207, PT ;  /* 0x000000cf0000720c */ /* 0x040fe20003f64070 */
[----:B------:R-:W-:Y:S01]  /*8560*/  IMAD R199, R0, R4, R199 ;  /* 0x0000000400c77224 */ /* 0x000fe200078e02c7 */
[----:B------:R-:W-:Y:S01]  /*8570*/  IADD3 R11, R6, 0xb0, RZ ;  /* 0x000000b0060b7810 */ /* 0x000fe20007ffe0ff */
[----:B------:R-:W-:-:S03]  /*8580*/  IMAD.HI.U32 R4, R3, R200, RZ ;  /* 0x000000c803047227 */ /* 0x000fc600078e00ff */
[----:B------:R-:W-:Y:S01]  /*8590*/  IABS R108, R11 ;  /* 0x0000000b006c7213 */ /* 0x000fe20000000000 */
[----:B------:R-:W-:Y:S01]  /*85a0*/  @!P0 IMAD.IADD R21, R21, 0x1, -R0 ;  /* 0x0000000115158824 */ /* 0x000fe200078e0a00 */
[C---:B------:R-:W-:Y:S01]  /*85b0*/  ISETP.GT.U32.AND P0, PT, R0.reuse, R198, PT ;  /* 0x000000c60000720c */ /* 0x040fe20003f04070 */
[----:B------:R-:W-:Y:S01]  /*85c0*/  IMAD.MOV R5, RZ, RZ, -R4 ;  /* 0x000000ffff057224 */ /* 0x000fe200078e0a04 */
[C---:B------:R-:W-:Y:S01]  /*85d0*/  ISETP.GT.U32.AND P1, PT, R0.reuse, R199, PT ;  /* 0x000000c70000720c */ /* 0x040fe20003f24070 */
[----:B------:R-:W-:Y:S01]  /*85e0*/  IMAD.HI.U32 R4, R3, R108, RZ ;  /* 0x0000006c03047227 */ /* 0x000fe200078e00ff */
[----:B------:R-:W-:Y:S02]  /*85f0*/  @!P5 IADD3 R209, R209, -R0, RZ ;  /* 0x80000000d1d1d210 */ /* 0x000fe40007ffe0ff */
[----:B------:R-:W-:Y:S01]  /*8600*/  @!P4 IADD3 R21, -R21, RZ, RZ ;  /* 0x000000ff1515c210 */ /* 0x000fe20007ffe1ff */
[----:B------:R-:W-:Y:S01]  /*8610*/  @!P3 IMAD.IADD R207, R207, 0x1, -R0 ;  /* 0x00000001cfcfb824 */ /* 0x000fe200078e0a00 */
[C---:B------:R-:W-:Y:S01]  /*8620*/  ISETP.GT.U32.AND P5, PT, R0.reuse, R209, PT ;  /* 0x000000d10000720c */ /* 0x040fe20003fa4070 */
[----:B------:R-:W-:Y:S01]  /*8630*/  IMAD R200, R0, R5, R200 ;  /* 0x0000000500c87224 */ /* 0x000fe200078e02c8 */
[----:B------:R-:W-:Y:S01]  /*8640*/  ISETP.GE.AND P4, PT, R12, RZ, PT ;  /* 0x000000ff0c00720c */ /* 0x000fe20003f86270 */
[----:B------:R-:W-:Y:S01]  /*8650*/  @!P2 IMAD.MOV R207, RZ, RZ, -R207 ;  /* 0x000000ffffcfa224 */ /* 0x000fe200078e0acf */
[----:B------:R-:W-:Y:S01]  /*8660*/  ISETP.GE.AND P2, PT, R11, RZ, PT ;  /* 0x000000ff0b00720c */ /* 0x000fe20003f46270 */
[--C-:B------:R-:W-:Y:S01]  /*8670*/  @!P0 IMAD.IADD R198, R198, 0x1, -R0.reuse ;  /* 0x00000001c6c68824 */ /* 0x100fe200078e0a00 */
[----:B------:R-:W-:Y:S01]  /*8680*/  ISETP.GT.U32.AND P3, PT, R0, R200, PT ;  /* 0x000000c80000720c */ /* 0x000fe20003f64070 */
[----:B------:R-:W-:Y:S01]  /*8690*/  @!P1 IMAD.IADD R199, R199, 0x1, -R0 ;  /* 0x00000001c7c79824 */ /* 0x000fe200078e0a00 */
[----:B------:R-:W-:Y:S01]  /*86a0*/  IADD3 R11, -R4, RZ, RZ ;  /* 0x000000ff040b7210 */ /* 0x000fe20007ffe1ff */
[----:B------:R-:W-:Y:S01]  /*86b0*/  VIADD R12, R6, 0xb1 ;  /* 0x000000b1060c7836 */ /* 0x000fe20000000000 */
[----:B------:R-:W-:Y:S01]  /*86c0*/  ISETP.GT.U32.AND P0, PT, R0, R198, PT ;  /* 0x000000c60000720c */ /* 0x000fe20003f04070 */
[----:B------:R-:W-:Y:S01]  /*86d0*/  VIADD R4, R6, 0xb2 ;  /* 0x000000b206047836 */ /* 0x000fe20000000000 */
[C---:B------:R-:W-:Y:S01]  /*86e0*/  ISETP.GT.U32.AND P1, PT, R0.reuse, R199, PT ;  /* 0x000000c70000720c */ /* 0x040fe20003f24070 */
[----:B------:R-:W-:Y:S01]  /*86f0*/  IMAD R108, R0, R11, R108 ;  /* 0x0000000b006c7224 */ /* 0x000fe200078e026c */
[----:B------:R-:W-:Y:S01]  /*8700*/  IABS R20, R12 ;  /* 0x0000000c00147213 */ /* 0x000fe20000000000 */
[----:B------:R-:W-:Y:S01]  /*8710*/  @!P5 IMAD.IADD R209, R209, 0x1, -R0 ;  /* 0x00000001d1d1d824 */ /* 0x000fe200078e0a00 */
[----:B------:R-:W-:-:S02]  /*8720*/  IABS R202, R4 ;  /* 0x0000000400ca7213 */ /* 0x000fc40000000000 */
[----:B------:R-:W-:Y:S01]  /*8730*/  ISETP.GT.U32.AND P5, PT, R0, R108, PT ;  /* 0x0000006c0000720c */ /* 0x000fe20003fa4070 */
[----:B------:R-:W-:Y:S01]  /*8740*/  IMAD.HI.U32 R5, R3, R20, RZ ;  /* 0x0000001403057227 */ /* 0x000fe200078e00ff */
[----:B------:R-:W-:-:S03]  /*8750*/  @!P3 IADD3 R200, R200, -R0, RZ ;  /* 0x80000000c8c8b210 */ /* 0x000fc60007ffe0ff */
[----:B------:R-:W-:Y:S01]  /*8760*/  @!P0 IADD3 R198, R198, -R0, RZ ;  /* 0x80000000c6c68210 */ /* 0x000fe20007ffe0ff */
[----:B------:R-:W-:Y:S01]  /*8770*/  IMAD.MOV R5, RZ, RZ, -R5 ;  /* 0x000000ffff057224 */ /* 0x000fe200078e0a05 */
[C---:B------:R-:W-:Y:S01]  /*8780*/  ISETP.GT.U32.AND P3, PT, R0.reuse, R200, PT ;  /* 0x000000c80000720c */ /* 0x040fe20003f64070 */
[----:B------:R-:W-:Y:S01]  /*8790*/  @!P1 IMAD.IADD R199, R199, 0x1, -R0 ;  /* 0x00000001c7c79824 */ /* 0x000fe200078e0a00 */
[----:B------:R-:W-:Y:S01]  /*87a0*/  ISETP.GE.AND P0, PT, R13, RZ, PT ;  /* 0x000000ff0d00720c */ /* 0x000fe20003f06270 */
[----:B------:R-:W-:Y:S01]  /*87b0*/  IMAD R20, R0, R5, R20 ;  /* 0x0000000500147224 */ /* 0x000fe200078e0214 */
[----:B------:R-:W-:Y:S01]  /*87c0*/  IADD3 R5, R6, 0xb3, RZ ;  /* 0x000000b306057810 */ /* 0x000fe20007ffe0ff */
[----:B------:R-:W-:Y:S01]  /*87d0*/  @!P4 IMAD.MOV R199, RZ, RZ, -R199 ;  /* 0x000000ffffc7c224 */ /* 0x000fe200078e0ac7 */
[----:B------:R-:W-:Y:S01]  /*87e0*/  ISETP.GE.AND P4, PT, R4, RZ, PT ;  /* 0x000000ff0400720c */ /* 0x000fe20003f86270 */
[----:B------:R-:W-:Y:S01]  /*87f0*/  @!P5 IMAD.IADD R108, R108, 0x1, -R0 ;  /* 0x000000016c6cd824 */ /* 0x000fe200078e0a00 */
[----:B------:R-:W-:Y:S01]  /*8800*/  IABS R93, R5 ;  /* 0x00000005005d7213 */ /* 0x000fe20000000000 */
[----:B------:R-:W-:Y:S01]  /*8810*/  IMAD.HI.U32 R4, R3, R202, RZ ;  /* 0x000000ca03047227 */ /* 0x000fe200078e00ff */
[----:B------:R-:W-:-:S02]  /*8820*/  ISETP.GE.AND P1, PT, R12, RZ, PT ;  /* 0x000000ff0c00720c */ /* 0x000fc40003f26270 */
[----:B------:R-:W-:Y:S01]  /*8830*/  ISETP.GT.U32.AND P5, PT, R0, R108, PT ;  /* 0x0000006c0000720c */ /* 0x000fe20003fa4070 */
[----:B------:R-:W-:Y:S01]  /*8840*/  IMAD.MOV R11, RZ, RZ, -R4 ;  /* 0x000000ffff0b7224 */ /* 0x000fe200078e0a04 */
[----:B------:R-:W-:Y:S01]  /*8850*/  @!P3 IADD3 R200, R200, -R0, RZ ;  /* 0x80000000c8c8b210 */ /* 0x000fe20007ffe0ff */
[----:B------:R-:W-:Y:S01]  /*8860*/  @!P6 IMAD.MOV R198, RZ, RZ, -R198 ;  /* 0x000000ffffc6e224 */ /* 0x000fe200078e0ac6 */
[----:B------:R-:W-:Y:S01]  /*8870*/  ISETP.GT.U32.AND P3, PT, R0, R20, PT ;  /* 0x000000140000720c */ /* 0x000fe20003f64070 */
[----:B------:R-:W-:Y:S01]  /*8880*/  @!P0 IMAD.MOV R209, RZ, RZ, -R209 ;  /* 0x000000ffffd18224 */ /* 0x000fe200078e0ad1 */
[----:B------:R-:W-:Y:S01]  /*8890*/  ISETP.GE.AND P6, PT, R8, RZ, PT ;  /* 0x000000ff0800720c */ /* 0x000fe20003fc6270 */
[----:B------:R-:W-:Y:S01]  /*88a0*/  IMAD R202, R0, R11, R202 ;  /* 0x0000000b00ca7224 */ /* 0x000fe200078e02ca */
[----:B------:R-:W-:Y:S01]  /*88b0*/  ISETP.GE.AND P0, PT, R5, RZ, PT ;  /* 0x000000ff0500720c */ /* 0x000fe20003f06270 */
[----:B------:R-:W-:Y:S01]  /*88c0*/  IMAD.HI.U32 R5, R3, R93, RZ ;  /* 0x0000005d03057227 */ /* 0x000fe200078e00ff */
[----:B------:R-:W-:-:S02]  /*88d0*/  IADD3 R12, R6, 0xb5, RZ ;  /* 0x000000b5060c7810 */ /* 0x000fc40007ffe0ff */
[----:B------:R-:W-:Y:S01]  /*88e0*/  IADD3 R13, R6, 0xb7, RZ ;  /* 0x000000b7060d7810 */ /* 0x000fe20007ffe0ff */
[----:B------:R-:W-:Y:S01]  /*88f0*/  IMAD.MOV R5, RZ, RZ, -R5 ;  /* 0x000000ffff057224 */ /* 0x000fe200078e0a05 */
[----:B------:R-:W-:Y:S01]  /*8900*/  IABS R112, R12 ;  /* 0x0000000c00707213 */ /* 0x000fe20000000000 */
[----:B------:R-:W-:Y:S01]  /*8910*/  @!P5 IMAD.IADD R108, R108, 0x1, -R0 ;  /* 0x000000016c6cd824 */ /* 0x000fe200078e0a00 */
[C---:B------:R-:W-:Y:S01]  /*8920*/  ISETP.GT.U32.AND P5, PT, R0.reuse, R202, PT ;  /* 0x000000ca0000720c */ /* 0x040fe20003fa4070 */
[----:B------:R-:W-:Y:S01]  /*8930*/  IMAD R93, R0, R5, R93 ;  /* 0x00000005005d7224 */ /* 0x000fe200078e025d */
[----:B------:R-:W-:Y:S01]  /*8940*/  @!P3 IADD3 R20, R20, -R0, RZ ;  /* 0x800000001414b210 */ /* 0x000fe20007ffe0ff */
[----:B------:R-:W-:Y:S01]  /*8950*/  @!P6 IMAD.MOV R200, RZ, RZ, -R200 ;  /* 0x000000ffffc8e224 */ /* 0x000fe200078e0ac8 */
[----:B------:R-:W-:Y:S01]  /*8960*/  IABS R94, R13 ;  /* 0x0000000d005e7213 */ /* 0x000fe20000000000 */
[----:B------:R-:W-:Y:S01]  /*8970*/  VIADD R8, R6, 0xb4 ;  /* 0x000000b406087836 */ /* 0x000fe20000000000 */
[C---:B------:R-:W-:Y:S01]  /*8980*/  ISETP.GT.U32.AND P3, PT, R0.reuse, R20, PT ;  /* 0x000000140000720c */ /* 0x040fe20003f64070 */
[----:B------:R-:W-:Y:S01]  /*8990*/  IMAD.HI.U32 R5, R3, R112, RZ ;  /* 0x0000007003057227 */ /* 0x000fe200078e00ff */
[----:B------:R-:W-:-:S02]  /*89a0*/  ISETP.GT.U32.AND P6, PT, R0, R93, PT ;  /* 0x0000005d0000720c */ /* 0x000fc40003fc4070 */
[----:B------:R-:W-:Y:S01]  /*89b0*/  IABS R204, R8 ;  /* 0x0000000800cc7213 */ /* 0x000fe20000000000 */
[----:B------:R-:W-:Y:S01]  /*89c0*/  @!P2 IMAD.MOV R108, RZ, RZ, -R108 ;  /* 0x000000ffff6ca224 */ /* 0x000fe200078e0a6c */
[----:B------:R-:W-:Y:S01]  /*89d0*/  IADD3 R5, -R5, RZ, RZ ;  /* 0x000000ff05057210 */ /* 0x000fe20007ffe1ff */
[----:B------:R-:W-:Y:S01]  /*89e0*/  @!P5 IMAD.IADD R202, R202, 0x1, -R0 ;  /* 0x00000001cacad824 */ /* 0x000fe200078e0a00 */
[----:B------:R-:W-:Y:S01]  /*89f0*/  ISETP.GE.AND P2, PT, R8, RZ, PT ;  /* 0x000000ff0800720c */ /* 0x000fe20003f46270 */
[----:B------:R-:W-:-:S03]  /*8a00*/  IMAD.HI.U32 R4, R3, R204, RZ ;  /* 0x000000cc03047227 */ /* 0x000fc600078e00ff */
[----:B------:R-:W-:Y:S01]  /*8a10*/  ISETP.GT.U32.AND P5, PT, R0, R202, PT ;  /* 0x000000ca0000720c */ /* 0x000fe20003fa4070 */
[----:B------:R-:W-:Y:S01]  /*8a20*/  IMAD.MOV R11, RZ, RZ, -R4 ;  /* 0x000000ffff0b7224 */ /* 0x000fe200078e0a04 */
[----:B------:R-:W-:Y:S01]  /*8a30*/  @!P3 IADD3 R20, R20, -R0, RZ ;  /* 0x800000001414b210 */ /* 0x000fe20007ffe0ff */
[----:B------:R-:W-:Y:S01]  /*8a40*/  @!P6 IMAD.IADD R93, R93, 0x1, -R0 ;  /* 0x000000015d5de824 */ /* 0x000fe200078e0a00 */
[----:B------:R-:W-:Y:S01]  /*8a50*/  ISETP.GE.AND P3, PT, R12, RZ, PT ;  /* 0x000000ff0c00720c */ /* 0x000fe20003f66270 */
[----:B------:R-:W-:Y:S02]  /*8a60*/  VIADD R12, R6, 0xb6 ;  /* 0x000000b6060c7836 */ /* 0x000fe40000000000 */
[C---:B------:R-:W-:Y:S01]  /*8a70*/  IMAD R204, R0.reuse, R11, R204 ;  /* 0x0000000b00cc7224 */ /* 0x040fe200078e02cc */
[C---:B------:R-:W-:Y:S01]  /*8a80*/  ISETP.GT.U32.AND P6, PT, R0.reuse, R93, PT ;  /* 0x0000005d0000720c */ /* 0x040fe20003fc4070 */
[----:B------:R-:W-:Y:S01]  /*8a90*/  IMAD R112, R0, R5, R112 ;  /* 0x0000000500707224 */ /* 0x000fe200078e0270 */
[----:B------:R-:W-:Y:S01]  /*8aa0*/  IABS R206, R12 ;  /* 0x0000000c00ce7213 */ /* 0x000fe20000000000 */
[----:B------:R-:W-:-:S04]  /*8ab0*/  IMAD.HI.U32 R5, R3, R208, RZ ;  /* 0x000000d003057227 */ /* 0x000fc800078e00ff */
[----:B------:R-:W-:Y:S01]  /*8ac0*/  IMAD.HI.U32 R4, R3, R206, RZ ;  /* 0x000000ce03047227 */ /* 0x000fe200078e00ff */
[----:B------:R-:W-:-:S03]  /*8ad0*/  IADD3 R5, -R5, RZ, RZ ;  /* 0x000000ff05057210 */ /* 0x000fc60007ffe1ff */
[--C-:B------:R-:W-:Y:S01]  /*8ae0*/  @!P5 IMAD.IADD R202, R202, 0x1, -R0.reuse ;  /* 0x00000001cacad824 */ /* 0x100fe200078e0a00 */
[----:B------:R-:W-:Y:S01]  /*8af0*/  ISETP.GT.U32.AND P5, PT, R0, R204, PT ;  /* 0x000000cc0000720c */ /* 0x000fe20003fa4070 */
[----:B------:R-:W-:Y:S01]  /*8b00*/  @!P6 IMAD.IADD R93, R93, 0x1, -R0 ;  /* 0x000000015d5de824 */ /* 0x000fe200078e0a00 */
[----:B------:R-:W-:Y:S01]  /*8b10*/  IADD3 R11, -R4, RZ, RZ ;  /* 0x000000ff040b7210 */ /* 0x000fe20007ffe1ff */
[----:B------:R-:W-:Y:S01]  /*8b20*/  IMAD.HI.U32 R4, R3, R94, RZ ;  /* 0x0000005e03047227 */ /* 0x000fe200078e00ff */
[----:B------:R-:W-:-:S03]  /*8b30*/  ISETP.GT.U32.AND P6, PT, R0, R112, PT ;  /* 0x000000700000720c */ /* 0x000fc60003fc4070 */
[----:B------:R-:W-:Y:S02]  /*8b40*/  IMAD R206, R0, R11, R206 ;  /* 0x0000000b00ce7224 */ /* 0x000fe400078e02ce */
[----:B------:R-:W-:Y:S02]  /*8b50*/  IMAD.MOV R11, RZ, RZ, -R4 ;  /* 0x000000ffff0b7224 */ /* 0x000fe400078e0a04 */
[----:B------:R-:W-:-:S04]  /*8b60*/  IMAD.HI.U32 R4, R3, R99, RZ ;  /* 0x0000006303047227 */ /* 0x000fc800078e00ff */
[----:B------:R-:W-:Y:S01]  /*8b70*/  @!P5 IMAD.IADD R204, R204, 0x1, -R0 ;  /* 0x00000001ccccd824 */ /* 0x000fe200078e0a00 */
[C---:B------:R-:W-:Y:S01]  /*8b80*/  ISETP.GT.U32.AND P5, PT, R0.reuse, R206, PT ;  /* 0x000000ce0000720c */ /* 0x040fe20003fa4070 */
[----:B------:R-:W-:Y:S01]  /*8b90*/  IMAD R94, R0, R11, R94 ;  /* 0x0000000b005e7224 */ /* 0x000fe200078e025e */
[----:B------:R-:W-:Y:S01]  /*8ba0*/  IADD3 R4, -R4, RZ, RZ ;  /* 0x000000ff04047210 */ /* 0x000fe20007ffe1ff */
[----:B------:R-:W-:Y:S02]  /*8bb0*/  @!P6 IMAD.IADD R112, R112, 0x1, -R0 ;  /* 0x000000017070e824 */ /* 0x000fe400078e0a00 */
[----:B------:R-:W-:Y:S01]  /*8bc0*/  @!P4 IMAD.MOV R202, RZ, RZ, -R202 ;  /* 0x000000ffffcac224 */ /* 0x000fe200078e0aca */
[----:B------:R-:W-:Y:S01]  /*8bd0*/  ISETP.GT.U32.AND P6, PT, R0, R94, PT ;  /* 0x0000005e0000720c */ /* 0x000fe20003fc4070 */
[----:B------:R-:W-:-:S04]  /*8be0*/  IMAD.HI.U32 R8, R3, R19, RZ ;  /* 0x0000001303087227 */ /* 0x000fc800078e00ff */
[----:B------:R-:W-:Y:S02]  /*8bf0*/  IMAD.MOV R8, RZ, RZ, -R8 ;  /* 0x000000ffff087224 */ /* 0x000fe400078e0a08 */
[----:B------:R-:W-:Y:S01]  /*8c00*/  @!P5 IMAD.IADD R206, R206, 0x1, -R0 ;  /* 0x00000001ceced824 */ /* 0x000fe200078e0a00 */
[C---:B------:R-:W-:Y:S01]  /*8c10*/  ISETP.GT.U32.AND P5, PT, R0.reuse, R112, PT ;  /* 0x000000700000720c */ /* 0x040fe20003fa4070 */
[C---:B------:R-:W-:Y:S02]  /*8c20*/  IMAD R208, R0.reuse, R5, R208 ;  /* 0x0000000500d07224 */ /* 0x040fe400078e02d0 */
[----:B------:R-:W-:Y:S01]  /*8c30*/  @!P1 IMAD.MOV R20, RZ, RZ, -R20 ;  /* 0x000000ffff149224 */ /* 0x000fe200078e0a14 */
[C---:B------:R-:W-:Y:S01]  /*8c40*/  ISETP.GT.U32.AND P4, PT, R0.reuse, R206, PT ;  /* 0x000000ce0000720c */ /* 0x040fe20003f84070 */
[----:B------:R-:W-:Y:S01]  /*8c50*/  IMAD R19, R0, R8, R19 ;  /* 0x0000000800137224 */ /* 0x000fe200078e0213 */
[----:B------:R-:W-:Y:S01]  /*8c60*/  @!P6 IADD3 R94, R94, -R0, RZ ;  /* 0x800000005e5ee210 */ /* 0x000fe20007ffe0ff */
[C---:B------:R-:W-:Y:S01]  /*8c70*/  IMAD R99, R0.reuse, R4, R99 ;  /* 0x0000000400637224 */ /* 0x040fe200078e0263 */
[----:B------:R-:W-:Y:S01]  /*8c80*/  ISETP.GT.U32.AND P1, PT, R0, R204, PT ;  /* 0x000000cc0000720c */ /* 0x000fe20003f24070 */
[----:B------:R-:W-:Y:S01]  /*8c90*/  VIADD R8, R6, 0xbb ;  /* 0x000000bb06087836 */ /* 0x000fe20000000000 */
[C---:B------:R-:W-:Y:S01]  /*8ca0*/  ISETP.GT.U32.AND P6, PT, R0.reuse, R94, PT ;  /* 0x0000005e0000720c */ /* 0x040fe20003fc4070 */
[----:B------:R-:W-:Y:S01]  /*8cb0*/  @!P0 IMAD.MOV R93, RZ, RZ, -R93 ;  /* 0x000000ffff5d8224 */ /* 0x000fe200078e0a5d */
[----:B------:R-:W-:Y:S01]  /*8cc0*/  ISETP.GT.U32.AND P0, PT, R0, R208, PT ;  /* 0x000000d00000720c */ /* 0x000fe20003f04070 */
[----:B------:R-:W-:Y:S01]  /*8cd0*/  IMAD.HI.U32 R5, R3, R216, RZ ;  /* 0x000000d803057227 */ /* 0x000fe200078e00ff */
[----:B------:R-:W-:-:S03]  /*8ce0*/  IABS R210, R8 ;  /* 0x0000000800d27213 */ /* 0x000fc60000000000 */
[--C-:B------:R-:W-:Y:S01]  /*8cf0*/  @!P4 IMAD.IADD R206, R206, 0x1, -R0.reuse ;  /* 0x00000001cecec824 */ /* 0x100fe200078e0a00 */
[----:B------:R-:W-:Y:S01]  /*8d00*/  ISETP.GT.U32.AND P4, PT, R0, R99, PT ;  /* 0x000000630000720c */ /* 0x000fe20003f84070 */
[----:B------:R-:W-:Y:S01]  /*8d10*/  @!P5 IMAD.IADD R112, R112, 0x1, -R0 ;  /* 0x000000017070d824 */ /* 0x000fe200078e0a00 */
[----:B------:R-:W-:Y:S01]  /*8d20*/  ISETP.GE.AND P5, PT, R12, RZ, PT ;  /* 0x000000ff0c00720c */ /* 0x000fe20003fa6270 */
[----:B------:R-:W-:Y:S01]  /*8d30*/  IMAD.HI.U32 R4, R3, R210, RZ ;  /* 0x000000d203047227 */ /* 0x000fe200078e00ff */
[-C--:B------:R-:W-:Y:S02]  /*8d40*/  @!P1 IADD3 R204, R204, -R0.reuse, RZ ;  /* 0x80000000cccc9210 */ /* 0x080fe40007ffe0ff */
[-C--:B------:R-:W-:Y:S01]  /*8d50*/  @!P6 IADD3 R94, R94, -R0.reuse, RZ ;  /* 0x800000005e5ee210 */ /* 0x080fe20007ffe0ff */
[----:B------:R-:W-:Y:S01]  /*8d60*/  IMAD.MOV R5, RZ, RZ, -R5 ;  /* 0x000000ffff057224 */ /* 0x000fe200078e0a05 */
[----:B------:R-:W-:Y:S01]  /*8d70*/  ISETP.GE.AND P6, PT, R13, RZ, PT ;  /* 0x000000ff0d00720c */ /* 0x000fe20003fc6270 */
[----:B------:R-:W-:Y:S01]  /*8d80*/  IMAD.MOV R11, RZ, RZ, -R4 ;  /* 0x000000ffff0b7224 */ /* 0x000fe200078e0a04 */
[-C--:B------:R-:W-:Y:S01]  /*8d90*/  @!P0 IADD3 R208, R208, -R0.reuse, RZ ;  /* 0x80000000d0d08210 */ /* 0x080fe20007ffe0ff */
[C---:B------:R-:W-:Y:S01]  /*8da0*/  IMAD R216, R0.reuse, R5, R216 ;  /* 0x0000000500d87224 */ /* 0x040fe200078e02d8 */
[----:B------:R-:W-:Y:S01]  /*8db0*/  ISETP.GT.U32.AND P1, PT, R0, R19, PT ;  /* 0x000000130000720c */ /* 0x000fe20003f24070 */
[----:B------:R-:W-:Y:S01]  /*8dc0*/  VIADD R5, R6, 0xbd ;  /* 0x000000bd06057836 */ /* 0x000fe20000000000 */
[----:B------:R-:W-:Y:S01]  /*8dd0*/  @!P4 IADD3 R99, R99, -R0, RZ ;  /* 0x800000006363c210 */ /* 0x000fe20007ffe0ff */
[----:B------:R-:W-:Y:S01]  /*8de0*/  @!P2 IMAD.MOV R204, RZ, RZ, -R204 ;  /* 0x000000ffffcca224 */ /* 0x000fe200078e0acc */
[C---:B------:R-:W-:Y:S01]  /*8df0*/  ISETP.GT.U32.AND P2, PT, R0.reuse, R208, PT ;  /* 0x000000d00000720c */ /* 0x040fe20003f44070 */
[C---:B------:R-:W-:Y:S01]  /*8e00*/  IMAD R210, R0.reuse, R11, R210 ;  /* 0x0000000b00d27224 */ /* 0x040fe200078e02d2 */
[C---:B------:R-:W-:Y:S01]  /*8e10*/  ISETP.GT.U32.AND P4, PT, R0.reuse, R99, PT ;  /* 0x000000630000720c */ /* 0x040fe20003f84070 */
[----:B------:R-:W-:Y:S01]  /*8e20*/  @!P5 IMAD.MOV R206, RZ, RZ, -R206 ;  /* 0x000000ffffced224 */ /* 0x000fe200078e0ace */
[----:B------:R-:W-:Y:S01]  /*8e30*/  IABS R211, R5 ;  /* 0x0000000500d37213 */ /* 0x000fe20000000000 */
[----:B------:R-:W-:Y:S01]  /*8e40*/  @!P6 IMAD.MOV R94, RZ, RZ, -R94 ;  /* 0x000000ffff5ee224 */ /* 0x000fe200078e0a5e */
[----:B------:R-:W-:Y:S01]  /*8e50*/  ISETP.GT.U32.AND P5, PT, R0, R210, PT ;  /* 0x000000d20000720c */ /* 0x000fe20003fa4070 */
[----:B------:R-:W-:Y:S01]  /*8e60*/  @!P3 IMAD.MOV R112, RZ, RZ, -R112 ;  /* 0x000000ffff70b224 */ /* 0x000fe200078e0a70 */
[----:B------:R-:W-:Y:S01]  /*8e70*/  ISETP.GE.AND P6, PT, R17, RZ, PT ;  /* 0x000000ff1100720c */ /* 0x000fe20003fc6270 */
[----:B------:R-:W-:Y:S01]  /*8e80*/  IMAD.HI.U32 R4, R3, R211, RZ ;  /* 0x000000d303047227 */ /* 0x000fe200078e00ff */
[----:B------:R-:W-:-:S02]  /*8e90*/  ISETP.GE.AND P0, PT, R15, RZ, PT ;  /* 0x000000ff0f00720c */ /* 0x000fc40003f06270 */
[----:B------:R-:W-:Y:S01]  /*8ea0*/  IADD3 R11, R6, 0xbe, RZ ;  /* 0x000000be060b7810 */ /* 0x000fe20007ffe0ff */
[----:B------:R-:W-:Y:S01]  /*8eb0*/  IMAD.MOV R4, RZ, RZ, -R4 ;  /* 0x000000ffff047224 */ /* 0x000fe200078e0a04 */
[----:B------:R-:W-:Y:S01]  /*8ec0*/  @!P2 IADD3 R208, R208, -R0, RZ ;  /* 0x80000000d0d0a210 */ /* 0x000fe20007ffe0ff */
[--C-:B------:R-:W-:Y:S01]  /*8ed0*/  @!P4 IMAD.IADD R99, R99, 0x1, -R0.reuse ;  /* 0x000000016363c824 */ /* 0x100fe200078e0a00 */
[C---:B------:R-:W-:Y:S01]  /*8ee0*/  ISETP.GT.U32.AND P2, PT, R0.reuse, R216, PT ;  /* 0x000000d80000720c */ /* 0x040fe20003f44070 */
[----:B------:R-:W-:Y:S01]  /*8ef0*/  IMAD R211, R0, R4, R211 ;  /* 0x0000000400d37224 */ /* 0x000fe200078e02d3 */
[----:B------:R-:W-:Y:S01]  /*8f00*/  IABS R218, R11 ;  /* 0x0000000b00da7213 */ /* 0x000fe20000000000 */
[----:B------:R-:W-:Y:S01]  /*8f10*/  @!P1 IMAD.IADD R19, R19, 0x1, -R0 ;  /* 0x0000000113139824 */ /* 0x000fe200078e0a00 */
[----:B------:R-:W-:Y:S01]  /*8f20*/  @!P5 IADD3 R210, R210, -R0, RZ ;  /* 0x80000000d2d2d210 */ /* 0x000fe20007ffe0ff */
[----:B------:R-:W-:Y:S01]  /*8f30*/  @!P6 IMAD.MOV R99, RZ, RZ, -R99 ;  /* 0x000000ffff63e224 */ /* 0x000fe200078e0a63 */
[----:B------:R-:W-:Y:S01]  /*8f40*/  ISETP.GT.U32.AND P6, PT, R0, R211, PT ;  /* 0x000000d30000720c */ /* 0x000fe20003fc4070 */
[----:B------:R-:W-:Y:S01]  /*8f50*/  VIADD R13, R6, 0xc4 ;  /* 0x000000c4060d7836 */ /* 0x000fe20000000000 */
[----:B------:R-:W-:Y:S01]  /*8f60*/  @!P0 IADD3 R208, -R208, RZ, RZ ;  /* 0x000000ffd0d08210 */ /* 0x000fe20007ffe1ff */
[----:B------:R-:W-:Y:S01]  /*8f70*/  VIADD R17, R6, 0xdb ;  /* 0x000000db06117836 */ /* 0x000fe20000000000 */
[----:B------:R-:W-:-:S02]  /*8f80*/  ISETP.GT.U32.AND P0, PT, R0, R210, PT ;  /* 0x000000d20000720c */ /* 0x000fc40003f04070 */
[----:B------:R-:W-:Y:S01]  /*8f90*/  ISETP.GT.U32.AND P3, PT, R0, R19, PT ;  /* 0x000000130000720c */ /* 0x000fe20003f64070 */
[--C-:B------:R-:W-:Y:S01]  /*8fa0*/  @!P2 IMAD.IADD R216, R216, 0x1, -R0.reuse ;  /* 0x00000001d8d8a824 */ /* 0x100fe200078e0a00 */
[----:B------:R-:W-:Y:S01]  /*8fb0*/  ISETP.GE.AND P1, PT, R16, RZ, PT ;  /* 0x000000ff1000720c */ /* 0x000fe20003f26270 */
[C---:B------:R-:W-:Y:S01]  /*8fc0*/  VIADD R16, R6.reuse, 0xcf ;  /* 0x000000cf06107836 */ /* 0x040fe20000000000 */
[----:B------:R-:W-:Y:S02]  /*8fd0*/  IADD3 R4, R6, 0xbf, RZ ;  /* 0x000000bf06047810 */ /* 0x000fe40007ffe0ff */
[----:B------:R-:W-:Y:S01]  /*8fe0*/  ISETP.GE.AND P5, PT, R5, RZ, PT ;  /* 0x000000ff0500720c */ /* 0x000fe20003fa6270 */
[----:B------:R-:W-:Y:S01]  /*8ff0*/  IMAD.HI.U32 R5, R3, R218, RZ ;  /* 0x000000da03057227 */ /* 0x000fe200078e00ff */
[----:B------:R-:W-:Y:S02]  /*9000*/  ISETP.GT.U32.AND P2, PT, R0, R216, PT ;  /* 0x000000d80000720c */ /* 0x000fe40003f44070 */
[----:B------:R-:W-:Y:S01]  /*9010*/  IABS R212, R4 ;  /* 0x0000000400d47213 */ /* 0x000fe20000000000 */
[--C-:B------:R-:W-:Y:S01]  /*9020*/  @!P0 IMAD.IADD R210, R210, 0x1, -R0.reuse ;  /* 0x00000001d2d28824 */ /* 0x100fe200078e0a00 */
[----:B------:R-:W-:Y:S01]  /*9030*/  @!P6 IADD3 R211, R211, -R0, RZ ;  /* 0x80000000d3d3e210 */ /* 0x000fe20007ffe0ff */
[----:B------:R-:W-:Y:S01]  /*9040*/  @!P3 IMAD.IADD R19, R19, 0x1, -R0 ;  /* 0x000000011313b824 */ /* 0x000fe200078e0a00 */
[----:B------:R-:W-:Y:S01]  /*9050*/  ISETP.GE.AND P0, PT, R4, RZ, PT ;  /* 0x000000ff0400720c */ /* 0x000fe20003f06270 */
[----:B------:R-:W-:Y:S01]  /*9060*/  IMAD.MOV R5, RZ, RZ, -R5 ;  /* 0x000000ffff057224 */ /* 0x000fe200078e0a05 */
[----:B------:R-:W-:Y:S01]  /*9070*/  ISETP.GT.U32.AND P6, PT, R0, R211, PT ;  /* 0x000000d30000720c */ /* 0x000fe20003fc4070 */
[----:B------:R-:W-:Y:S01]  /*9080*/  IMAD.HI.U32 R4, R3, R212, RZ ;  /* 0x000000d403047227 */ /* 0x000fe200078e00ff */
[----:B------:R-:W-:-:S02]  /*9090*/  ISETP.GE.AND P3, PT, R8, RZ, PT ;  /* 0x000000ff0800720c */ /* 0x000fc40003f66270 */
[----:B------:R-:W-:Y:S01]  /*90a0*/  IADD3 R12, R6, 0xc1, RZ ;  /* 0x000000c1060c7810 */ /* 0x000fe20007ffe0ff */
[----:B------:R-:W-:Y:S01]  /*90b0*/  @!P1 IMAD.MOV R19, RZ, RZ, -R19 ;  /* 0x000000ffff139224 */ /* 0x000fe200078e0a13 */
[----:B------:R-:W-:Y:S01]  /*90c0*/  ISETP.GE.AND P1, PT, R11, RZ, PT ;  /* 0x000000ff0b00720c */ /* 0x000fe20003f26270 */
[----:B------:R-:W-:Y:S01]  /*90d0*/  IMAD R218, R0, R5, R218 ;  /* 0x0000000500da7224 */ /* 0x000fe200078e02da */
[----:B------:R-:W-:Y:S01]  /*90e0*/  IADD3 R11, -R4, RZ, RZ ;  /* 0x000000ff040b7210 */ /* 0x000fe20007ffe1ff */
[----:B------:R-:W-:Y:S01]  /*90f0*/  @!P2 IMAD.IADD R216, R216, 0x1, -R0 ;  /* 0x00000001d8d8a824 */ /* 0x000fe200078e0a00 */
[----:B------:R-:W-:Y:S01]  /*9100*/  ISETP.GE.AND P4, PT, R18, RZ, PT ;  /* 0x000000ff1200720c */ /* 0x000fe20003f86270 */
[----:B------:R-:W-:Y:S01]  /*9110*/  VIADD R5, R6, 0xc0 ;  /* 0x000000c006057836 */ /* 0x000fe20000000000 */
[C---:B------:R-:W-:Y:S01]  /*9120*/  ISETP.GT.U32.AND P2, PT, R0.reuse, R218, PT ;  /* 0x000000da0000720c */ /* 0x040fe20003f44070 */
[C---:B------:R-:W-:Y:S01]  /*9130*/  IMAD R212, R0.reuse, R11, R212 ;  /* 0x0000000b00d47224 */ /* 0x040fe200078e02d4 */
[----:B------:R-:W-:Y:S01]  /*9140*/  IABS R18, R12 ;  /* 0x0000000c00127213 */ /* 0x000fe20000000000 */
[----:B------:R-:W-:Y:S01]  /*9150*/  @!P6 IMAD.IADD R211, R211, 0x1, -R0 ;  /* 0x00000001d3d3e824 */ /* 0x000fe200078e0a00 */
[----:B------:R-:W-:Y:S01]  /*9160*/  IABS R220, R5 ;  /* 0x0000000500dc7213 */ /* 0x000fe20000000000 */
[----:B------:R-:W-:Y:S01]  /*9170*/  @!P3 IMAD.MOV R210, RZ, RZ, -R210 ;  /* 0x000000ffffd2b224 */ /* 0x000fe200078e0ad2 */
[----:B------:R-:W-:Y:S01]  /*9180*/  ISETP.GT.U32.AND P6, PT, R0, R212, PT ;  /* 0x000000d40000720c */ /* 0x000fe20003fc4070 */
[----:B------:R-:W-:Y:S01]  /*9190*/  IMAD.HI.U32 R8, R3, R18, RZ ;  /* 0x0000001203087227 */ /* 0x000fe200078e00ff */
[----:B------:R-:W-:-:S02]  /*91a0*/  ISETP.GE.AND P3, PT, R5, RZ, PT ;  /* 0x000000ff0500720c */ /* 0x000fc40003f66270 */
[----:B------:R-:W-:Y:S01]  /*91b0*/  IABS R214, R13 ;  /* 0x0000000d00d67213 */ /* 0x000fe20000000000 */
[----:B------:R-:W-:Y:S01]  /*91c0*/  IMAD.HI.U32 R5, R3, R220, RZ ;  /* 0x000000dc03057227 */ /* 0x000fe200078e00ff */
[----:B------:R-:W-:Y:S02]  /*91d0*/  IADD3 R11, -R8, RZ, RZ ;  /* 0x000000ff080b7210 */ /* 0x000fe40007ffe1ff */
[----:B------:R-:W-:Y:S01]  /*91e0*/  IADD3 R15, R6, 0xc5, RZ ;  /* 0x000000c5060f7810 */ /* 0x000fe20007ffe0ff */
[----:B------:R-:W-:Y:S01]  /*91f0*/  @!P2 IMAD.IADD R218, R218, 0x1, -R0 ;  /* 0x00000001dadaa824 */ /* 0x000fe200078e0a00 */
[----:B------:R-:W-:Y:S01]  /*9200*/  IABS R223, R16 ;  /* 0x0000001000df7213 */ /* 0x000fe20000000000 */
[----:B------:R-:W-:Y:S01]  /*9210*/  IMAD.MOV R5, RZ, RZ, -R5 ;  /* 0x000000ffff057224 */ /* 0x000fe200078e0a05 */
[----:B------:R-:W-:Y:S01]  /*9220*/  IABS R224, R15 ;  /* 0x0000000f00e07213 */ /* 0x000fe20000000000 */
[C---:B------:R-:W-:Y:S01]  /*9230*/  IMAD R18, R0.reuse, R11, R18 ;  /* 0x0000000b00127224 */ /* 0x040fe200078e0212 */
[C---:B------:R-:W-:Y:S01]  /*9240*/  ISETP.GT.U32.AND P2, PT, R0.reuse, R218, PT ;  /* 0x000000da0000720c */ /* 0x040fe20003f44070 */
[----:B------:R-:W-:Y:S01]  /*9250*/  IMAD R220, R0, R5, R220 ;  /* 0x0000000500dc7224 */ /* 0x000fe200078e02dc */
[----:B------:R-:W-:Y:S01]  /*9260*/  IABS R229, R17 ;  /* 0x0000001100e57213 */ /* 0x000fe20000000000 */
[----:B------:R-:W-:-:S02]  /*9270*/  VIADD R5, R6, 0xc2 ;  /* 0x000000c206057836 */ /* 0x000fc40000000000 */
[----:B------:R-:W-:Y:S01]  /*9280*/  @!P6 IMAD.IADD R212, R212, 0x1, -R0 ;  /* 0x00000001d4d4e824 */ /* 0x000fe200078e0a00 */
[----:B------:R-:W-:Y:S01]  /*9290*/  ISETP.GT.U32.AND P6, PT, R0, R18, PT ;  /* 0x000000120000720c */ /* 0x000fe20003fc4070 */
[----:B------:R-:W-:Y:S01]  /*92a0*/  @!P4 IMAD.MOV R216, RZ, RZ, -R216 ;  /* 0x000000ffffd8c224 */ /* 0x000fe200078e0ad8 */
[----:B------:R-:W-:Y:S01]  /*92b0*/  IABS R213, R5 ;  /* 0x0000000500d57213 */ /* 0x000fe20000000000 */
[----:B------:R-:W-:Y:S01]  /*92c0*/  @!P5 IMAD.MOV R211, RZ, RZ, -R211 ;  /* 0x000000ffffd3d224 */ /* 0x000fe200078e0ad3 */
[----:B------:R-:W-:Y:S01]  /*92d0*/  ISETP.GE.AND P4, PT, R12, RZ, PT ;  /* 0x000000ff0c00720c */ /* 0x000fe20003f86270 */
[C---:B------:R-:W-:Y:S01]  /*92e0*/  IMAD.HI.U32 R8, R3.reuse, R224, RZ ;  /* 0x000000e003087227 */ /* 0x040fe200078e00ff */
[----:B------:R-:W-:Y:S02]  /*92f0*/  IADD3 R12, R6, 0xc3, RZ ;  /* 0x000000c3060c7810 */ /* 0x000fe40007ffe0ff */
[----:B------:R-:W-:Y:S01]  /*9300*/  ISETP.GT.U32.AND P5, PT, R0, R212, PT ;  /* 0x000000d40000720c */ /* 0x000fe20003fa4070 */
[----:B------:R-:W-:Y:S01]  /*9310*/  IMAD.HI.U32 R4, R3, R213, RZ ;  /* 0x000000d503047227 */ /* 0x000fe200078e00ff */
[----:B------:R-:W-:-:S03]  /*9320*/  IABS R222, R12 ;  /* 0x0000000c00de7213 */ /* 0x000fc60000000000 */
[----:B------:R-:W-:Y:S01]  /*9330*/  @!P2 IMAD.IADD R218, R218, 0x1, -R0 ;  /* 0x00000001dadaa824 */ /* 0x000fe200078e0a00 */
[----:B------:R-:W-:Y:S01]  /*9340*/  ISETP.GT.U32.AND P2, PT, R0, R220, PT ;  /* 0x000000dc0000720c */ /* 0x000fe20003f44070 */
[----:B------:R-:W-:Y:S02]  /*9350*/  IMAD.MOV R4, RZ, RZ, -R4 ;  /* 0x000000ffff047224 */ /* 0x000fe400078e0a04 */
[----:B------:R-:W-:Y:S02]  /*9360*/  @!P6 IMAD.IADD R18, R18, 0x1, -R0 ;  /* 0x000000011212e824 */ /* 0x000fe400078e0a00 */
[----:B------:R-:W-:Y:S01]  /*9370*/  @!P1 IMAD.MOV R218, RZ, RZ, -R218 ;  /* 0x000000ffffda9224 */ /* 0x000fe200078e0ada */
[----:B------:R-:W-:Y:S01]  /*9380*/  ISETP.GE.AND P1, PT, R5, RZ, PT ;  /* 0x000000ff0500720c */ /* 0x000fe20003f26270 */
[C---:B------:R-:W-:Y:S01]  /*9390*/  IMAD R213, R0.reuse, R4, R213 ;  /* 0x0000000400d57224 */ /* 0x040fe200078e02d5 */
[----:B------:R-:W-:Y:S01]  /*93a0*/  ISETP.GT.U32.AND P6, PT, R0, R18, PT ;  /* 0x000000120000720c */ /* 0x000fe20003fc4070 */
[----:B------:R-:W-:Y:S01]  /*93b0*/  IMAD.HI.U32 R5, R3, R214, RZ ;  /* 0x000000d603057227 */ /* 0x000fe200078e00ff */
[----:B------:R-:W-:-:S02]  /*93c0*/  @!P5 IADD3 R212, R212, -R0, RZ ;  /* 0x80000000d4d4d210 */ /* 0x000fc40007ffe0ff */
[----:B------:R-:W-:Y:S01]  /*93d0*/  ISETP.GT.U32.AND P5, PT, R0, R213, PT ;  /* 0x000000d50000720c */ /* 0x000fe20003fa4070 */
[----:B------:R-:W-:Y:S01]  /*93e0*/  IMAD.HI.U32 R4, R3, R222, RZ ;  /* 0x000000de03047227 */ /* 0x000fe200078e00ff */
[----:B------:R-:W-:Y:S02]  /*93f0*/  IADD3 R5, -R5, RZ, RZ ;  /* 0x000000ff05057210 */ /* 0x000fe40007ffe1ff */
[-C--:B------:R-:W-:Y:S01]  /*9400*/  @!P2 IADD3 R220, R220, -R0.reuse, RZ ;  /* 0x80000000dcdca210 */ /* 0x080fe20007ffe0ff */
[----:B------:R-:W-:Y:S02]  /*9410*/  IMAD.MOV R11, RZ, RZ, -R4 ;  /* 0x000000ffff0b7224 */ /* 0x000fe400078e0a04 */
[----:B------:R-:W-:Y:S01]  /*9420*/  IMAD R214, R0, R5, R214 ;  /* 0x0000000500d67224 */ /* 0x000fe200078e02d6 */
[----:B------:R-:W-:Y:S01]  /*9430*/  IADD3 R5, R6, 0xc6, RZ ;  /* 0x000000c606057810 */ /* 0x000fe20007ffe0ff */
[----:B------:R-:W-:Y:S01]  /*9440*/  IMAD R222, R0, R11, R222 ;  /* 0x0000000b00de7224 */ /* 0x000fe200078e02de */
[----:B------:R-:W-:Y:S01]  /*9450*/  @!P6 IADD3 R18, R18, -R0, RZ ;  /* 0x800000001212e210 */ /* 0x000fe20007ffe0ff */
[----:B------:R-:W-:Y:S01]  /*9460*/  IMAD.MOV R11, RZ, RZ, -R8 ;  /* 0x000000ffff0b7224 */ /* 0x000fe200078e0a08 */
[C---:B------:R-:W-:Y:S01]  /*9470*/  ISETP.GT.U32.AND P6, PT, R0.reuse, R214, PT ;  /* 0x000000d60000720c */ /* 0x040fe20003fc4070 */
[----:B------:R-:W-:Y:S01]  /*9480*/  @!P0 IMAD.MOV R212, RZ, RZ, -R212 ;  /* 0x000000ffffd48224 */ /* 0x000fe200078e0ad4 */
[----:B------:R-:W-:Y:S01]  /*9490*/  IABS R215, R5 ;  /* 0x0000000500d77213 */ /* 0x000fe20000000000 */
[----:B------:R-:W-:Y:S01]  /*94a0*/  IMAD R224, R0, R11, R224 ;  /* 0x0000000b00e07224 */ /* 0x000fe200078e02e0 */
[----:B------:R-:W-:Y:S01]  /*94b0*/  @!P4 IADD3 R18, -R18, RZ, RZ ;  /* 0x000000ff1212c210 */ /* 0x000fe20007ffe1ff */
[----:B------:R-:W-:Y:S01]  /*94c0*/  VIADD R8, R6, 0xc7 ;  /* 0x000000c706087836 */ /* 0x000fe20000000000 */
[C---:B------:R-:W-:Y:S01]  /*94d0*/  ISETP.GT.U32.AND P0, PT, R0.reuse, R222, PT ;  /* 0x000000de0000720c */ /* 0x040fe20003f04070 */
[----:B------:R-:W-:Y:S01]  /*94e0*/  IMAD.HI.U32 R4, R3, R215, RZ ;  /* 0x000000d703047227 */ /* 0x000fe200078e00ff */
[----:B------:R-:W-:-:S02]  /*94f0*/  ISETP.GT.U32.AND P4, PT, R0, R224, PT ;  /* 0x000000e00000720c */ /* 0x000fc40003f84070 */
[----:B------:R-:W-:Y:S01]  /*9500*/  IABS R95, R8 ;  /* 0x00000008005f7213 */ /* 0x000fe20000000000 */
[--C-:B------:R-:W-:Y:S01]  /*9510*/  @!P5 IMAD.IADD R213, R213, 0x1, -R0.reuse ;  /* 0x00000001d5d5d824 */ /* 0x100fe200078e0a00 */
[----:B------:R-:W-:Y:S01]  /*9520*/  IADD3 R4, -R4, RZ, RZ ;  /* 0x000000ff04047210 */ /* 0x000fe20007ffe1ff */
[----:B------:R-:W-:Y:S01]  /*9530*/  @!P6 IMAD.IADD R214, R214, 0x1, -R0 ;  /* 0x00000001d6d6e824 */ /* 0x000fe200078e0a00 */
[----:B------:R-:W-:Y:S01]  /*9540*/  ISETP.GT.U32.AND P2, PT, R0, R220, PT ;  /* 0x000000dc0000720c */ /* 0x000fe20003f44070 */
[----:B------:R-:W-:Y:S01]  /*9550*/  VIADD R11, R6, 0xc8 ;  /* 0x000000c8060b7836 */ /* 0x000fe20000000000 */
[C---:B------:R-:W-:Y:S01]  /*9560*/  ISETP.GT.U32.AND P5, PT, R0.reuse, R213, PT ;  /* 0x000000d50000720c */ /* 0x040fe20003fa4070 */
[----:B------:R-:W-:Y:S02]  /*9570*/  IMAD R215, R0, R4, R215 ;  /* 0x0000000400d77224 */ /* 0x000fe400078e02d7 */
[----:B------:R-:W-:Y:S01]  /*9580*/  IMAD.HI.U32 R4, R3, R95, RZ ;  /* 0x0000005f03047227 */ /* 0x000fe200078e00ff */
[----:B------:R-:W-:-:S03]  /*9590*/  IABS R217, R11 ;  /* 0x0000000b00d97213 */ /* 0x000fc60000000000 */
[--C-:B------:R-:W-:Y:S01]  /*95a0*/  @!P4 IMAD.IADD R224, R224, 0x1, -R0.reuse ;  /* 0x00000001e0e0c824 */ /* 0x100fe200078e0a00 */
[----:B------:R-:W-:Y:S01]  /*95b0*/  ISETP.GT.U32.AND P4, PT, R0, R214, PT ;  /* 0x000000d60000720c */ /* 0x000fe20003f84070 */
[--C-:B------:R-:W-:Y:S01]  /*95c0*/  @!P0 IMAD.IADD R222, R222, 0x1, -R0.reuse ;  /* 0x00000001dede8824 */ /* 0x100fe200078e0a00 */
[----:B------:R-:W-:Y:S01]  /*95d0*/  IADD3 R4, -R4, RZ, RZ ;  /* 0x000000ff04047210 */ /* 0x000fe20007ffe1ff */
[--C-:B------:R-:W-:Y:S01]  /*95e0*/  @!P2 IMAD.IADD R220, R220, 0x1, -R0.reuse ;  /* 0x00000001dcdca824 */ /* 0x100fe200078e0a00 */
[----:B------:R-:W-:Y:S01]  /*95f0*/  ISETP.GE.AND P2, PT, R12, RZ, PT ;  /* 0x000000ff0c00720c */ /* 0x000fe20003f46270 */
[----:B------:R-:W-:Y:S01]  /*9600*/  @!P5 IMAD.IADD R213, R213, 0x1, -R0 ;  /* 0x00000001d5d5d824 */ /* 0x000fe200078e0a00 */
[C---:B------:R-:W-:Y:S01]  /*9610*/  ISETP.GT.U32.AND P6, PT, R0.reuse, R222, PT ;  /* 0x000000de0000720c */ /* 0x040fe20003fc4070 */
[----:B------:R-:W-:Y:S01]  /*9620*/  IMAD R95, R0, R4, R95 ;  /* 0x00000004005f7224 */ /* 0x000fe200078e025f */
[----:B------:R-:W-:Y:S01]  /*9630*/  ISETP.GE.AND P5, PT, R15, RZ, PT ;  /* 0x000000ff0f00720c */ /* 0x000fe20003fa6270 */
[----:B------:R-:W-:Y:S01]  /*9640*/  VIADD R12, R6, 0xc9 ;  /* 0x000000c9060c7836 */ /* 0x000fe20000000000 */
[----:B------:R-:W-:Y:S01]  /*9650*/  @!P1 IADD3 R213, -R213, RZ, RZ ;  /* 0x000000ffd5d59210 */ /* 0x000fe20007ffe1ff */
[----:B------:R-:W-:Y:S01]  /*9660*/  @!P3 IMAD.MOV R220, RZ, RZ, -R220 ;  /* 0x000000ffffdcb224 */ /* 0x000fe200078e0adc */
[----:B------:R-:W-:Y:S01]  /*9670*/  ISETP.GT.U32.AND P1, PT, R0, R224, PT ;  /* 0x000000e00000720c */ /* 0x000fe20003f24070 */
[----:B------:R-:W-:Y:S01]  /*9680*/  IMAD.HI.U32 R4, R3, R217, RZ ;  /* 0x000000d903047227 */ /* 0x000fe200078e00ff */
[----:B------:R-:W-:-:S02]  /*9690*/  @!P4 IADD3 R214, R214, -R0, RZ ;  /* 0x80000000d6d6c210 */ /* 0x000fc40007ffe0ff */
[----:B------:R-:W-:Y:S02]  /*96a0*/  ISETP.GT.U32.AND P4, PT, R0, R95, PT ;  /* 0x0000005f0000720c */ /* 0x000fe40003f84070 */
[----:B------:R-:W-:Y:S01]  /*96b0*/  ISETP.GE.AND P3, PT, R13, RZ, PT ;  /* 0x000000ff0d00720c */ /* 0x000fe20003f66270 */
[--C-:B------:R-:W-:Y:S01]  /*96c0*/  @!P6 IMAD.IADD R222, R222, 0x1, -R0.reuse ;  /* 0x00000001dedee824 */ /* 0x100fe200078e0a00 */
[----:B------:R-:W-:Y:S01]  /*96d0*/  ISETP.GT.U32.AND P6, PT, R0, R215, PT ;  /* 0x000000d70000720c */ /* 0x000fe20003fc4070 */
[----:B------:R-:W-:Y:S01]  /*96e0*/  VIADD R13, R6, 0xca ;  /* 0x000000ca060d7836 */ /* 0x000fe20000000000 */
[----:B------:R-:W-:Y:S02]  /*96f0*/  IABS R15, R12 ;  /* 0x0000000c000f7213 */ /* 0x000fe40000000000 */
[----:B------:R-:W-:Y:S01]  /*9700*/  ISETP.GE.AND P0, PT, R5, RZ, PT ;  /* 0x000000ff0500720c */ /* 0x000fe20003f06270 */
[----:B------:R-:W-:Y:S01]  /*9710*/  @!P1 IMAD.IADD R224, R224, 0x1, -R0 ;  /* 0x00000001e0e09824 */ /* 0x000fe200078e0a00 */
[----:B------:R-:W-:Y:S01]  /*9720*/  IABS R100, R13 ;  /* 0x0000000d00647213 */ /* 0x000fe20000000000 */
[----:B------:R-:W-:Y:S01]  /*9730*/  IMAD.HI.U32 R5, R3, R15, RZ ;  /* 0x0000000f03057227 */ /* 0x000fe200078e00ff */
[----:B------:R-:W-:-:S02]  /*9740*/  ISETP.GE.AND P1, PT, R8, RZ, PT ;  /* 0x000000ff0800720c */ /* 0x000fc40003f26270 */
[----:B------:R-:W-:Y:S01]  /*9750*/  IADD3 R4, -R4, RZ, RZ ;  /* 0x000000ff04047210 */ /* 0x000fe20007ffe1ff */
[----:B------:R-:W-:Y:S01]  /*9760*/  @!P4 IMAD.IADD R95, R95, 0x1, -R0 ;  /* 0x000000015f5fc824 */ /* 0x000fe200078e0a00 */
[----:B------:R-:W-:Y:S01]  /*9770*/  @!P2 IADD3 R222, -R222, RZ, RZ ;  /* 0x000000ffdedea210 */ /* 0x000fe20007ffe1ff */
[----:B------:R-:W-:-:S03]  /*9780*/  IMAD.HI.U32 R8, R3, R100, RZ ;  /* 0x0000006403087227 */ /* 0x000fc600078e00ff */
[----:B------:R-:W-:Y:S01]  /*9790*/  ISETP.GT.U32.AND P4, PT, R0, R95, PT ;  /* 0x0000005f0000720c */ /* 0x000fe20003f84070 */
[----:B------:R-:W-:Y:S02]  /*97a0*/  IMAD.MOV R5, RZ, RZ, -R5 ;  /* 0x000000ffff057224 */ /* 0x000fe400078e0a05 */
[----:B------:R-:W-:Y:S01]  /*97b0*/  @!P6 IMAD.IADD R215, R215, 0x1, -R0 ;  /* 0x00000001d7d7e824 */ /* 0x000fe200078e0a00 */
[----:B------:R-:W-:Y:S01]  /*97c0*/  ISETP.GE.AND P6, PT, R11, RZ, PT ;  /* 0x000000ff0b00720c */ /* 0x000fe20003fc6270 */
[----:B------:R-:W-:Y:S01]  /*97d0*/  IMAD.MOV R11, RZ, RZ, -R8 ;  /* 0x000000ffff0b7224 */ /* 0x000fe200078e0a08 */
[----:B------:R-:W-:Y:S01]  /*97e0*/  IADD3 R8, R6, 0xcb, RZ ;  /* 0x000000cb06087810 */ /* 0x000fe20007ffe0ff */
[C---:B------:R-:W-:Y:S01]  /*97f0*/  IMAD R15, R0.reuse, R5, R15 ;  /* 0x00000005000f7224 */ /* 0x040fe200078e020f */
[C---:B------:R-:W-:Y:S01]  /*9800*/  ISETP.GT.U32.AND P2, PT, R0.reuse, R215, PT ;  /* 0x000000d70000720c */ /* 0x040fe20003f44070 */
[C---:B------:R-:W-:Y:S01]  /*9810*/  IMAD R100, R0.reuse, R11, R100 ;  /* 0x0000000b00647224 */ /* 0x040fe200078e0264 */
[----:B------:R-:W-:Y:S01]  /*9820*/  IABS R219, R8 ;  /* 0x0000000800db7213 */ /* 0x000fe20000000000 */
[----:B------:R-:W-:Y:S01]  /*9830*/  @!P5 IMAD.MOV R224, RZ, RZ, -R224 ;  /* 0x000000ffffe0d224 */ /* 0x000fe200078e0ae0 */
[C---:B------:R-:W-:Y:S01]  /*9840*/  ISETP.GT.U32.AND P5, PT, R0.reuse, R15, PT ;  /* 0x0000000f0000720c */ /* 0x040fe20003fa4070 */
[----:B------:R-:W-:Y:S01]  /*9850*/  @!P4 IMAD.IADD R95, R95, 0x1, -R0 ;  /* 0x000000015f5fc824 */ /* 0x000fe200078e0a00 */
[C---:B------:R-:W-:Y:S01]  /*9860*/  ISETP.GT.U32.AND P4, PT, R0.reuse, R100, PT ;  /* 0x000000640000720c */ /* 0x040fe20003f84070 */
[----:B------:R-:W-:Y:S01]  /*9870*/  IMAD R217, R0, R4, R217 ;  /* 0x0000000400d97224 */ /* 0x000fe200078e02d9 */
[----:B------:R-:W-:Y:S01]  /*9880*/  IADD3 R11, R6, 0xcc, RZ ;  /* 0x000000cc060b7810 */ /* 0x000fe20007ffe0ff */
[----:B------:R-:W-:Y:S01]  /*9890*/  IMAD.HI.U32 R4, R3, R219, RZ ;  /* 0x000000db03047227 */ /* 0x000fe200078e00ff */
[----:B------:R-:W-:-:S02]  /*98a0*/  @!P1 IADD3 R95, -R95, RZ, RZ ;  /* 0x000000ff5f5f9210 */ /* 0x000fc40007ffe1ff */
[----:B------:R-:W-:Y:S01]  /*98b0*/  IABS R96, R11 ;  /* 0x0000000b00607213 */ /* 0x000fe20000000000 */
[----:B------:R-:W-:Y:S02]  /*98c0*/  IMAD.MOV R5, RZ, RZ, -R4 ;  /* 0x000000ffff057224 */ /* 0x000fe400078e0a04 */
[----:B------:R-:W-:Y:S01]  /*98d0*/  @!P3 IMAD.MOV R214, RZ, RZ, -R214 ;  /* 0x000000ffffd6b224 */ /* 0x000fe200078e0ad6 */
[----:B------:R-:W-:Y:S01]  /*98e0*/  ISETP.GT.U32.AND P3, PT, R0, R217, PT ;  /* 0x000000d90000720c */ /* 0x000fe20003f64070 */
[----:B------:R-:W-:Y:S02]  /*98f0*/  @!P5 IMAD.IADD R15, R15, 0x1, -R0 ;  /* 0x000000010f0fd824 */ /* 0x000fe400078e0a00 */
[----:B------:R-:W-:Y:S01]  /*9900*/  @!P4 IADD3 R100, R100, -R0, RZ ;  /* 0x800000006464c210 */ /* 0x000fe20007ffe0ff */
[----:B------:R-:W-:Y:S02]  /*9910*/  IMAD.HI.U32 R4, R3, R96, RZ ;  /* 0x0000006003047227 */ /* 0x000fe400078e00ff */
[----:B------:R-:W-:-:S02]  /*9920*/  ISETP.GT.U32.AND P4, PT, R0, R15, PT ;  /* 0x0000000f0000720c */ /* 0x000fc40003f84070 */
[----:B------:R-:W-:Y:S02]  /*9930*/  IMAD R219, R0, R5, R219 ;  /* 0x0000000500db7224 */ /* 0x000fe400078e02db */
[----:B------:R-:W-:Y:S02]  /*9940*/  IMAD.MOV R5, RZ, RZ, -R4 ;  /* 0x000000ffff057224 */ /* 0x000fe400078e0a04 */
[----:B------:R-:W-:Y:S01]  /*9950*/  @!P2 IMAD.IADD R215, R215, 0x1, -R0 ;  /* 0x00000001d7d7a824 */ /* 0x000fe200078e0a00 */
[----:B------:R-:W-:Y:S01]  /*9960*/  ISETP.GE.AND P2, PT, R12, RZ, PT ;  /* 0x000000ff0c00720c */ /* 0x000fe20003f46270 */
[----:B------:R-:W-:Y:S01]  /*9970*/  IMAD R96, R0, R5, R96 ;  /* 0x0000000500607224 */ /* 0x000fe200078e0260 */
[----:B------:R-:W-:Y:S01]  /*9980*/  IADD3 R12, R6, 0xcd, RZ ;  /* 0x000000cd060c7810 */ /* 0x000fe20007ffe0ff */
[----:B------:R-:W-:Y:S01]  /*9990*/  @!P3 IMAD.IADD R217, R217, 0x1, -R0 ;  /* 0x00000001d9d9b824 */ /* 0x000fe200078e0a00 */
[----:B------:R-:W-:Y:S01]  /*99a0*/  ISETP.GE.AND P3, PT, R13, RZ, PT ;  /* 0x000000ff0d00720c */ /* 0x000fe20003f66270 */
[----:B------:R-:W-:Y:S01]  /*99b0*/  @!P0 IMAD.MOV R215, RZ, RZ, -R215 ;  /* 0x000000ffffd78224 */ /* 0x000fe200078e0ad7 */
[----:B------:R-:W-:-:S02]  /*99c0*/  @!P4 IADD3 R15, R15, -R0, RZ ;  /* 0x800000000f0fc210 */ /* 0x000fc40007ffe0ff */
[----:B------:R-:W-:Y:S02]  /*99d0*/  ISETP.GT.U32.AND P4, PT, R0, R96, PT ;  /* 0x000000600000720c */ /* 0x000fe40003f84070 */
[----:B------:R-:W-:Y:S02]  /*99e0*/  IABS R221, R12 ;  /* 0x0000000c00dd7213 */ /* 0x000fe40000000000 */
[----:B------:R-:W-:Y:S01]  /*99f0*/  IADD3 R13, R6, 0xce, RZ ;  /* 0x000000ce060d7810 */ /* 0x000fe20007ffe0ff */
[----:B------:R-:W-:Y:S01]  /*9a00*/  @!P2 IMAD.MOV R15, RZ, RZ, -R15 ;  /* 0x000000ffff0fa224 */ /* 0x000fe200078e0a0f */
[C---:B------:R-:W-:Y:S01]  /*9a10*/  ISETP.GT.U32.AND P5, PT, R0.reuse, R217, PT ;  /* 0x000000d90000720c */ /* 0x040fe20003fa4070 */
[C---:B------:R-:W-:Y:S01]  /*9a20*/  IMAD.HI.U32 R4, R3.reuse, R221, RZ ;  /* 0x000000dd03047227 */ /* 0x040fe200078e00ff */
[----:B------:R-:W-:Y:S02]  /*9a30*/  IABS R101, R13 ;  /* 0x0000000d00657213 */ /* 0x000fe40000000000 */
[----:B------:R-:W-:Y:S01]  /*9a40*/  ISETP.GT.U32.AND P0, PT, R0, R100, PT ;  /* 0x000000640000720c */ /* 0x000fe20003f04070 */
[----:B------:R-:W-:Y:S01]  /*9a50*/  IMAD.MOV R5, RZ, RZ, -R4 ;  /* 0x000000ffff057224 */ /* 0x000fe200078e0a04 */
[----:B------:R-:W-:Y:S01]  /*9a60*/  ISETP.GE.AND P2, PT, R12, RZ, PT ;  /* 0x000000ff0c00720c */ /* 0x000fe20003f46270 */
[----:B------:R-:W-:Y:S01]  /*9a70*/  @!P4 IMAD.IADD R96, R96, 0x1, -R0 ;  /* 0x000000016060c824 */ /* 0x000fe200078e0a00 */
[----:B------:R-:W-:Y:S01]  /*9a80*/  IADD3 R12, R6, 0xd5, RZ ;  /* 0x000000d5060c7810 */ /* 0x000fe20007ffe0ff */
[----:B------:R-:W-:-:S03]  /*9a90*/  IMAD.HI.U32 R4, R3, R101, RZ ;  /* 0x0000006503047227 */ /* 0x000fc600078e00ff */
[C---:B------:R-:W-:Y:S01]  /*9aa0*/  ISETP.GT.U32.AND P4, PT, R0.reuse, R96, PT ;  /* 0x000000600000720c */ /* 0x040fe20003f84070 */
[C---:B------:R-:W-:Y:S01]  /*9ab0*/  IMAD R221, R0.reuse, R5, R221 ;  /* 0x0000000500dd7224 */ /* 0x040fe200078e02dd */
[----:B------:R-:W-:Y:S01]  /*9ac0*/  IABS R233, R12 ;  /* 0x0000000c00e97213 */ /* 0x000fe20000000000 */
[----:B------:R-:W-:Y:S02]  /*9ad0*/  IMAD.MOV R5, RZ, RZ, -R4 ;  /* 0x000000ffff057224 */ /* 0x000fe400078e0a04 */
[----:B------:R-:W-:Y:S01]  /*9ae0*/  @!P5 IMAD.IADD R217, R217, 0x1, -R0 ;  /* 0x00000001d9d9d824 */ /* 0x000fe200078e0a00 */
[C---:B------:R-:W-:Y:S01]  /*9af0*/  ISETP.GT.U32.AND P5, PT, R0.reuse, R219, PT ;  /* 0x000000db0000720c */ /* 0x040fe20003fa4070 */
[----:B------:R-:W-:Y:S02]  /*9b00*/  IMAD R101, R0, R5, R101 ;  /* 0x0000000500657224 */ /* 0x000fe400078e0265 */
[----:B------:R-:W-:-:S04]  /*9b10*/  IMAD.HI.U32 R4, R3, R223, RZ ;  /* 0x000000df03047227 */ /* 0x000fc800078e00ff */
[--C-:B------:R-:W-:Y:S01]  /*9b20*/  @!P4 IMAD.IADD R96, R96, 0x1, -R0.reuse ;  /* 0x000000016060c824 */ /* 0x100fe200078e0a00 */
[----:B------:R-:W-:Y:S01]  /*9b30*/  ISETP.GT.U32.AND P4, PT, R0, R101, PT ;  /* 0x000000650000720c */ /* 0x000fe20003f84070 */
[----:B------:R-:W-:Y:S01]  /*9b40*/  VIADD R5, R6, 0xd0 ;  /* 0x000000d006057836 */ /* 0x000fe20000000000 */
[----:B------:R-:W-:Y:S01]  /*9b50*/  IADD3 R4, -R4, RZ, RZ ;  /* 0x000000ff04047210 */ /* 0x000fe20007ffe1ff */
[----:B------:R-:W-:Y:S01]  /*9b60*/  @!P0 IMAD.IADD R100, R100, 0x1, -R0 ;  /* 0x0000000164648824 */ /* 0x000fe200078e0a00 */
[----:B------:R-:W-:Y:S01]  /*9b70*/  ISETP.GE.AND P0, PT, R8, RZ, PT ;  /* 0x000000ff0800720c */ /* 0x000fe20003f06270 */
[----:B------:R-:W-:Y:S01]  /*9b80*/  @!P6 IMAD.MOV R217, RZ, RZ, -R217 ;  /* 0x000000ffffd9e224 */ /* 0x000fe200078e0ad9 */
[----:B------:R-:W-:Y:S01]  /*9b90*/  @!P5 IADD3 R219, R219, -R0, RZ ;  /* 0x80000000dbdbd210 */ /* 0x000fe20007ffe0ff */
[----:B------:R-:W-:Y:S01]  /*9ba0*/  IMAD R223, R0, R4, R223 ;  /* 0x0000000400df7224 */ /* 0x000fe200078e02df */
[----:B------:R-:W-:Y:S01]  /*9bb0*/  ISETP.GE.AND P5, PT, R11, RZ, PT ;  /* 0x000000ff0b00720c */ /* 0x000fe20003fa6270 */
[----:B------:R-:W-:Y:S01]  /*9bc0*/  VIADD R11, R6, 0xd3 ;  /* 0x000000d3060b7836 */ /* 0x000fe20000000000 */
[----:B------:R-:W-:Y:S01]  /*9bd0*/  ISETP.GT.U32.AND P1, PT, R0, R219, PT ;  /* 0x000000db0000720c */ /* 0x000fe20003f24070 */
[----:B------:R-:W-:Y:S01]  /*9be0*/  VIADD R8, R6, 0xd2 ;  /* 0x000000d206087836 */ /* 0x000fe20000000000 */
[----:B------:R-:W-:-:S02]  /*9bf0*/  IABS R97, R5 ;  /* 0x0000000500617213 */ /* 0x000fc40000000000 */
[----:B------:R-:W-:Y:S02]  /*9c00*/  @!P4 IADD3 R101, R101, -R0, RZ ;  /* 0x800000006565c210 */ /* 0x000fe40007ffe0ff */
[C---:B------:R-:W-:Y:S01]  /*9c10*/  ISETP.GT.U32.AND P6, PT, R0.reuse, R221, PT ;  /* 0x000000dd0000720c */ /* 0x040fe20003fc4070 */
[----:B------:R-:W-:Y:S01]  /*9c20*/  IMAD.HI.U32 R4, R3, R97, RZ ;  /* 0x0000006103047227 */ /* 0x000fe200078e00ff */
[----:B------:R-:W-:Y:S02]  /*9c30*/  ISETP.GT.U32.AND P4, PT, R0, R101, PT ;  /* 0x000000650000720c */ /* 0x000fe40003f84070 */
[----:B------:R-:W-:Y:S01]  /*9c40*/  @!P3 IADD3 R100, -R100, RZ, RZ ;  /* 0x000000ff6464b210 */ /* 0x000fe20007ffe1ff */
[----:B------:R-:W-:Y:S01]  /*9c50*/  @!P5 IMAD.MOV R96, RZ, RZ, -R96 ;  /* 0x000000ffff60d224 */ /* 0x000fe200078e0a60 */
[C---:B------:R-:W-:Y:S01]  /*9c60*/  ISETP.GT.U32.AND P5, PT, R0.reuse, R223, PT ;  /* 0x000000df0000720c */ /* 0x040fe20003fa4070 */
[----:B------:R-:W-:Y:S01]  /*9c70*/  IMAD.MOV R4, RZ, RZ, -R4 ;  /* 0x000000ffff047224 */ /* 0x000fe200078e0a04 */
[----:B------:R-:W-:Y:S01]  /*9c80*/  ISETP.GE.AND P3, PT, R13, RZ, PT ;  /* 0x000000ff0d00720c */ /* 0x000fe20003f66270 */
[--C-:B------:R-:W-:Y:S01]  /*9c90*/  @!P1 IMAD.IADD R219, R219, 0x1, -R0.reuse ;  /* 0x00000001dbdb9824 */ /* 0x100fe200078e0a00 */
[----:B------:R-:W-:Y:S01]  /*9ca0*/  IABS R231, R11 ;  /* 0x0000000b00e77213 */ /* 0x000fe20000000000 */
[----:B------:R-:W-:Y:S01]  /*9cb0*/  IMAD R97, R0, R4, R97 ;  /* 0x0000000400617224 */ /* 0x000fe200078e0261 */
[----:B------:R-:W-:Y:S01]  /*9cc0*/  IABS R225, R8 ;  /* 0x0000000800e17213 */ /* 0x000fe20000000000 */
[----:B------:R-:W-:Y:S01]  /*9cd0*/  @!P6 IMAD.IADD R221, R221, 0x1, -R0 ;  /* 0x00000001dddde824 */ /* 0x000fe200078e0a00 */
[----:B------:R-:W-:-:S02]  /*9ce0*/  @!P0 IADD3 R219, -R219, RZ, RZ ;  /* 0x000000ffdbdb8210 */ /* 0x000fc40007ffe1ff */
[----:B------:R-:W-:Y:S01]  /*9cf0*/  ISETP.GE.AND P0, PT, R5, RZ, PT ;  /* 0x000000ff0500720c */ /* 0x000fe20003f06270 */
[----:B------:R-:W-:Y:S01]  /*9d00*/  VIADD R5, R6, 0xd1 ;  /* 0x000000d106057836 */ /* 0x000fe20000000000 */
[----:B------:R-:W-:Y:S01]  /*9d10*/  @!P4 IADD3 R101, R101, -R0, RZ ;  /* 0x800000006565c210 */ /* 0x000fe20007ffe0ff */
[----:B------:R-:W-:Y:S01]  /*9d20*/  @!P5 IMAD.IADD R223, R223, 0x1, -R0 ;  /* 0x00000001dfdfd824 */ /* 0x000fe200078e0a00 */
[C---:B------:R-:W-:Y:S02]  /*9d30*/  ISETP.GT.U32.AND P4, PT, R0.reuse, R97, PT ;  /* 0x000000610000720c */ /* 0x040fe40003f84070 */
[----:B------:R-:W-:Y:S01]  /*9d40*/  IABS R13, R5 ;  /* 0x00000005000d7213 */ /* 0x000fe20000000000 */
[----:B------:R-:W-:Y:S01]  /*9d50*/  @!P3 IMAD.MOV R101, RZ, RZ, -R101 ;  /* 0x000000ffff65b224 */ /* 0x000fe200078e0a65 */
[C---:B------:R-:W-:Y:S02]  /*9d60*/  ISETP.GT.U32.AND P5, PT, R0.reuse, R223, PT ;  /* 0x000000df0000720c */ /* 0x040fe40003fa4070 */
[----:B------:R-:W-:Y:S01]  /*9d70*/  ISETP.GT.U32.AND P6, PT, R0, R221, PT ;  /* 0x000000dd0000720c */ /* 0x000fe20003fc4070 */
[----:B------:R-:W-:Y:S01]  /*9d80*/  IMAD.HI.U32 R4, R3, R13, RZ ;  /* 0x0000000d03047227 */ /* 0x000fe200078e00ff */
[----:B------:R-:W-:-:S02]  /*9d90*/  ISETP.GE.AND P1, PT, R16, RZ, PT ;  /* 0x000000ff1000720c */ /* 0x000fc40003f26270 */
[----:B------:R-:W-:Y:S01]  /*9da0*/  ISETP.GE.AND P3, PT, R11, RZ, PT ;  /* 0x000000ff0b00720c */ /* 0x000fe20003f66270 */
[----:B------:R-:W-:Y:S02]  /*9db0*/  IMAD.MOV R4, RZ, RZ, -R4 ;  /* 0x000000ffff047224 */ /* 0x000fe400078e0a04 */
[----:B------:R-:W-:Y:S01]  /*9dc0*/  @!P4 IADD3 R97, R97, -R0, RZ ;  /* 0x800000006161c210 */ /* 0x000fe20007ffe0ff */
[----:B------:R-:W-:Y:S02]  /*9dd0*/  VIADD R16, R6, 0xd6 ;  /* 0x000000d606107836 */ /* 0x000fe40000000000 */
[C---:B------:R-:W-:Y:S01]  /*9de0*/  IMAD R13, R0.reuse, R4, R13 ;  /* 0x00000004000d7224 */ /* 0x040fe200078e020d */
[C---:B------:R-:W-:Y:S01]  /*9df0*/  ISETP.GT.U32.AND P4, PT, R0.reuse, R97, PT ;  /* 0x000000610000720c */ /* 0x040fe20003f84070 */
[----:B------:R-:W-:Y:S01]  /*9e00*/  IMAD.HI.U32 R4, R3, R231, RZ ;  /* 0x000000e703047227 */ /* 0x000fe200078e00ff */
[----:B------:R-:W-:Y:S02]  /*9e10*/  @!P6 IADD3 R221, R221, -R0, RZ ;  /* 0x80000000dddde210 */ /* 0x000fe40007ffe0ff */
[----:B------:R-:W-:Y:S01]  /*9e20*/  ISETP.GE.AND P6, PT, R5, RZ, PT ;  /* 0x000000ff0500720c */ /* 0x000fe20003fc6270 */
[----:B------:R-:W-:Y:S01]  /*9e30*/  @!P5 IMAD.IADD R223, R223, 0x1, -R0 ;  /* 0x00000001dfdfd824 */ /* 0x000fe200078e0a00 */
[----:B------:R-:W-:Y:S01]  /*9e40*/  ISETP.GT.U32.AND P5, PT, R0, R13, PT ;  /* 0x0000000d0000720c */ /* 0x000fe20003fa4070 */
[----:B------:R-:W-:Y:S01]  /*9e50*/  IMAD.MOV R4, RZ, RZ, -R4 ;  /* 0x000000ffff047224 */ /* 0x000fe200078e0a04 */
[----:B------:R-:W-:Y:S01]  /*9e60*/  IABS R227, R16 ;  /* 0x0000001000e37213 */ /* 0x000fe20000000000 */
[----:B------:R-:W-:-:S04]  /*9e70*/  IMAD.HI.U32 R5, R3, R225, RZ ;  /* 0x000000e103057227 */ /* 0x000fc800078e00ff */
[C---:B------:R-:W-:Y:S01]  /*9e80*/  IMAD R231, R0.reuse, R4, R231 ;  /* 0x0000000400e77224 */ /* 0x040fe200078e02e7 */
[----:B------:R-:W-:Y:S01]  /*9e90*/  IADD3 R5, -R5, RZ, RZ ;  /* 0x000000ff05057210 */ /* 0x000fe20007ffe1ff */
[----:B------:R-:W-:Y:S02]  /*9ea0*/  @!P4 IMAD.IADD R97, R97, 0x1, -R0 ;  /* 0x000000016161c824 */ /* 0x000fe400078e0a00 */
[----:B------:R-:W-:Y:S01]  /*9eb0*/  @!P1 IMAD.MOV R223, RZ, RZ, -R223 ;  /* 0x000000ffffdf9224 */ /* 0x000fe200078e0adf */
[C---:B------:R-:W-:Y:S01]  /*9ec0*/  ISETP.GT.U32.AND P4, PT, R0.reuse, R231, PT ;  /* 0x000000e70000720c */ /* 0x040fe20003f84070 */
[----:B------:R-:W-:Y:S01]  /*9ed0*/  IMAD R225, R0, R5, R225 ;  /* 0x0000000500e17224 */ /* 0x000fe200078e02e1 */
[----:B------:R-:W-:Y:S01]  /*9ee0*/  @!P5 IADD3 R13, R13, -R0, RZ ;  /* 0x800000000d0dd210 */ /* 0x000fe20007ffe0ff */
[----:B------:R-:W-:Y:S01]  /*9ef0*/  @!P2 IMAD.MOV R221, RZ, RZ, -R221 ;  /* 0x000000ffffdda224 */ /* 0x000fe200078e0add */
[----:B------:R-:W-:Y:S01]  /*9f00*/  ISETP.GE.AND P2, PT, R8, RZ, PT ;  /* 0x000000ff0800720c */ /* 0x000fe20003f46270 */
[----:B------:R-:W-:Y:S01]  /*9f10*/  VIADD R8, R6, 0xd4 ;  /* 0x000000d406087836 */ /* 0x000fe20000000000 */
[C---:B------:R-:W-:Y:S01]  /*9f20*/  ISETP.GT.U32.AND P5, PT, R0.reuse, R13, PT ;  /* 0x0000000d0000720c */ /* 0x040fe20003fa4070 */
[----:B------:R-:W-:Y:S01]  /*9f30*/  IMAD.HI.U32 R5, R3, R233, RZ ;  /* 0x000000e903057227 */ /* 0x000fe200078e00ff */
[----:B------:R-:W-:-:S02]  /*9f40*/  ISETP.GT.U32.AND P1, PT, R0, R225, PT ;  /* 0x000000e10000720c */ /* 0x000fc40003f24070 */
[----:B------:R-:W-:Y:S01]  /*9f50*/  @!P0 IADD3 R97, -R97, RZ, RZ ;  /* 0x000000ff61618210 */ /* 0x000fe20007ffe1ff */
[----:B------:R-:W-:Y:S01]  /*9f60*/  IMAD.MOV R5, RZ, RZ, -R5 ;  /* 0x000000ffff057224 */ /* 0x000fe200078e0a05 */
[----:B------:R-:W-:Y:S01]  /*9f70*/  IABS R226, R8 ;  /* 0x0000000800e27213 */ /* 0x000fe20000000000 */
[----:B------:R-:W-:Y:S01]  /*9f80*/  @!P4 IMAD.IADD R231, R231, 0x1, -R0 ;  /* 0x00000001e7e7c824 */ /* 0x000fe200078e0a00 */
[----:B------:R-:W-:Y:S01]  /*9f90*/  ISETP.GE.AND P0, PT, R8, RZ, PT ;  /* 0x000000ff0800720c */ /* 0x000fe20003f06270 */
[----:B------:R-:W-:-:S03]  /*9fa0*/  IMAD.HI.U32 R8, R3, R227, RZ ;  /* 0x000000e303087227 */ /* 0x000fc600078e00ff */
[C---:B------:R-:W-:Y:S01]  /*9fb0*/  ISETP.GT.U32.AND P4, PT, R0.reuse, R231, PT ;  /* 0x000000e70000720c */ /* 0x040fe20003f84070 */
[----:B------:R-:W-:Y:S01]  /*9fc0*/  IMAD.MOV R8, RZ, RZ, -R8 ;  /* 0x000000ffff087224 */ /* 0x000fe200078e0a08 */
[----:B------:R-:W-:Y:S01]  /*9fd0*/  @!P5 IADD3 R13, R13, -R0, RZ ;  /* 0x800000000d0dd210 */ /* 0x000fe20007ffe0ff */
[----:B------:R-:W-:Y:S01]  /*9fe0*/  IMAD R233, R0, R5, R233 ;  /* 0x0000000500e97224 */ /* 0x000fe200078e02e9 */
[----:B------:R-:W-:Y:S01]  /*9ff0*/  ISETP.GE.AND P5, PT, R12, RZ, PT ;  /* 0x000000ff0c00720c */ /* 0x000fe20003fa6270 */
[----:B------:R-:W-:Y:S02]  /*a000*/  @!P1 IMAD.IADD R225, R225, 0x1, -R0 ;  /* 0x00000001e1e19824 */ /* 0x000fe400078e0a00 */
[C---:B------:R-:W-:Y:S02]  /*a010*/  IMAD R227, R0.reuse, R8, R227 ;  /* 0x0000000800e37224 */ /* 0x040fe400078e02e3 */
[----:B------:R-:W-:Y:S01]  /*a020*/  @!P6 IMAD.MOV R13, RZ, RZ, -R13 ;  /* 0x000000ffff0de224 */ /* 0x000fe200078e0a0d */
[C---:B------:R-:W-:Y:S01]  /*a030*/  ISETP.GT.U32.AND P6, PT, R0.reuse, R233, PT ;  /* 0x000000e90000720c */ /* 0x040fe20003fc4070 */
[----:B------:R-:W-:Y:S01]  /*a040*/  IMAD.HI.U32 R4, R3, R226, RZ ;  /* 0x000000e203047227 */ /* 0x000fe200078e00ff */
[----:B------:R-:W-:-:S03]  /*a050*/  ISETP.GT.U32.AND P1, PT, R0, R225, PT ;  /* 0x000000e10000720c */ /* 0x000fc60003f24070 */
[----:B------:R-:W-:Y:S01]  /*a060*/  @!P4 IMAD.IADD R231, R231, 0x1, -R0 ;  /* 0x00000001e7e7c824 */ /* 0x000fe200078e0a00 */
[----:B------:R-:W-:Y:S01]  /*a070*/  ISETP.GT.U32.AND P4, PT, R0, R227, PT ;  /* 0x000000e30000720c */ /* 0x000fe20003f84070 */
[----:B------:R-:W-:Y:S02]  /*a080*/  IMAD.MOV R11, RZ, RZ, -R4 ;  /* 0x000000ffff0b7224 */ /* 0x000fe400078e0a04 */
[----:B------:R-:W-:Y:S02]  /*a090*/  VIADD R8, R6, 0xd8 ;  /* 0x000000d806087836 */ /* 0x000fe40000000000 */
[----:B------:R-:W-:Y:S02]  /*a0a0*/  IMAD R226, R0, R11, R226 ;  /* 0x0000000b00e27224 */ /* 0x000fe400078e02e2 */
[----:B------:R-:W-:Y:S01]  /*a0b0*/  @!P6 IMAD.IADD R233, R233, 0x1, -R0 ;  /* 0x00000001e9e9e824 */ /* 0x000fe200078e0a00 */
[----:B------:R-:W-:Y:S01]  /*a0c0*/  IABS R228, R8 ;  /* 0x0000000800e47213 */ /* 0x000fe20000000000 */
[C---:B------:R-:W-:Y:S01]  /*a0d0*/  VIADD R4, R6.reuse, 0xd7 ;  /* 0x000000d706047836 */ /* 0x040fe20000000000 */
[----:B------:R-:W-:Y:S01]  /*a0e0*/  @!P1 IADD3 R225, R225, -R0, RZ ;  /* 0x80000000e1e19210 */ /* 0x000fe20007ffe0ff */
[----:B------:R-:W-:Y:S01]  /*a0f0*/  VIADD R12, R6, 0xd9 ;  /* 0x000000d9060c7836 */ /* 0x000fe20000000000 */
[----:B------:R-:W-:Y:S01]  /*a100*/  ISETP.GT.U32.AND P1, PT, R0, R226, PT ;  /* 0x000000e20000720c */ /* 0x000fe20003f24070 */
[----:B------:R-:W-:Y:S01]  /*a110*/  IMAD.HI.U32 R5, R3, R228, RZ ;  /* 0x000000e403057227 */ /* 0x000fe200078e00ff */
[----:B------:R-:W-:-:S02]  /*a120*/  IABS R234, R4 ;  /* 0x0000000400ea7213 */ /* 0x000fc40000000000 */
[----:B------:R-:W-:Y:S01]  /*a130*/  @!P2 IADD3 R225, -R225, RZ, RZ ;  /* 0x000000ffe1e1a210 */ /* 0x000fe20007ffe1ff */
[----:B------:R-:W-:Y:S01]  /*a140*/  @!P4 IMAD.IADD R227, R227, 0x1, -R0 ;  /* 0x00000001e3e3c824 */ /* 0x000fe200078e0a00 */
[----:B------:R-:W-:Y:S01]  /*a150*/  ISETP.GT.U32.AND P4, PT, R0, R233, PT ;  /* 0x000000e90000720c */ /* 0x000fe20003f84070 */
[----:B------:R-:W-:Y:S01]  /*a160*/  @!P3 IMAD.MOV R231, RZ, RZ, -R231 ;  /* 0x000000ffffe7b224 */ /* 0x000fe200078e0ae7 */
[----:B------:R-:W-:Y:S02]  /*a170*/  IADD3 R5, -R5, RZ, RZ ;  /* 0x000000ff05057210 */ /* 0x000fe40007ffe1ff */
[----:B------:R-:W-:Y:S01]  /*a180*/  ISETP.GE.AND P2, PT, R16, RZ, PT ;  /* 0x000000ff1000720c */ /* 0x000fe20003f46270 */
[----:B------:R-:W-:Y:S01]  /*a190*/  VIADD R16, R6, 0xda ;  /* 0x000000da06107836 */ /* 0x000fe20000000000 */
[C---:B------:R-:W-:Y:S01]  /*a1a0*/  ISETP.GT.U32.AND P3, PT, R0.reuse, R227, PT ;  /* 0x000000e30000720c */ /* 0x040fe20003f64070 */
[----:B------:R-:W-:Y:S01]  /*a1b0*/  IMAD R228, R0, R5, R228 ;  /* 0x0000000500e47224 */ /* 0x000fe200078e02e4 */
[----:B------:R-:W-:-:S02]  /*a1c0*/  @!P1 IADD3 R226, R226, -R0, RZ ;  /* 0x80000000e2e29210 */ /* 0x000fc40007ffe0ff */
[----:B------:R-:W-:Y:S01]  /*a1d0*/  ISETP.GE.AND P1, PT, R4, RZ, PT ;  /* 0x000000ff0400720c */ /* 0x000fe20003f26270 */
[----:B------:R-:W-:Y:S01]  /*a1e0*/  IMAD.HI.U32 R4, R3, R234, RZ ;  /* 0x000000ea03047227 */ /* 0x000fe200078e00ff */
[C---:B------:R-:W-:Y:S02]  /*a1f0*/  ISETP.GT.U32.AND P6, PT, R0.reuse, R226, PT ;  /* 0x000000e20000720c */ /* 0x040fe40003fc4070 */
[----:B------:R-:W-:Y:S01]  /*a200*/  IABS R235, R16 ;  /* 0x0000001000eb7213 */ /* 0x000fe20000000000 */
[----:B------:R-:W-:Y:S01]  /*a210*/  @!P4 IMAD.IADD R233, R233, 0x1, -R0 ;  /* 0x00000001e9e9c824 */ /* 0x000fe200078e0a00 */
[----:B------:R-:W-:Y:S02]  /*a220*/  ISETP.GT.U32.AND P4, PT, R0, R228, PT ;  /* 0x000000e40000720c */ /* 0x000fe40003f84070 */
[----:B------:R-:W-:Y:S01]  /*a230*/  IADD3 R11, -R4, RZ, RZ ;  /* 0x000000ff040b7210 */ /* 0x000fe20007ffe1ff */
[----:B------:R-:W-:Y:S01]  /*a240*/  @!P5 IMAD.MOV R233, RZ, RZ, -R233 ;  /* 0x000000ffffe9d224 */ /* 0x000fe200078e0ae9 */
[----:B------:R-:W-:-:S02]  /*a250*/  IABS R4, R12 ;  /* 0x0000000c00047213 */ /* 0x000fc40000000000 */
[-C--:B------:R-:W-:Y:S01]  /*a260*/  @!P3 IADD3 R227, R227, -R0.reuse, RZ ;  /* 0x80000000e3e3b210 */ /* 0x080fe20007ffe0ff */
[----:B------:R-:W-:Y:S01]  /*a270*/  IMAD R234, R0, R11, R234 ;  /* 0x0000000b00ea7224 */ /* 0x000fe200078e02ea */
[----:B------:R-:W-:Y:S01]  /*a280*/  ISETP.GE.AND P3, PT, R8, RZ, PT ;  /* 0x000000ff0800720c */ /* 0x000fe20003f66270 */
[----:B------:R-:W-:Y:S01]  /*a290*/  IMAD.MOV.U32 R11, RZ, RZ, R4 ;  /* 0x000000ffff0b7224 */ /* 0x000fe200078e0004 */
[----:B------:R-:W-:Y:S01]  /*a2a0*/  @!P6 IADD3 R226, R226, -R0, RZ ;  /* 0x80000000e2e2e210 */ /* 0x000fe20007ffe0ff */
[----:B------:R-:W-:Y:S01]  /*a2b0*/  @!P2 IMAD.MOV R227, RZ, RZ, -R227 ;  /* 0x000000ffffe3a224 */ /* 0x000fe200078e0ae3 */
[----:B------:R-:W-:Y:S01]  /*a2c0*/  ISETP.GT.U32.AND P6, PT, R0, R234, PT ;  /* 0x000000ea0000720c */ /* 0x000fe20003fc4070 */
[----:B------:R-:W-:Y:S01]  /*a2d0*/  @!P4 IMAD.IADD R228, R228, 0x1, -R0 ;  /* 0x00000001e4e4c824 */ /* 0x000fe200078e0a00 */
[----:B------:R-:W-:Y:S01]  /*a2e0*/  @!P0 IADD3 R226, -R226, RZ, RZ ;  /* 0x000000ffe2e28210 */ /* 0x000fe20007ffe1ff */
[----:B------:R-:W-:Y:S01]  /*a2f0*/  IMAD.HI.U32 R4, R3, R11, RZ ;  /* 0x0000000b03047227 */ /* 0x000fe200078e00ff */
[----:B------:R-:W-:-:S02]  /*a300*/  ISETP.GE.AND P2, PT, R16, RZ, PT ;  /* 0x000000ff1000720c */ /* 0x000fc40003f46270 */
[----:B------:R-:W-:Y:S01]  /*a310*/  ISETP.GT.U32.AND P4, PT, R0, R228, PT ;  /* 0x000000e40000720c */ /* 0x000fe20003f84070 */
[----:B------:R-:W-:Y:S02]  /*a320*/  IMAD.MOV R5, RZ, RZ, -R4 ;  /* 0x000000ffff057224 */ /* 0x000fe400078e0a04 */
[----:B------:R-:W-:-:S04]  /*a330*/  IMAD.HI.U32 R4, R3, R235, RZ ;  /* 0x000000eb03047227 */ /* 0x000fc800078e00ff */
[----:B------:R-:W-:Y:S02]  /*a340*/  IMAD.MOV R4, RZ, RZ, -R4 ;  /* 0x000000ffff047224 */ /* 0x000fe400078e0a04 */
[----:B------:R-:W-:Y:S01]  /*a350*/  @!P6 IMAD.IADD R234, R234, 0x1, -R0 ;  /* 0x00000001eaeae824 */ /* 0x000fe200078e0a00 */
[----:B------:R-:W-:Y:S01]  /*a360*/  ISETP.GE.AND P6, PT, R12, RZ, PT ;  /* 0x000000ff0c00720c */ /* 0x000fe20003fc6270 */
[C---:B------:R-:W-:Y:S02]  /*a370*/  IMAD R11, R0.reuse, R5, R11 ;  /* 0x00000005000b7224 */ /* 0x040fe400078e020b */
[----:B------:R-:W-:Y:S01]  /*a380*/  IMAD R235, R0, R4, R235 ;  /* 0x0000000400eb7224 */ /* 0x000fe200078e02eb */
[----:B------:R-:W-:Y:S01]  /*a390*/  @!P4 IADD3 R228, R228, -R0, RZ ;  /* 0x80000000e4e4c210 */ /* 0x000fe20007ffe0ff */
[----:B------:R-:W-:Y:S01]  /*a3a0*/  VIADD R12, R6, 0xdc ;  /* 0x000000dc060c7836 */ /* 0x000fe20000000000 */
[C---:B------:R-:W-:Y:S01]  /*a3b0*/  ISETP.GT.U32.AND P0, PT, R0.reuse, R234, PT ;  /* 0x000000ea0000720c */ /* 0x040fe20003f04070 */
[----:B------:R-:W-:Y:S01]  /*a3c0*/  IMAD.HI.U32 R5, R3, R229, RZ ;  /* 0x000000e503057227 */ /* 0x000fe200078e00ff */
[----:B------:R-:W-:-:S02]  /*a3d0*/  ISETP.GT.U32.AND P5, PT, R0, R11, PT ;  /* 0x0000000b0000720c */ /* 0x000fc40003fa4070 */
[----:B------:R-:W-:Y:S01]  /*a3e0*/  ISETP.GT.U32.AND P4, PT, R0, R235, PT ;  /* 0x000000eb0000720c */ /* 0x000fe20003f84070 */
[C---:B------:R-:W-:Y:S01]  /*a3f0*/  VIADD R16, R6.reuse, 0xdd ;  /* 0x000000dd06107836 */ /* 0x040fe20000000000 */
[----:B------:R-:W-:Y:S01]  /*a400*/  IABS R236, R12 ;  /* 0x0000000c00ec7213 */ /* 0x000fe20000000000 */
[----:B------:R-:W-:Y:S01]  /*a410*/  VIADD R8, R6, 0xde ;  /* 0x000000de06087836 */ /* 0x000fe20000000000 */
[----:B------:R-:W-:Y:S01]  /*a420*/  IADD3 R5, -R5, RZ, RZ ;  /* 0x000000ff05057210 */ /* 0x000fe20007ffe1ff */
[----:B------:R-:W-:Y:S01]  /*a430*/  @!P3 IMAD.MOV R228, RZ, RZ, -R228 ;  /* 0x000000ffffe4b224 */ /* 0x000fe200078e0ae4 */
[----:B------:R-:W-:Y:S01]  /*a440*/  IABS R230, R16 ;  /* 0x0000001000e67213 */ /* 0x000fe20000000000 */
[----:B------:R-:W-:Y:S01]  /*a450*/  IMAD.HI.U32 R4, R3, R236, RZ ;  /* 0x000000ec03047227 */ /* 0x000fe200078e00ff */
[----:B------:R-:W-:Y:S02]  /*a460*/  IABS R102, R8 ;  /* 0x0000000800667213 */ /* 0x000fe40000000000 */
[----:B------:R-:W-:Y:S01]  /*a470*/  @!P0 IADD3 R234, R234, -R0, RZ ;  /* 0x80000000eaea8210 */ /* 0x000fe20007ffe0ff */
[--C-:B------:R-:W-:Y:S01]  /*a480*/  @!P5 IMAD.IADD R11, R11, 0x1, -R0.reuse ;  /* 0x000000010b0bd824 */ /* 0x100fe200078e0a00 */
[----:B------:R-:W-:Y:S01]  /*a490*/  ISETP.GE.AND P0, PT, R17, RZ, PT ;  /* 0x000000ff1100720c */ /* 0x000fe20003f06270 */
[----:B------:R-:W-:Y:S01]  /*a4a0*/  @!P4 IMAD.IADD R235, R235, 0x1, -R0 ;  /* 0x00000001ebebc824 */ /* 0x000fe200078e0a00 */
[----:B------:R-:W-:Y:S01]  /*a4b0*/  @!P1 IADD3 R234, -R234, RZ, RZ ;  /* 0x000000ffeaea9210 */ /* 0x000fe20007ffe1ff */
[C---:B------:R-:W-:Y:S01]  /*a4c0*/  IMAD R229, R0.reuse, R5, R229 ;  /* 0x0000000500e57224 */ /* 0x040fe200078e02e5 */
[C---:B------:R-:W-:Y:S01]  /*a4d0*/  ISETP.GT.U32.AND P1, PT, R0.reuse, R11, PT ;  /* 0x0000000b0000720c */ /* 0x040fe20003f24070 */
[----:B------:R-:W-:Y:S01]  /*a4e0*/  IMAD.HI.U32 R5, R3, R230, RZ ;  /* 0x000000e603057227 */ /* 0x000fe200078e00ff */
[----:B------:R-:W-:-:S02]  /*a4f0*/  ISETP.GT.U32.AND P4, PT, R0, R235, PT ;  /* 0x000000eb0000720c */ /* 0x000fc40003f84070 */
[----:B------:R-:W-:Y:S01]  /*a500*/  IADD3 R17, -R4, RZ, RZ ;  /* 0x000000ff04117210 */ /* 0x000fe20007ffe1ff */
[----:B------:R-:W-:Y:S01]  /*a510*/  IMAD.MOV R5, RZ, RZ, -R5 ;  /* 0x000000ffff057224 */ /* 0x000fe200078e0a05 */
[----:B------:R-:W-:Y:S01]  /*a520*/  ISETP.GT.U32.AND P5, PT, R0, R229, PT ;  /* 0x000000e50000720c */ /* 0x000fe20003fa4070 */
[----:B------:R-:W-:Y:S01]  /*a530*/  IMAD.HI.U32 R4, R3, R102, RZ ;  /* 0x0000006603047227 */ /* 0x000fe200078e00ff */
[----:B------:R-:W-:-:S03]  /*a540*/  ISETP.GE.AND P3, PT, R12, RZ, PT ;  /* 0x000000ff0c00720c */ /* 0x000fc60003f66270 */
[----:B------:R-:W-:Y:S02]  /*a550*/  IMAD R236, R0, R17, R236 ;  /* 0x0000001100ec7224 */ /* 0x000fe400078e02ec */
[----:B------:R-:W-:Y:S01]  /*a560*/  @!P1 IMAD.IADD R11, R11, 0x1, -R0 ;  /* 0x000000010b0b9824 */ /* 0x000fe200078e0a00 */
[----:B------:R-:W-:Y:S01]  /*a570*/  ISETP.GE.AND P1, PT, R16, RZ, PT ;  /* 0x000000ff1000720c */ /* 0x000fe20003f26270 */
[----:B------:R-:W-:Y:S01]  /*a580*/  IMAD R230, R0, R5, R230 ;  /* 0x0000000500e67224 */ /* 0x000fe200078e02e6 */
[----:B------:R-:W-:Y:S01]  /*a590*/  IADD3 R5, -R4, RZ, RZ ;  /* 0x000000ff04057210 */ /* 0x000fe20007ffe1ff */
[----:B------:R-:W-:Y:S01]  /*a5a0*/  @!P4 IMAD.IADD R235, R235, 0x1, -R0 ;  /* 0x00000001ebebc824 */ /* 0x000fe200078e0a00 */
[----:B------:R-:W-:Y:S01]  /*a5b0*/  ISETP.GT.U32.AND P4, PT, R0, R236, PT ;  /* 0x000000ec0000720c */ /* 0x000fe20003f84070 */
[----:B------:R-:W-:Y:S01]  /*a5c0*/  @!P6 IMAD.MOV R11, RZ, RZ, -R11 ;  /* 0x000000ffff0be224 */ /* 0x000fe200078e0a0b */
[----:B------:R-:W-:Y:S01]  /*a5d0*/  @!P5 IADD3 R229, R229, -R0, RZ ;  /* 0x80000000e5e5d210 */ /* 0x000fe20007ffe0ff */
[----:B------:R-:W-:Y:S01]  /*a5e0*/  VIADD R12, R6, 0xdf ;  /* 0x000000df060c7836 */ /* 0x000fe20000000000 */
[C---:B------:R-:W-:Y:S01]  /*a5f0*/  ISETP.GT.U32.AND P6, PT, R0.reuse, R230, PT ;  /* 0x000000e60000720c */ /* 0x040fe20003fc4070 */
[----:B------:R-:W-:Y:S01]  /*a600*/  @!P2 IMAD.MOV R235, RZ, RZ, -R235 ;  /* 0x000000ffffeba224 */ /* 0x000fe200078e0aeb */
[C---:B------:R-:W-:Y:S01]  /*a610*/  ISETP.GT.U32.AND P5, PT, R0.reuse, R229, PT ;  /* 0x000000e50000720c */ /* 0x040fe20003fa4070 */
[----:B------:R-:W-:Y:S01]  /*a620*/  IMAD R102, R0, R5, R102 ;  /* 0x0000000500667224 */ /* 0x000fe200078e0266 */
[----:B------:R-:W-:-:S02]  /*a630*/  IABS R232, R12 ;  /* 0x0000000c00e87213 */ /* 0x000fc40000000000 */
[----:B------:R-:W-:Y:S02]  /*a640*/  ISETP.GE.AND P2, PT, R8, RZ, PT ;  /* 0x000000ff0800720c */ /* 0x000fe40003f46270 */
[----:B------:R-:W-:Y:S01]  /*a650*/  IABS R8, R37 ;  /* 0x0000002500087213 */ /* 0x000fe20000000000 */
[----:B------:R-:W-:Y:S02]  /*a660*/  @!P4 IMAD.IADD R236, R236, 0x1, -R0 ;  /* 0x00000001ececc824 */ /* 0x000fe400078e0a00 */
[----:B------:R-:W-:-:S03]  /*a670*/  IMAD.HI.U32 R4, R3, R232, RZ ;  /* 0x000000e803047227 */ /* 0x000fc600078e00ff */
[----:B------:R-:W-:Y:S01]  /*a680*/  ISETP.GT.U32.AND P4, PT, R0, R236, PT ;  /* 0x000000ec0000720c */ /* 0x000fe20003f84070 */
[----:B------:R-:W-:Y:S01]  /*a690*/  @!P6 IMAD.IADD R230, R230, 0x1, -R0 ;  /* 0x00000001e6e6e824 */ /* 0x000fe200078e0a00 */
[----:B------:R-:W-:Y:S01]  /*a6a0*/  @!P5 IADD3 R229, R229, -R0, RZ ;  /* 0x80000000e5e5d210 */ /* 0x000fe20007ffe0ff */
[----:B------:R-:W-:Y:S01]  /*a6b0*/  IMAD.MOV R5, RZ, RZ, -R4 ;  /* 0x000000ffff057224 */ /* 0x000fe200078e0a04 */
[----:B------:R-:W-:Y:S01]  /*a6c0*/  ISETP.GE.AND P5, PT, R12, RZ, PT ;  /* 0x000000ff0c00720c */ /* 0x000fe20003fa6270 */
[----:B------:R-:W-:Y:S01]  /*a6d0*/  VIADD R12, R6, 0xe0 ;  /* 0x000000e0060c7836 */ /* 0x000fe20000000000 */
[C---:B------:R-:W-:Y:S01]  /*a6e0*/  ISETP.GT.U32.AND P6, PT, R0.reuse, R230, PT ;  /* 0x000000e60000720c */ /* 0x040fe20003fc4070 */
[----:B------:R-:W-:Y:S01]  /*a6f0*/  IMAD R232, R0, R5, R232 ;  /* 0x0000000500e87224 */ /* 0x000fe200078e02e8 */
[----:B------:R-:W-:Y:S01]  /*a700*/  IABS R5, R38 ;  /* 0x0000002600057213 */ /* 0x000fe20000000000 */
[----:B------:R-:W-:Y:S01]  /*a710*/  IMAD.MOV.U32 R4, RZ, RZ, R8 ;  /* 0x000000ffff047224 */ /* 0x000fe200078e0008 */
[----:B------:R-:W-:Y:S01]  /*a720*/  IABS R98, R12 ;  /* 0x0000000c00627213 */ /* 0x000fe20000000000 */
[----:B------:R-:W-:-:S02]  /*a730*/  VIADD R8, R6, 0xe3 ;  /* 0x000000e306087836 */ /* 0x000fc40000000000 */
[----:B------:R-:W-:Y:S01]  /*a740*/  @!P4 IADD3 R236, R236, -R0, RZ ;  /* 0x80000000ececc210 */ /* 0x000fe20007ffe0ff */
[C---:B------:R-:W-:Y:S01]  /*a750*/  IMAD.HI.U32 R17, R3.reuse, R4, RZ ;  /* 0x0000000403117227 */ /* 0x040fe200078e00ff */
[----:B------:R-:W-:Y:S02]  /*a760*/  ISETP.GT.U32.AND P4, PT, R0, R102, PT ;  /* 0x000000660000720c */ /* 0x000fe40003f84070 */
[----:B------:R-:W-:Y:S01]  /*a770*/  IABS R46, R8 ;  /* 0x00000008002e7213 */ /* 0x000fe20000000000 */
[----:B------:R-:W-:Y:S01]  /*a780*/  IMAD.HI.U32 R16, R3, R98, RZ ;  /* 0x0000006203107227 */ /* 0x000fe200078e00ff */
[----:B------:R-:W-:Y:S02]  /*a790*/  @!P6 IADD3 R230, R230, -R0, RZ ;  /* 0x80000000e6e6e210 */ /* 0x000fe40007ffe0ff */
[----:B------:R-:W-:Y:S01]  /*a7a0*/  ISETP.GT.U32.AND P6, PT, R0, R232, PT ;  /* 0x000000e80000720c */ /* 0x000fe20003fc4070 */
[----:B------:R-:W-:Y:S01]  /*a7b0*/  IMAD.MOV R39, RZ, RZ, -R16 ;  /* 0x000000ffff277224 */ /* 0x000fe200078e0a10 */
[----:B------:R-:W-:Y:S01]  /*a7c0*/  @!P1 IADD3 R230, -R230, RZ, RZ ;  /* 0x000000ffe6e69210 */ /* 0x000fe20007ffe1ff */
[----:B------:R-:W-:Y:S01]  /*a7d0*/  IMAD.MOV R17, RZ, RZ, -R17 ;  /* 0x000000ffff117224 */ /* 0x000fe200078e0a11 */
[----:B------:R-:W-:Y:S01]  /*a7e0*/  IADD3 R16, R6, 0xe5, RZ ;  /* 0x000000e506107810 */ /* 0x000fe20007ffe0ff */
[----:B------:R-:W-:-:S02]  /*a7f0*/  IMAD R98, R0, R39, R98 ;  /* 0x0000002700627224 */ /* 0x000fc400078e0262 */
[----:B------:R-:W-:Y:S02]  /*a800*/  IMAD R4, R0, R17, R4 ;  /* 0x0000001100047224 */ /* 0x000fe400078e0204 */
[----:B------:R-:W-:Y:S01]  /*a810*/  @!P4 IMAD.IADD R102, R102, 0x1, -R0 ;  /* 0x000000016666c824 */ /* 0x000fe200078e0a00 */
[----:B------:R-:W-:Y:S01]  /*a820*/  ISETP.GT.U32.AND P4, PT, R0, R98, PT ;  /* 0x000000620000720c */ /* 0x000fe20003f84070 */
[----:B------:R-:W-:Y:S02]  /*a830*/  VIADD R17, R6, 0xe4 ;  /* 0x000000e406117836 */ /* 0x000fe40000000000 */
[----:B------:R-:W-:Y:S01]  /*a840*/  @!P6 IADD3 R232, R232, -R0, RZ ;  /* 0x80000000e8e8e210 */ /* 0x000fe20007ffe0ff */
[----:B------:R-:W-:Y:S01]  /*a850*/  IMAD.HI.U32 R40, R3, R46, RZ ;  /* 0x0000002e03287227 */ /* 0x000fe200078e00ff */
[----:B------:R-:W-:Y:S02]  /*a860*/  ISETP.GT.U32.AND P6, PT, R0, R4, PT ;  /* 0x000000040000720c */ /* 0x000fe40003fc4070 */
[----:B------:R-:W-:Y:S01]  /*a870*/  IABS R45, R17 ;  /* 0x00000011002d7213 */ /* 0x000fe20000000000 */
[----:B------:R-:W-:-:S02]  /*a880*/  IMAD.MOV R41, RZ, RZ, -R40 ;  /* 0x000000ffff297224 */ /* 0x000fc400078e0a28 */
[----:B------:R-:W-:-:S04]  /*a890*/  IMAD.HI.U32 R39, R3, R5, RZ ;  /* 0x0000000503277227 */ /* 0x000fc800078e00ff */
[----:B------:R-:W-:Y:S01]  /*a8a0*/  @!P4 IMAD.IADD R98, R98, 0x1, -R0 ;  /* 0x000000016262c824 */ /* 0x000fe200078e0a00 */
[----:B------:R-:W-:Y:S01]  /*a8b0*/  ISETP.GT.U32.AND P4, PT, R0, R102, PT ;  /* 0x000000660000720c */ /* 0x000fe20003f84070 */
[----:B------:R-:W-:-:S04]  /*a8c0*/  IMAD.HI.U32 R40, R3, R45, RZ ;  /* 0x0000002d03287227 */ /* 0x000fc800078e00ff */
[----:B------:R-:W-:Y:S01]  /*a8d0*/  @!P6 IMAD.IADD R4, R4, 0x1, -R0 ;  /* 0x000000010404e824 */ /* 0x000fe200078e0a00 */
[----:B------:R-:W-:Y:S01]  /*a8e0*/  ISETP.GT.U32.AND P6, PT, R0, R98, PT ;  /* 0x000000620000720c */ /* 0x000fe20003fc4070 */
[----:B------:R-:W-:Y:S01]  /*a8f0*/  @!P0 IMAD.MOV R229, RZ, RZ, -R229 ;  /* 0x000000ffffe58224 */ /* 0x000fe200078e0ae5 */
[----:B------:R-:W-:Y:S01]  /*a900*/  IADD3 R40, -R40, RZ, RZ ;  /* 0x000000ff28287210 */ /* 0x000fe20007ffe1ff */
[----:B------:R-:W-:Y:S01]  /*a910*/  IMAD.MOV R39, RZ, RZ, -R39 ;  /* 0x000000ffff277224 */ /* 0x000fe200078e0a27 */
[C---:B------:R-:W-:Y:S01]  /*a920*/  ISETP.GT.U32.AND P0, PT, R0.reuse, R232, PT ;  /* 0x000000e80000720c */ /* 0x040fe20003f04070 */
[C---:B------:R-:W-:Y:S02]  /*a930*/  IMAD R46, R0.reuse, R41, R46 ;  /* 0x00000029002e7224 */ /* 0x040fe400078e022e */
[C---:B------:R-:W-:Y:S02]  /*a940*/  IMAD R45, R0.reuse, R40, R45 ;  /* 0x00000028002d7224 */ /* 0x040fe400078e022d */
[C---:B------:R-:W-:Y:S01]  /*a950*/  IMAD R5, R0.reuse, R39, R5 ;  /* 0x0000002700057224 */ /* 0x040fe200078e0205 */
[----:B------:R-:W-:Y:S01]  /*a960*/  IABS R39, R16 ;  /* 0x0000001000277213 */ /* 0x000fe20000000000 */
[----:B------:R-:W-:Y:S01]  /*a970*/  @!P3 IMAD.MOV R236, RZ, RZ, -R236 ;  /* 0x000000ffffecb224 */ /* 0x000fe200078e0aec */
[----:B------:R-:W-:Y:S01]  /*a980*/  ISETP.GT.U32.AND P3, PT, R0, R4, PT ;  /* 0x000000040000720c */ /* 0x000fe20003f64070 */
[--C-:B------:R-:W-:Y:S01]  /*a990*/  @!P6 IMAD.IADD R98, R98, 0x1, -R0.reuse ;  /* 0x000000016262e824 */ /* 0x100fe200078e0a00 */
[----:B------:R-:W-:Y:S01]  /*a9a0*/  ISETP.GT.U32.AND P6, PT, R0, R45, PT ;  /* 0x0000002d0000720c */ /* 0x000fe20003fc4070 */
[--C-:B------:R-:W-:Y:S01]  /*a9b0*/  @!P4 IMAD.IADD R102, R102, 0x1, -R0.reuse ;  /* 0x000000016666c824 */ /* 0x100fe200078e0a00 */
[----:B------:R-:W-:Y:S01]  /*a9c0*/  ISETP.GT.U32.AND P4, PT, R0, R46, PT ;  /* 0x0000002e0000720c */ /* 0x000fe20003f84070 */
[----:B------:R-:W-:Y:S01]  /*a9d0*/  @!P0 IMAD.IADD R232, R232, 0x1, -R0 ;  /* 0x00000001e8e88824 */ /* 0x000fe200078e0a00 */
[----:B------:R-:W-:Y:S01]  /*a9e0*/  ISETP.GT.U32.AND P1, PT, R0, R5, PT ;  /* 0x000000050000720c */ /* 0x000fe20003f24070 */
[----:B------:R-:W-:Y:S01]  /*a9f0*/  IMAD.HI.U32 R40, R3, R39, RZ ;  /* 0x0000002703287227 */ /* 0x000fe200078e00ff */
[----:B------:R-:W-:-:S02]  /*aa00*/  ISETP.GE.AND P0, PT, R12, RZ, PT ;  /* 0x000000ff0c00720c */ /* 0x000fc40003f06270 */
[----:B------:R-:W-:Y:S01]  /*aa10*/  IADD3 R12, R6, 0xe6, RZ ;  /* 0x000000e6060c7810 */ /* 0x000fe20007ffe0ff */
[----:B------:R-:W-:Y:S01]  /*aa20*/  @!P2 IMAD.MOV R102, RZ, RZ, -R102 ;  /* 0x000000ffff66a224 */ /* 0x000fe200078e0a66 */
[----:B------:R-:W-:Y:S01]  /*aa30*/  IADD3 R40, -R40, RZ, RZ ;  /* 0x000000ff28287210 */ /* 0x000fe20007ffe1ff */
[--C-:B------:R-:W-:Y:S01]  /*aa40*/  @!P3 IMAD.IADD R4, R4, 0x1, -R0.reuse ;  /* 0x000000010404b824 */ /* 0x100fe200078e0a00 */
[----:B------:R-:W-:Y:S01]  /*aa50*/  ISETP.GE.AND P3, PT, R37, RZ, PT ;  /* 0x000000ff2500720c */ /* 0x000fe20003f66270 */
[--C-:B------:R-:W-:Y:S01]  /*aa60*/  @!P6 IMAD.IADD R45, R45, 0x1, -R0.reuse ;  /* 0x000000012d2de824 */ /* 0x100fe200078e0a00 */
[----:B------:R-:W-:Y:S01]  /*aa70*/  IABS R42, R12 ;  /* 0x0000000c002a7213 */ /* 0x000fe20000000000 */
[--C-:B------:R-:W-:Y:S01]  /*aa80*/  @!P4 IMAD.IADD R46, R46, 0x1, -R0.reuse ;  /* 0x000000012e2ec824 */ /* 0x100fe200078e0a00 */
[----:B------:R-:W-:Y:S01]  /*aa90*/  @!P5 IADD3 R232, -R232, RZ, RZ ;  /* 0x000000ffe8e8d210 */ /* 0x000fe20007ffe1ff */
[----:B------:R-:W-:Y:S01]  /*aaa0*/  @!P1 IMAD.IADD R5, R5, 0x1, -R0 ;  /* 0x0000000105059824 */ /* 0x000fe200078e0a00 */
[C---:B------:R-:W-:Y:S01]  /*aab0*/  ISETP.GT.U32.AND P6, PT, R0.reuse, R45, PT ;  /* 0x0000002d0000720c */ /* 0x040fe20003fc4070 */
[----:B------:R-:W-:Y:S01]  /*aac0*/  IMAD.HI.U32 R37, R3, R42, RZ ;  /* 0x0000002a03257227 */ /* 0x000fe200078e00ff */
[----:B------:R-:W-:-:S02]  /*aad0*/  ISETP.GT.U32.AND P5, PT, R0, R46, PT ;  /* 0x0000002e0000720c */ /* 0x000fc40003fa4070 */
[----:B------:R-:W-:Y:S01]  /*aae0*/  ISETP.GE.AND P4, PT, R8, RZ, PT ;  /* 0x000000ff0800720c */ /* 0x000fe20003f86270 */
[----:B------:R-:W-:Y:S01]  /*aaf0*/  @!P0 IMAD.MOV R98, RZ, RZ, -R98 ;  /* 0x000000ffff628224 */ /* 0x000fe200078e0a62 */
[C---:B------:R-:W-:Y:S01]  /*ab00*/  ISETP.GT.U32.AND P2, PT, R0.reuse, R5, PT ;  /* 0x000000050000720c */ /* 0x040fe20003f44070 */
[----:B------:R-:W-:Y:S01]  /*ab10*/  IMAD R44, R0, R40, R39 ;  /* 0x00000028002c7224 */ /* 0x000fe200078e0227 */
[----:B------:R-:W-:Y:S01]  /*ab20*/  ISETP.GE.AND P0, PT, R17, RZ, PT ;  /* 0x000000ff1100720c */ /* 0x000fe20003f06270 */
[----:B------:R-:W-:Y:S01]  /*ab30*/  IMAD.MOV R17, RZ, RZ, -R37 ;  /* 0x000000ffff117224 */ /* 0x000fe200078e0a25 */
[----:B------:R-:W-:Y:S02]  /*ab40*/  IADD3 R8, R6, 0xe7, RZ ;  /* 0x000000e706087810 */ /* 0x000fe40007ffe0ff */
[----:B------:R-:W-:Y:S01]  /*ab50*/  ISETP.GE.AND P1, PT, R38, RZ, PT ;  /* 0x000000ff2600720c */ /* 0x000fe20003f26270 */
[----:B------:R-:W-:Y:S01]  /*ab60*/  IMAD R42, R0, R17, R42 ;  /* 0x00000011002a7224 */ /* 0x000fe200078e022a */
[----:B------:R-:W-:Y:S01]  /*ab70*/  IABS R38, R8 ;  /* 0x0000000800267213 */ /* 0x000fe20000000000 */
[----:B------:R-:W-:Y:S01]  /*ab80*/  @!P6 IMAD.IADD R45, R45, 0x1, -R0 ;  /* 0x000000012d2de824 */ /* 0x000fe200078e0a00 */
[----:B------:R-:W-:-:S02]  /*ab90*/  @!P3 IADD3 R4, -R4, RZ, RZ ;  /* 0x000000ff0404b210 */ /* 0x000fc40007ffe1ff */
[C---:B------:R-:W-:Y:S01]  /*aba0*/  ISETP.GT.U32.AND P3, PT, R0.reuse, R44, PT ;  /* 0x0000002c0000720c */ /* 0x040fe20003f64070 */
[----:B------:R-:W-:Y:S01]  /*abb0*/  IMAD.MOV.U32 R37, RZ, RZ, R38 ;  /* 0x000000ffff257224 */ /* 0x000fe200078e0026 */
[----:B------:R-:W-:Y:S01]  /*abc0*/  ISETP.GT.U32.AND P6, PT, R0, R42, PT ;  /* 0x0000002a0000720c */ /* 0x000fe20003fc4070 */
[----:B------:R-:W-:Y:S01]  /*abd0*/  @!P2 IMAD.IADD R5, R5, 0x1, -R0 ;  /* 0x000000010505a824 */ /* 0x000fe200078e0a00 */
[----:B------:R-:W-:Y:S01]  /*abe0*/  @!P5 IADD3 R46, R46, -R0, RZ ;  /* 0x800000002e2ed210 */ /* 0x000fe20007ffe0ff */
[----:B------:R-:W-:Y:S01]  /*abf0*/  VIADD R38, R6, 0xeb ;  /* 0x000000eb06267836 */ /* 0x000fe20000000000 */
[----:B------:R-:W-:Y:S01]  /*ac00*/  ISETP.GE.AND P5, PT, R12, RZ, PT ;  /* 0x000000ff0c00720c */ /* 0x000fe20003fa6270 */
[----:B------:R-:W-:Y:S01]  /*ac10*/  IMAD.HI.U32 R12, R3, R37, RZ ;  /* 0x00000025030c7227 */ /* 0x000fe200078e00ff */
[----:B------:R-:W-:Y:S02]  /*ac20*/  IADD3 R17, R6, 0xe8, RZ ;  /* 0x000000e806117810 */ /* 0x000fe40007ffe0ff */
[----:B------:R-:W-:Y:S01]  /*ac30*/  ISETP.GE.AND P2, PT, R16, RZ, PT ;  /* 0x000000ff1000720c */ /* 0x000fe20003f46270 */
[----:B------:R-:W-:Y:S01]  /*ac40*/  IMAD.MOV.U32 R9, RZ, RZ, R5 ;  /* 0x000000ffff097224 */ /* 0x000fe200078e0005 */
[----:B------:R-:W-:Y:S01]  /*ac50*/  IABS R5, R17 ;  /* 0x0000001100057213 */ /* 0x000fe20000000000 */
[----:B------:R-:W-:Y:S01]  /*ac60*/  IMAD.MOV R12, RZ, RZ, -R12 ;  /* 0x000000ffff0c7224 */ /* 0x000fe200078e0a0c */
[----:B------:R-:W-:Y:S01]  /*ac70*/  IABS R40, R38 ;  /* 0x0000002600287213 */ /* 0x000fe20000000000 */
[--C-:B------:R-:W-:Y:S01]  /*ac80*/  @!P3 IMAD.IADD R44, R44, 0x1, -R0.reuse ;  /* 0x000000012c2cb824 */ /* 0x100fe200078e0a00 */
[----:B------:R-:W-:Y:S01]  /*ac90*/  ISETP.GE.AND P3, PT, R8, RZ, PT ;  /* 0x000000ff0800720c */ /* 0x000fe20003f66270 */
[C---:B------:R-:W-:Y:S01]  /*aca0*/  IMAD R8, R0.reuse, R12, R37 ;  /* 0x0000000c00087224 */ /* 0x040fe200078e0225 */
[----:B------:R-:W-:Y:S01]  /*acb0*/  @!P1 IADD3 R9, -R9, RZ, RZ ;  /* 0x000000ff09099210 */ /* 0x000fe20007ffe1ff */
[----:B------:R-:W-:Y:S01]  /*acc0*/  IMAD.MOV.U32 R37, RZ, RZ, R5 ;  /* 0x000000ffff257224 */ /* 0x000fe200078e0005 */
[----:B------:R-:W-:Y:S01]  /*acd0*/  ISETP.GT.U32.AND P1, PT, R0, R44, PT ;  /* 0x0000002c0000720c */ /* 0x000fe20003f24070 */
[----:B------:R-:W-:Y:S01]  /*ace0*/  @!P6 IMAD.IADD R42, R42, 0x1, -R0 ;  /* 0x000000012a2ae824 */ /* 0x000fe200078e0a00 */
[----:B------:R-:W-:Y:S01]  /*acf0*/  IADD3 R5, R6, 0xea, RZ ;  /* 0x000000ea06057810 */ /* 0x000fe20007ffe0ff */
[C---:B------:R-:W-:Y:S01]  /*ad00*/  IMAD.HI.U32 R12, R3.reuse, R37, RZ ;  /* 0x00000025030c7227 */ /* 0x040fe200078e00ff */
[----:B------:R1:W-:Y:S02]  /*ad10*/  STL [R1+0x12c], R9 ;  /* 0x00012c0901007387 */ /* 0x0003e40000100800 */
[----:B------:R-:W-:Y:S01]  /*ad20*/  ISETP.GT.U32.AND P6, PT, R0, R42, PT ;  /* 0x0000002a0000720c */ /* 0x000fe20003fc4070 */
[----:B------:R-:W-:Y:S01]  /*ad30*/  VIADD R16, R6, 0xe9 ;  /* 0x000000e906107836 */ /* 0x000fe20000000000 */
[----:B------:R-:W-:Y:S01]  /*ad40*/  IADD3 R12, -R12, RZ, RZ ;  /* 0x000000ff0c0c7210 */ /* 0x000fe20007ffe1ff */
[----:B------:R-:W-:Y:S01]  /*ad50*/  IMAD.MOV.U32 R10, RZ, RZ, R46 ;  /* 0x000000ffff0a7224 */ /* 0x000fe200078e002e */
[----:B------:R-:W-:Y:S01]  /*ad60*/  IABS R41, R5 ;  /* 0x0000000500297213 */ /* 0x000fe20000000000 */
[----:B------:R-:W-:Y:S01]  /*ad70*/  IMAD.HI.U32 R47, R3, R40, RZ ;  /* 0x00000028032f7227 */ /* 0x000fe200078e00ff */
[----:B------:R-:W-:-:S02]  /*ad80*/  IABS R39, R16 ;  /* 0x0000001000277213 */ /* 0x000fc40000000000 */
[----:B-1----:R-:W-:Y:S01]  /*ad90*/  MOV R9, R45 ;  /* 0x0000002d00097202 */ /* 0x002fe20000000f00 */
[----:B------:R-:W-:Y:S01]  /*ada0*/  @!P1 IMAD.IADD R44, R44, 0x1, -R0 ;  /* 0x000000012c2c9824 */ /* 0x000fe200078e0a00 */
[C---:B------:R-:W-:Y:S01]  /*adb0*/  ISETP.GT.U32.AND P1, PT, R0.reuse, R8, PT ;  /* 0x000000080000720c */ /* 0x040fe20003f24070 */
[----:B------:R-:W-:Y:S01]  /*adc0*/  IMAD R37, R0, R12, R37 ;  /* 0x0000000c00257224 */ /* 0x000fe200078e0225 */
[----:B------:R-:W-:Y:S01]  /*add0*/  IADD3 R47, -R47, RZ, RZ ;  /* 0x000000ff2f2f7210 */ /* 0x000fe20007ffe1ff */
[C---:B------:R-:W-:Y:S01]  /*ade0*/  IMAD.HI.U32 R49, R3.reuse, R39, RZ ;  /* 0x0000002703317227 */ /* 0x040fe200078e00ff */
[----:B------:R-:W-:Y:S02]  /*adf0*/  @!P6 IADD3 R42, R42, -R0, RZ ;  /* 0x800000002a2ae210 */ /* 0x000fe40007ffe0ff */
[----:B------:R-:W-:Y:S01]  /*ae00*/  ISETP.GT.U32.AND P6, PT, R0, R37, PT ;  /* 0x000000250000720c */ /* 0x000fe20003fc4070 */
[----:B------:R-:W-:Y:S01]  /*ae10*/  IMAD.HI.U32 R48, R3, R41, RZ ;  /* 0x0000002903307227 */ /* 0x000fe200078e00ff */
[----:B------:R-:W-:-:S02]  /*ae20*/  @!P0 IADD3 R9, -R9, RZ, RZ ;  /* 0x000000ff09098210 */ /* 0x000fc40007ffe1ff */
[----:B------:R-:W-:Y:S01]  /*ae30*/  IADD3 R46, R6, 0x106, RZ ;  /* 0x00000106062e7810 */ /* 0x000fe20007ffe0ff */
[----:B------:R-:W-:Y:S02]  /*ae40*/  IMAD.MOV R49, RZ, RZ, -R49 ;  /* 0x000000ffff317224 */ /* 0x000fe400078e0a31 */
[----:B------:R-:W-:Y:S01]  /*ae50*/  @!P1 IMAD.IADD R8, R8, 0x1, -R0 ;  /* 0x0000000108089824 */ /* 0x000fe200078e0a00 */
[----:B------:R-:W-:Y:S01]  /*ae60*/  ISETP.GE.AND P1, PT, R17, RZ, PT ;  /* 0x000000ff1100720c */ /* 0x000fe20003f26270 */
[----:B------:R-:W-:Y:S02]  /*ae70*/  @!P4 IMAD.MOV R10, RZ, RZ, -R10 ;  /* 0x000000ffff0ac224 */ /* 0x000fe400078e0a0a */
[----:B------:R-:W-:Y:S02]  /*ae80*/  IMAD.MOV R48, RZ, RZ, -R48 ;  /* 0x000000ffff307224 */ /* 0x000fe400078e0a30 */
[----:B------:R-:W-:Y:S01]  /*ae90*/  @!P6 IMAD.IADD R37, R37, 0x1, -R0 ;  /* 0x000000012525e824 */ /* 0x000fe200078e0a00 */
[C---:B------:R-:W-:Y:S01]  /*aea0*/  ISETP.GT.U32.AND P6, PT, R0.reuse, R8, PT ;  /* 0x000000080000720c */ /* 0x040fe20003fc4070 */
[C---:B------:R-:W-:Y:S01]  /*aeb0*/  IMAD R17, R0.reuse, R49, R39 ;  /* 0x0000003100117224 */ /* 0x040fe200078e0227 */
[----:B------:R1:W-:Y:S01]  /*aec0*/  STL [R1+0x284], R10 ;  /* 0x0002840a01007387 */ /* 0x0003e20000100800 */
[C---:B------:R-:W-:Y:S01]  /*aed0*/  IMAD R41, R0.reuse, R48, R41 ;  /* 0x0000003000297224 */ /* 0x040fe200078e0229 */
[C---:B------:R-:W-:Y:S01]  /*aee0*/  ISETP.GT.U32.AND P4, PT, R0.reuse, R37, PT ;  /* 0x000000250000720c */ /* 0x040fe20003f84070 */
[C---:B------:R-:W-:Y:S01]  /*aef0*/  IMAD R40, R0.reuse, R47, R40 ;  /* 0x0000002f00287224 */ /* 0x040fe200078e0228 */
[----:B------:R-:W-:Y:S01]  /*af00*/  ISETP.GT.U32.AND P0, PT, R0, R17, PT ;  /* 0x000000110000720c */ /* 0x000fe20003f04070 */
[----:B------:R-:W-:Y:S01]  /*af10*/  VIADD R12, R6, 0xec ;  /* 0x000000ec060c7836 */ /* 0x000fe20000000000 */
[----:B------:R2:W-:Y:S01]  /*af20*/  STL [R1+0x414], R9 ;  /* 0x0004140901007387 */ /* 0x0005e20000100800 */
[----:B-1----:R-:W-:-:S03]  /*af30*/  IMAD.MOV.U32 R10, RZ, RZ, R44 ;  /* 0x000000ffff0a7224 */ /* 0x002fc600078e002c */
[----:B------:R-:W-:Y:S01]  /*af40*/  IABS R39, R12 ;  /* 0x0000000c00277213 */ /* 0x000fe20000000000 */
[----:B------:R-:W-:Y:S01]  /*af50*/  @!P6 IMAD.IADD R8, R8, 0x1, -R0 ;  /* 0x000000010808e824 */ /* 0x000fe200078e0a00 */
[----:B------:R-:W-:Y:S02]  /*af60*/  ISETP.GT.U32.AND P6, PT, R0, R40, PT ;  /* 0x000000280000720c */ /* 0x000fe40003fc4070 */
[----:B------:R-:W-:Y:S01]  /*af70*/  @!P2 IADD3 R10, -R10, RZ, RZ ;  /* 0x000000ff0a0aa210 */ /* 0x000fe20007ffe1ff */
[----:B--2---:R-:W-:Y:S01]  /*af80*/  IMAD.MOV.U32 R9, RZ, RZ, R42 ;  /* 0x000000ffff097224 */ /* 0x004fe200078e002a */
[----:B------:R-:W-:Y:S01]  /*af90*/  ISETP.GT.U32.AND P2, PT, R0, R41, PT ;  /* 0x000000290000720c */ /* 0x000fe20003f44070 */
[----:B------:R-:W-:Y:S01]  /*afa0*/  IMAD.HI.U32 R42, R3, R39, RZ ;  /* 0x00000027032a7227 */ /* 0x000fe200078e00ff */
[----:B------:R-:W-:Y:S01]  /*afb0*/  @!P0 IADD3 R17, R17, -R0, RZ ;  /* 0x8000000011118210 */ /* 0x000fe20007ffe0ff */
[----:B------:R-:W-:Y:S01]  /*afc0*/  STL [R1+0x4c8], R10 ;  /* 0x0004c80a01007387 */ /* 0x000fe20000100800 */
[----:B------:R-:W-:Y:S01]  /*afd0*/  ISETP.GE.AND P0, PT, R38, RZ, PT ;  /* 0x000000ff2600720c */ /* 0x000fe20003f06270 */
[----:B------:R-:W-:Y:S01]  /*afe0*/  @!P5 IMAD.MOV R9, RZ, RZ, -R9 ;  /* 0x000000ffff09d224 */ /* 0x000fe200078e0a09 */
[----:B------:R-:W-:Y:S01]  /*aff0*/  ISETP.GE.AND P5, PT, R16, RZ, PT ;  /* 0x000000ff1000720c */ /* 0x000fe20003fa6270 */
[----:B------:R-:W-:Y:S01]  /*b000*/  VIADD R16, R6, 0xed ;  /* 0x000000ed06107836 */ /* 0x000fe20000000000 */
[----:B------:R-:W-:Y:S01]  /*b010*/  IADD3 R42, -R42, RZ, RZ ;  /* 0x000000ff2a2a7210 */ /* 0x000fe20007ffe1ff */
[--C-:B------:R-:W-:Y:S01]  /*b020*/  @!P6 IMAD.IADD R40, R40, 0x1, -R0.reuse ;  /* 0x000000012828e824 */ /* 0x100fe200078e0a00 */
[----:B------:R1:W-:Y:S01]  /*b030*/  STL [R1+0x4d4], R9 ;  /* 0x0004d40901007387 */ /* 0x0003e20000100800 */
[--C-:B------:R-:W-:Y:S01]  /*b040*/  @!P4 IMAD.IADD R37, R37, 0x1, -R0.reuse ;  /* 0x000000012525c824 */ /* 0x100fe200078e0a00 */
[----:B------:R-:W-:Y:S01]  /*b050*/  IABS R44, R16 ;  /* 0x00000010002c7213 */ /* 0x000fe20000000000 */
[----:B------:R-:W-:Y:S01]  /*b060*/  @!P2 IMAD.IADD R41, R41, 0x1, -R0 ;  /* 0x000000012929a824 */ /* 0x000fe200078e0a00 */
[----:B------:R-:W-:-:S02]  /*b070*/  ISETP.GT.U32.AND P2, PT, R0, R17, PT ;  /* 0x000000110000720c */ /* 0x000fc40003f44070 */
[----:B------:R-:W-:Y:S01]  /*b080*/  ISETP.GE.AND P4, PT, R5, RZ, PT ;  /* 0x000000ff0500720c */ /* 0x000fe20003f86270 */
[----:B------:R-:W-:Y:S01]  /*b090*/  IMAD.MOV.U32 R38, RZ, RZ, R44 ;  /* 0x000000ffff267224 */ /* 0x000fe200078e002c */
[C---:B------:R-:W-:Y:S01]  /*b0a0*/  ISETP.GT.U32.AND P6, PT, R0.reuse, R40, PT ;  /* 0x000000280000720c */ /* 0x040fe20003fc4070 */
[----:B------:R-:W-:Y:S01]  /*b0b0*/  IMAD R5, R0, R42, R39 ;  /* 0x0000002a00057224 */ /* 0x000fe200078e0227 */
[----:B-1----:R-:W-:Y:S01]  /*b0c0*/  MOV R9, R8 ;  /* 0x0000000800097202 */ /* 0x002fe20000000f00 */
[----:B------:R-:W-:-:S03]  /*b0d0*/  IMAD.HI.U32 R39, R3, R38, RZ ;  /* 0x0000002603277227 */ /* 0x000fc600078e00ff */
[----:B------:R-:W-:Y:S01]  /*b0e0*/  @!P3 IADD3 R9, -R9, RZ, RZ ;  /* 0x000000ff0909b210 */ /* 0x000fe20007ffe1ff */
[----:B------:R-:W-:Y:S01]  /*b0f0*/  IMAD.MOV R39, RZ, RZ, -R39 ;  /* 0x000000ffff277224 */ /* 0x000fe200078e0a27 */
[----:B------:R-:W-:Y:S01]  /*b100*/  ISETP.GT.U32.AND P3, PT, R0, R41, PT ;  /* 0x000000290000720c */ /* 0x000fe20003f64070 */
[----:B------:R-:W-:Y:S01]  /*b110*/  @!P2 IMAD.IADD R17, R17, 0x1, -R0 ;  /* 0x000000011111a824 */ /* 0x000fe200078e0a00 */
[----:B------:R-:W-:Y:S01]  /*b120*/  ISETP.GE.AND P2, PT, R12, RZ, PT ;  /* 0x000000ff0c00720c */ /* 0x000fe20003f46270 */
[----:B------:R1:W-:Y:S01]  /*b130*/  STL [R1+0x4f4], R9 ;  /* 0x0004f40901007387 */ /* 0x0003e20000100800 */
[----:B------:R-:W-:Y:S02]  /*b140*/  IMAD R12, R0, R39, R38 ;  /* 0x00000027000c7224 */ /* 0x000fe400078e0226 */
[----:B------:R-:W-:Y:S01]  /*b150*/  @!P6 IMAD.IADD R40, R40, 0x1, -R0 ;  /* 0x000000012828e824 */ /* 0x000fe200078e0a00 */
[----:B------:R-:W-:Y:S01]  /*b160*/  MOV R10, R17 ;  /* 0x00000011000a7202 */ /* 0x000fe20000000f00 */
[----:B------:R-:W-:Y:S01]  /*b170*/  VIADD R8, R6, 0xee ;  /* 0x000000ee06087836 */ /* 0x000fe20000000000 */
[----:B------:R-:W-:-:S02]  /*b180*/  ISETP.GT.U32.AND P6, PT, R0, R12, PT ;  /* 0x0000000c0000720c */ /* 0x000fc40003fc4070 */
[----:B------:R-:W-:Y:S01]  /*b190*/  @!P5 IADD3 R10, -R10, RZ, RZ ;  /* 0x000000ff0a0ad210 */ /* 0x000fe20007ffe1ff */
[----:B-1----:R-:W-:Y:S01]  /*b1a0*/  IMAD.MOV.U32 R9, RZ, RZ, R37 ;  /* 0x000000ffff097224 */ /* 0x002fe200078e0025 */
[----:B------:R-:W-:Y:S01]  /*b1b0*/  IABS R44, R8 ;  /* 0x00000008002c7213 */ /* 0x000fe20000000000 */
[----:B------:R-:W-:Y:S01]  /*b1c0*/  VIADD R37, R6, 0xef ;  /* 0x000000ef06257836 */ /* 0x000fe20000000000 */
[----:B------:R-:W-:Y:S02]  /*b1d0*/  @!P3 IADD3 R41, R41, -R0, RZ ;  /* 0x800000002929b210 */ /* 0x000fe40007ffe0ff */
[----:B------:R-:W-:Y:S01]  /*b1e0*/  @!P1 IADD3 R9, -R9, RZ, RZ ;  /* 0x000000ff09099210 */ /* 0x000fe20007ffe1ff */
[C---:B------:R-:W-:Y:S01]  /*b1f0*/  IMAD.HI.U32 R38, R3.reuse, R44, RZ ;  /* 0x0000002c03267227 */ /* 0x040fe200078e00ff */
[----:B------:R-:W-:Y:S02]  /*b200*/  ISETP.GT.U32.AND P1, PT, R0, R5, PT ;  /* 0x000000050000720c */ /* 0x000fe40003f24070 */
[----:B------:R-:W-:Y:S01]  /*b210*/  IABS R45, R37 ;  /* 0x00000025002d7213 */ /* 0x000fe20000000000 */
[----:B------:R-:W-:Y:S01]  /*b220*/  @!P6 IMAD.IADD R12, R12, 0x1, -R0 ;  /* 0x000000010c0ce824 */ /* 0x000fe200078e0a00 */
[----:B------:R1:W-:Y:S01]  /*b230*/  STL [R1+0x578], R9 ;  /* 0x0005780901007387 */ /* 0x0003e20000100800 */
[----:B------:R-:W-:Y:S01]  /*b240*/  IMAD.MOV R38, RZ, RZ, -R38 ;  /* 0x000000ffff267224 */ /* 0x000fe200078e0a26 */
[----:B------:R-:W-:Y:S01]  /*b250*/  ISETP.GE.AND P3, PT, R16, RZ, PT ;  /* 0x000000ff1000720c */ /* 0x000fe20003f66270 */
[----:B------:R-:W-:Y:S01]  /*b260*/  IMAD.HI.U32 R17, R3, R45, RZ ;  /* 0x0000002d03117227 */ /* 0x000fe200078e00ff */
[----:B------:R-:W-:Y:S03]  /*b270*/  STL [R1+0x58c], R10 ;  /* 0x00058c0a01007387 */ /* 0x000fe60000100800 */
[----:B------:R-:W-:-:S02]  /*b280*/  IMAD.MOV R17, RZ, RZ, -R17 ;  /* 0x000000ffff117224 */ /* 0x000fc400078e0a11 */
[----:B------:R-:W-:Y:S01]  /*b290*/  @!P1 IADD3 R5, R5, -R0, RZ ;  /* 0x8000000005059210 */ /* 0x000fe20007ffe0ff */
[----:B-1----:R-:W-:Y:S01]  /*b2a0*/  IMAD.MOV.U32 R9, RZ, RZ, R41 ;  /* 0x000000ffff097224 */ /* 0x002fe200078e0029 */
[----:B------:R-:W-:Y:S01]  /*b2b0*/  ISETP.GE.AND P1, PT, R8, RZ, PT ;  /* 0x000000ff0800720c */ /* 0x000fe20003f26270 */
[C---:B------:R-:W-:Y:S01]  /*b2c0*/  IMAD R44, R0.reuse, R38, R44 ;  /* 0x00000026002c7224 */ /* 0x040fe200078e022c */
[C---:B------:R-:W-:Y:S01]  /*b2d0*/  ISETP.GT.U32.AND P6, PT, R0.reuse, R5, PT ;  /* 0x000000050000720c */ /* 0x040fe20003fc4070 */
[----:B------:R-:W-:Y:S01]  /*b2e0*/  @!P4 IMAD.MOV R9, RZ, RZ, -R9 ;  /* 0x000000ffff09c224 */ /* 0x000fe200078e0a09 */
[C---:B------:R-:W-:Y:S01]  /*b2f0*/  ISETP.GT.U32.AND P4, PT, R0.reuse, R12, PT ;  /* 0x0000000c0000720c */ /* 0x040fe20003f84070 */
[C---:B------:R-:W-:Y:S01]  /*b300*/  IMAD R45, R0.reuse, R17, R45 ;  /* 0x00000011002d7224 */ /* 0x040fe200078e022d */
[----:B------:R-:W-:Y:S01]  /*b310*/  ISETP.GT.U32.AND P5, PT, R0, R44, PT ;  /* 0x0000002c0000720c */ /* 0x000fe20003fa4070 */
[C---:B------:R-:W-:Y:S01]  /*b320*/  VIADD R16, R6.reuse, 0xf0 ;  /* 0x000000f006107836 */ /* 0x040fe20000000000 */
[----:B------:R1:W-:Y:S01]  /*b330*/  STL [R1+0x57c], R9 ;  /* 0x00057c0901007387 */ /* 0x0003e20000100800 */
[----:B------:R-:W-:-:S03]  /*b340*/  VIADD R8, R6, 0xf1 ;  /* 0x000000f106087836 */ /* 0x000fc60000000000 */
[----:B------:R-:W-:Y:S02]  /*b350*/  IABS R38, R16 ;  /* 0x0000001000267213 */ /* 0x000fe40000000000 */
[----:B------:R-:W-:Y:S01]  /*b360*/  IABS R39, R8 ;  /* 0x0000000800277213 */ /* 0x000fe20000000000 */
[--C-:B------:R-:W-:Y:S01]  /*b370*/  @!P6 IMAD.IADD R5, R5, 0x1, -R0.reuse ;  /* 0x000000010505e824 */ /* 0x100fe200078e0a00 */
[----:B------:R-:W-:Y:S01]  /*b380*/  ISETP.GT.U32.AND P6, PT, R0, R45, PT ;  /* 0x0000002d0000720c */ /* 0x000fe20003fc4070 */
[----:B------:R-:W-:Y:S01]  /*b390*/  IMAD.HI.U32 R17, R3, R38, RZ ;  /* 0x0000002603117227 */ /* 0x000fe200078e00ff */
[----:B-1----:R-:W-:Y:S02]  /*b3a0*/  MOV R9, R40 ;  /* 0x0000002800097202 */ /* 0x002fe40000000f00 */
[----:B------:R-:W-:Y:S01]  /*b3b0*/  @!P5 IADD3 R44, R44, -R0, RZ ;  /* 0x800000002c2cd210 */ /* 0x000fe20007ffe0ff */
[----:B------:R-:W-:Y:S01]  /*b3c0*/  @!P4 IMAD.IADD R12, R12, 0x1, -R0 ;  /* 0x000000010c0cc824 */ /* 0x000fe200078e0a00 */
[----:B------:R-:W-:Y:S01]  /*b3d0*/  IADD3 R17, -R17, RZ, RZ ;  /* 0x000000ff11117210 */ /* 0x000fe20007ffe1ff */
[----:B------:R-:W-:Y:S01]  /*b3e0*/  @!P0 IMAD.MOV R9, RZ, RZ, -R9 ;  /* 0x000000ffff098224 */ /* 0x000fe200078e0a09 */
[----:B------:R-:W-:Y:S01]  /*b3f0*/  ISETP.GE.AND P0, PT, R37, RZ, PT ;  /* 0x000000ff2500720c */ /* 0x000fe20003f06270 */
[----:B------:R-:W-:Y:S01]  /*b400*/  IMAD.HI.U32 R37, R3, R39, RZ ;  /* 0x0000002703257227 */ /* 0x000fe200078e00ff */
[----:B------:R-:W-:-:S02]  /*b410*/  ISETP.GE.AND P4, PT, R16, RZ, PT ;  /* 0x000000ff1000720c */ /* 0x000fc40003f86270 */
[----:B------:R1:W-:Y:S01]  /*b420*/  STL [R1+0x580], R9 ;  /* 0x0005800901007387 */ /* 0x0003e20000100800 */
[----:B------:R-:W-:Y:S01]  /*b430*/  @!P6 IMAD.IADD R45, R45, 0x1, -R0 ;  /* 0x000000012d2de824 */ /* 0x000fe200078e0a00 */
[----:B------:R-:W-:Y:S01]  /*b440*/  ISETP.GT.U32.AND P6, PT, R0, R44, PT ;  /* 0x0000002c0000720c */ /* 0x000fe20003fc4070 */
[----:B------:R-:W-:Y:S01]  /*b450*/  IMAD.MOV R16, RZ, RZ, -R37 ;  /* 0x000000ffff107224 */ /* 0x000fe200078e0a25 */
[----:B------:R-:W-:Y:S01]  /*b460*/  ISETP.GE.AND P5, PT, R8, RZ, PT ;  /* 0x000000ff0800720c */ /* 0x000fe20003fa6270 */
[----:B------:R-:W-:Y:S01]  /*b470*/  IMAD R38, R0, R17, R38 ;  /* 0x0000001100267224 */ /* 0x000fe200078e0226 */
[----:B------:R-:W-:Y:S01]  /*b480*/  IADD3 R40, R6, 0xf3, RZ ;  /* 0x000000f306287810 */ /* 0x000fe20007ffe0ff */
[----:B------:R-:W-:Y:S01]  /*b490*/  IMAD R39, R0, R16, R39 ;  /* 0x0000001000277224 */ /* 0x000fe200078e0227 */
[C---:B------:R-:W-:Y:S01]  /*b4a0*/  IADD3 R16, R6.reuse, 0xf4, RZ ;  /* 0x000000f406107810 */ /* 0x040fe20007ffe0ff */
[C---:B------:R-:W-:Y:S01]  /*b4b0*/  VIADD R8, R6.reuse, 0xf2 ;  /* 0x000000f206087836 */ /* 0x040fe20000000000 */
[----:B------:R-:W-:Y:S01]  /*b4c0*/  IABS R41, R40 ;  /* 0x0000002800297213 */ /* 0x000fe20000000000 */
[----:B-1----:R-:W-:Y:S01]  /*b4d0*/  IMAD.MOV.U32 R9, RZ, RZ, R5 ;  /* 0x000000ffff097224 */ /* 0x002fe200078e0005 */
[----:B------:R-:W-:Y:S01]  /*b4e0*/  IABS R37, R16 ;  /* 0x0000001000257213 */ /* 0x000fe20000000000 */
[----:B------:R-:W-:Y:S01]  /*b4f0*/  VIADD R5, R6, 0xf5 ;  /* 0x000000f506057836 */ /* 0x000fe20000000000 */
[----:B------:R-:W-:Y:S01]  /*b500*/  IABS R17, R8 ;  /* 0x0000000800117213 */ /* 0x000fe20000000000 */
[----:B------:R-:W-:Y:S01]  /*b510*/  @!P2 IMAD.MOV R9, RZ, RZ, -R9 ;  /* 0x000000ffff09a224 */ /* 0x000fe200078e0a09 */
[----:B------:R-:W-:Y:S01]  /*b520*/  ISETP.GT.U32.AND P2, PT, R0, R45, PT ;  /* 0x0000002d0000720c */ /* 0x000fe20003f44070 */
[----:B------:R-:W-:Y:S01]  /*b530*/  @!P6 IMAD.IADD R44, R44, 0x1, -R0 ;  /* 0x000000012c2ce824 */ /* 0x000fe200078e0a00 */
[----:B------:R-:W-:Y:S01]  /*b540*/  ISETP.GT.U32.AND P6, PT, R0, R39, PT ;  /* 0x000000270000720c */ /* 0x000fe20003fc4070 */
[----:B------:R-:W-:Y:S01]  /*b550*/  IMAD.HI.U32 R42, R3, R17, RZ ;  /* 0x00000011032a7227 */ /* 0x000fe200078e00ff */
[----:B------:R1:W-:Y:S03]  /*b560*/  STL [R1+0x588], R9 ;  /* 0x0005880901007387 */ /* 0x0003e60000100800 */
[----:B------:R-:W-:-:S04]  /*b570*/  IMAD.MOV R42, RZ, RZ, -R42 ;  /* 0x000000ffff2a7224 */ /* 0x000fc800078e0a2a */
[C---:B------:R-:W-:Y:S02]  /*b580*/  IMAD R17, R0.reuse, R42, R17 ;  /* 0x0000002a00117224 */ /* 0x040fe400078e0211 */
[----:B------:R-:W-:Y:S01]  /*b590*/  IMAD.HI.U32 R42, R3, R41, RZ ;  /* 0x00000029032a7227 */ /* 0x000fe200078e00ff */
[-C--:B------:R-:W-:Y:S02]  /*b5a0*/  @!P2 IADD3 R45, R45, -R0.reuse, RZ ;  /* 0x800000002d2da210 */ /* 0x080fe40007ffe0ff */
[----:B------:R-:W-:Y:S01]  /*b5b0*/  @!P6 IADD3 R39, R39, -R0, RZ ;  /* 0x800000002727e210 */ /* 0x000fe20007ffe0ff */
[----:B-1----:R-:W-:Y:S01]  /*b5c0*/  IMAD.MOV.U32 R9, RZ, RZ, R12 ;  /* 0x000000ffff097224 */ /* 0x002fe200078e000c */
[----:B------:R-:W-:Y:S02]  /*b5d0*/  IABS R12, R5 ;  /* 0x00000005000c7213 */ /* 0x000fe40000000000 */
[----:B------:R-:W-:Y:S02]  /*b5e0*/  ISETP.GT.U32.AND P6, PT, R0, R39, PT ;  /* 0x000000270000720c */ /* 0x000fe40003fc4070 */
[----:B------:R-:W-:-:S02]  /*b5f0*/  @!P3 IADD3 R9, -R9, RZ, RZ ;  /* 0x000000ff0909b210 */ /* 0x000fc40007ffe1ff */
[----:B------:R-:W-:Y:S02]  /*b600*/  ISETP.GT.U32.AND P3, PT, R0, R38, PT ;  /* 0x000000260000720c */ /* 0x000fe40003f64070 */
[----:B------:R-:W-:Y:S01]  /*b610*/  ISETP.GE.AND P2, PT, R8, RZ, PT ;  /* 0x000000ff0800720c */ /* 0x000fe20003f46270 */
[----:B------:R1:W-:Y:S01]  /*b620*/  STL [R1+0x584], R9 ;  /* 0x0005840901007387 */ /* 0x0003e20000100800 */
[----:B------:R-:W-:Y:S01]  /*b630*/  IMAD.HI.U32 R8, R3, R37, RZ ;  /* 0x0000002503087227 */ /* 0x000fe200078e00ff */
[----:B------:R-:W-:-:S03]  /*b640*/  IADD3 R42, -R42, RZ, RZ ;  /* 0x000000ff2a2a7210 */ /* 0x000fc60007ffe1ff */
[----:B------:R-:W-:Y:S02]  /*b650*/  IMAD.MOV R8, RZ, RZ, -R8 ;  /* 0x000000ffff087224 */ /* 0x000fe400078e0a08 */
[C---:B------:R-:W-:Y:S02]  /*b660*/  IMAD R41, R0.reuse, R42, R41 ;  /* 0x0000002a00297224 */ /* 0x040fe400078e0229 */
[----:B------:R-:W-:Y:S02]  /*b670*/  IMAD R37, R0, R8, R37 ;  /* 0x0000000800257224 */ /* 0x000fe400078e0225 */
[----:B------:R-:W-:Y:S01]  /*b680*/  @!P3 IMAD.IADD R38, R38, 0x1, -R0 ;  /* 0x000000012626b824 */ /* 0x000fe200078e0a00 */
[----:B------:R-:W-:Y:S01]  /*b690*/  ISETP.GT.U32.AND P3, PT, R0, R17, PT ;  /* 0x000000110000720c */ /* 0x000fe20003f64070 */
[----:B-1----:R-:W-:Y:S02]  /*b6a0*/  IMAD.MOV.U32 R9, RZ, RZ, R44 ;  /* 0x000000ffff097224 */ /* 0x002fe400078e002c */
[----:B------:R-:W-:-:S04]  /*b6b0*/  IMAD.HI.U32 R44, R3, R12, RZ ;  /* 0x0000000c032c7227 */ /* 0x000fc800078e00ff */
[----:B------:R-:W-:Y:S01]  /*b6c0*/  @!P1 IMAD.MOV R9, RZ, RZ, -R9 ;  /* 0x000000ffff099224 */ /* 0x000fe200078e0a09 */
[C---:B------:R-:W-:Y:S01]  /*b6d0*/  ISETP.GT.U32.AND P1, PT, R0.reuse, R38, PT ;  /* 0x000000260000720c */ /* 0x040fe20003f24070 */
[--C-:B------:R-:W-:Y:S01]  /*b6e0*/  @!P6 IMAD.IADD R39, R39, 0x1, -R0.reuse ;  /* 0x000000012727e824 */ /* 0x100fe200078e0a00 */
[----:B------:R-:W-:Y:S01]  /*b6f0*/  ISETP.GT.U32.AND P6, PT, R0, R37, PT ;  /* 0x000000250000720c */ /* 0x000fe20003fc4070 */
[----:B------:R-:W-:Y:S01]  /*b700*/  VIADD R8, R6, 0xf6 ;  /* 0x000000f606087836 */ /* 0x000fe20000000000 */
[----:B------:R1:W-:Y:S01]  /*b710*/  STL [R1+0x574], R9 ;  /* 0x0005740901007387 */ /* 0x0003e20000100800 */
[----:B------:R-:W-:-:S05]  /*b720*/  @!P3 IMAD.IADD R17, R17, 0x1, -R0 ;  /* 0x000000011111b824 */ /* 0x000fca00078e0a00 */
[----:B------:R-:W-:-:S03]  /*b730*/  ISETP.GT.U32.AND P3, PT, R0, R17, PT ;  /* 0x000000110000720c */ /* 0x000fc60003f64070 */
[-C--:B------:R-:W-:Y:S01]  /*b740*/  @!P1 IADD3 R38, R38, -R0.reuse, RZ ;  /* 0x8000000026269210 */ /* 0x080fe20007ffe0ff */
[----:B-1----:R-:W-:Y:S01]  /*b750*/  IMAD.MOV.U32 R9, RZ, RZ, R45 ;  /* 0x000000ffff097224 */ /* 0x002fe200078e002d */
[----:B------:R-:W-:Y:S02]  /*b760*/  ISETP.GT.U32.AND P1, PT, R0, R41, PT ;  /* 0x000000290000720c */ /* 0x000fe40003f24070 */
[----:B------:R-:W-:Y:S01]  /*b770*/  @!P6 IADD3 R37, R37, -R0, RZ ;  /* 0x800000002525e210 */ /* 0x000fe20007ffe0ff */
[----:B------:R-:W-:Y:S01]  /*b780*/  @!P0 IMAD.MOV R9, RZ, RZ, -R9 ;  /* 0x000000ffff098224 */ /* 0x000fe200078e0a09 */
[----:B------:R-:W-:Y:S01]  /*b790*/  ISETP.GE.AND P0, PT, R40, RZ, PT ;  /* 0x000000ff2800720c */ /* 0x000fe20003f06270 */
[----:B------:R-:W-:Y:S01]  /*b7a0*/  IMAD.MOV.U32 R10, RZ, RZ, R38 ;  /* 0x000000ffff0a7224 */ /* 0x000fe200078e0026 */
[----:B------:R-:W-:Y:S02]  /*b7b0*/  IADD3 R40, -R44, RZ, RZ ;  /* 0x000000ff2c287210 */ /* 0x000fe40007ffe1ff */
[----:B------:R1:W-:Y:S01]  /*b7c0*/  STL [R1+0x504], R9 ;  /* 0x0005040901007387 */ /* 0x0003e20000100800 */
[----:B------:R-:W-:Y:S01]  /*b7d0*/  @!P4 IMAD.MOV R10, RZ, RZ, -R10 ;  /* 0x000000ffff0ac224 */ /* 0x000fe200078e0a0a */
[----:B------:R-:W-:Y:S01]  /*b7e0*/  ISETP.GE.AND P4, PT, R16, RZ, PT ;  /* 0x000000ff1000720c */ /* 0x000fe20003f86270 */
[----:B------:R-:W-:Y:S01]  /*b7f0*/  IMAD R12, R0, R40, R12 ;  /* 0x00000028000c7224 */ /* 0x000fe200078e020c */
[----:B------:R-:W-:Y:S01]  /*b800*/  IABS R40, R8 ;  /* 0x0000000800287213 */ /* 0x000fe20000000000 */
[----:B------:R-:W-:Y:S01]  /*b810*/  VIADD R16, R6, 0xf7 ;  /* 0x000000f706107836 */ /* 0x000fe20000000000 */
[----:B------:R-:W-:Y:S01]  /*b820*/  @!P1 IADD3 R41, R41, -R0, RZ ;  /* 0x8000000029299210 */ /* 0x000fe20007ffe0ff */
[----:B------:R-:W-:Y:S01]  /*b830*/  @!P3 IMAD.IADD R17, R17, 0x1, -R0 ;  /* 0x000000011111b824 */ /* 0x000fe200078e0a00 */
[----:B------:R-:W-:Y:S01]  /*b840*/  MOV R38, R40 ;  /* 0x0000002800267202 */ /* 0x000fe20000000f00 */
[----:B------:R-:W-:Y:S01]  /*b850*/  STL [R1+0x538], R10 ;  /* 0x0005380a01007387 */ /* 0x000fe20000100800 */
[----:B-1----:R-:W-:Y:S01]  /*b860*/  IMAD.MOV.U32 R9, RZ, RZ, R39 ;  /* 0x000000ffff097224 */ /* 0x002fe200078e0027 */
[----:B------:R-:W-:-:S02]  /*b870*/  ISETP.GT.U32.AND P1, PT, R0, R41, PT ;  /* 0x000000290000720c */ /* 0x000fc40003f24070 */
[----:B------:R-:W-:Y:S01]  /*b880*/  IMAD.HI.U32 R39, R3, R38, RZ ;  /* 0x0000002603277227 */ /* 0x000fe200078e00ff */
[----:B------:R-:W-:Y:S02]  /*b890*/  ISETP.GE.AND P3, PT, R5, RZ, PT ;  /* 0x000000ff0500720c */ /* 0x000fe40003f66270 */
[----:B------:R-:W-:Y:S01]  /*b8a0*/  @!P5 IADD3 R9, -R9, RZ, RZ ;  /* 0x000000ff0909d210 */ /* 0x000fe20007ffe1ff */
[----:B------:R-:W-:Y:S01]  /*b8b0*/  IMAD.MOV R5, RZ, RZ, -R39 ;  /* 0x000000ffff057224 */ /* 0x000fe200078e0a27 */
[----:B------:R-:W-:Y:S01]  /*b8c0*/  ISETP.GT.U32.AND P5, PT, R0, R12, PT ;  /* 0x0000000c0000720c */ /* 0x000fe20003fa4070 */
[----:B------:R-:W-:Y:S01]  /*b8d0*/  VIADD R39, R6, 0xf8 ;  /* 0x000000f806277836 */ /* 0x000fe20000000000 */
[C---:B------:R-:W-:Y:S01]  /*b8e0*/  ISETP.GT.U32.AND P6, PT, R0.reuse, R37, PT ;  /* 0x000000250000720c */ /* 0x040fe20003fc4070 */
[----:B------:R1:W-:Y:S01]  /*b8f0*/  STL [R1+0x56c], R9 ;  /* 0x00056c0901007387 */ /* 0x0003e20000100800 */
[----:B------:R-:W-:Y:S01]  /*b900*/  IABS R40, R16 ;  /* 0x0000001000287213 */ /* 0x000fe20000000000 */
[----:B------:R-:W-:Y:S01]  /*b910*/  IMAD R38, R0, R5, R38 ;  /* 0x0000000500267224 */ /* 0x000fe200078e0226 */
[----:B------:R-:W-:Y:S01]  /*b920*/  IABS R5, R39 ;  /* 0x0000002700057213 */ /* 0x000fe20000000000 */
[----:B------:R-:W-:Y:S01]  /*b930*/  @!P1 IMAD.IADD R41, R41, 0x1, -R0 ;  /* 0x0000000129299824 */ /* 0x000fe200078e0a00 */
[----:B------:R-:W-:Y:S01]  /*b940*/  ISETP.GE.AND P1, PT, R8, RZ, PT ;  /* 0x000000ff0800720c */ /* 0x000fe20003f26270 */
[----:B------:R-:W-:Y:S01]  /*b950*/  IMAD.HI.U32 R42, R3, R40, RZ ;  /* 0x00000028032a7227 */ /* 0x000fe200078e00ff */
[----:B------:R-:W-:-:S02]  /*b960*/  IADD3 R8, R6, 0xf9, RZ ;  /* 0x000000f906087810 */ /* 0x000fc40007ffe0ff */
[----:B------:R-:W-:Y:S01]  /*b970*/  IABS R45, R6 ;  /* 0x00000006002d7213 */ /* 0x000fe20000000000 */
[----:B------:R-:W-:Y:S02]  /*b980*/  @!P5 IMAD.IADD R12, R12, 0x1, -R0 ;  /* 0x000000010c0cd824 */ /* 0x000fe400078e0a00 */
[----:B-1----:R-:W-:Y:S02]  /*b990*/  IMAD.MOV.U32 R9, RZ, RZ, R17 ;  /* 0x000000ffff097224 */ /* 0x002fe400078e0011 */
[----:B------:R-:W-:Y:S01]  /*b9a0*/  IMAD.MOV R42, RZ, RZ, -R42 ;  /* 0x000000ffff2a7224 */ /* 0x000fe200078e0a2a */
[C---:B------:R-:W-:Y:S01]  /*b9b0*/  ISETP.GT.U32.AND P5, PT, R0.reuse, R12, PT ;  /* 0x0000000c0000720c */ /* 0x040fe20003fa4070 */
[----:B------:R-:W-:Y:S01]  /*b9c0*/  @!P6 IMAD.IADD R37, R37, 0x1, -R0 ;  /* 0x000000012525e824 */ /* 0x000fe200078e0a00 */
[----:B------:R-:W-:Y:S01]  /*b9d0*/  @!P2 IADD3 R9, -R9, RZ, RZ ;  /* 0x000000ff0909a210 */ /* 0x000fe20007ffe1ff */
[----:B------:R-:W-:Y:S01]  /*b9e0*/  IMAD.HI.U32 R17, R3, R5, RZ ;  /* 0x0000000503117227 */ /* 0x000fe200078e00ff */
[----:B------:R-:W-:-:S02]  /*b9f0*/  ISETP.GT.U32.AND P2, PT, R0, R38, PT ;  /* 0x000000260000720c */ /* 0x000fc40003f44070 */
[----:B------:R-:W-:Y:S01]  /*ba00*/  ISETP.GE.AND P6, PT, R16, RZ, PT ;  /* 0x000000ff1000720c */ /* 0x000fe20003fc6270 */
[----:B------:R1:W-:Y:S01]  /*ba10*/  STL [R1+0x570], R9 ;  /* 0x0005700901007387 */ /* 0x0003e20000100800 */
[----:B------:R-:W-:Y:S01]  /*ba20*/  IMAD R16, R0, R42, R40 ;  /* 0x0000002a00107224 */ /* 0x000fe200078e0228 */
[----:B------:R-:W-:Y:S01]  /*ba30*/  IABS R40, R8 ;  /* 0x0000000800287213 */ /* 0x000fe20000000000 */
[----:B------:R-:W-:Y:S02]  /*ba40*/  IMAD.MOV R17, RZ, RZ, -R17 ;  /* 0x000000ffff117224 */ /* 0x000fe400078e0a11 */
[----:B------:R-:W-:Y:S01]  /*ba50*/  IMAD.MOV.U32 R10, RZ, RZ, R37 ;  /* 0x000000ffff0a7224 */ /* 0x000fe200078e0025 */
[----:B------:R-:W-:Y:S01]  /*ba60*/  IADD3 R37, R6, 0xfa, RZ ;  /* 0x000000fa06257810 */ /* 0x000fe20007ffe0ff */
[--C-:B------:R-:W-:Y:S01]  /*ba70*/  @!P5 IMAD.IADD R12, R12, 0x1, -R0.reuse ;  /* 0x000000010c0cd824 */ /* 0x100fe200078e0a00 */
[C---:B------:R-:W-:Y:S01]  /*ba80*/  ISETP.GT.U32.AND P5, PT, R0.reuse, R16, PT ;  /* 0x000000100000720c */ /* 0x040fe20003fa4070 */
[----:B------:R-:W-:Y:S01]  /*ba90*/  IMAD R5, R0, R17, R5 ;  /* 0x0000001100057224 */ /* 0x000fe200078e0205 */
[----:B-1----:R-:W-:Y:S01]  /*baa0*/  MOV R9, R41 ;  /* 0x0000002900097202 */ /* 0x002fe20000000f00 */
[----:B------:R-:W-:Y:S01]  /*bab0*/  @!P2 IMAD.IADD R38, R38, 0x1, -R0 ;  /* 0x000000012626a824 */ /* 0x000fe200078e0a00 */
[----:B------:R-:W-:-:S02]  /*bac0*/  @!P4 IADD3 R10, -R10, RZ, RZ ;  /* 0x000000ff0a0ac210 */ /* 0x000fc40007ffe1ff */
[----:B------:R-:W-:Y:S02]  /*bad0*/  @!P0 IADD3 R9, -R9, RZ, RZ ;  /* 0x000000ff09098210 */ /* 0x000fe40007ffe1ff */
[----:B------:R-:W-:Y:S02]  /*bae0*/  ISETP.GT.U32.AND P2, PT, R0, R38, PT ;  /* 0x000000260000720c */ /* 0x000fe40003f44070 */
[----:B------:R-:W-:Y:S01]  /*baf0*/  ISETP.GE.AND P4, PT, R8, RZ, PT ;  /* 0x000000ff0800720c */ /* 0x000fe20003f86270 */
[----:B------:R1:W-:Y:S01]  /*bb00*/  STL [R1+0x550], R9 ;  /* 0x0005500901007387 */ /* 0x0003e20000100800 */
[----:B------:R-:W-:Y:S01]  /*bb10*/  IMAD.HI.U32 R8, R3, R40, RZ ;  /* 0x0000002803087227 */ /* 0x000fe200078e00ff */
[----:B------:R-:W-:Y:S02]  /*bb20*/  ISETP.GE.AND P0, PT, R39, RZ, PT ;  /* 0x000000ff2700720c */ /* 0x000fe40003f06270 */
[----:B------:R-:W-:Y:S01]  /*bb30*/  STL [R1+0x554], R10 ;  /* 0x0005540a01007387 */ /* 0x000fe20000100800 */
[----:B------:R-:W-:-:S02]  /*bb40*/  @!P5 IMAD.IADD R16, R16, 0x1, -R0 ;  /* 0x000000011010d824 */ /* 0x000fc400078e0a00 */
[----:B------:R-:W-:Y:S02]  /*bb50*/  VIADD R39, R6, 0xfb ;  /* 0x000000fb06277836 */ /* 0x000fe40000000000 */
[----:B------:R-:W-:Y:S01]  /*bb60*/  IMAD.MOV R8, RZ, RZ, -R8 ;  /* 0x000000ffff087224 */ /* 0x000fe200078e0a08 */
[----:B------:R-:W-:Y:S01]  /*bb70*/  ISETP.GT.U32.AND P5, PT, R0, R16, PT ;  /* 0x000000100000720c */ /* 0x000fe20003fa4070 */
[----:B-1----:R-:W-:Y:S01]  /*bb80*/  IMAD.MOV.U32 R9, RZ, RZ, R12 ;  /* 0x000000ffff097224 */ /* 0x002fe200078e000c */
[----:B------:R-:W-:Y:S01]  /*bb90*/  @!P2 IADD3 R38, R38, -R0, RZ ;  /* 0x800000002626a210 */ /* 0x000fe20007ffe0ff */
[C---:B------:R-:W-:Y:S01]  /*bba0*/  IMAD R40, R0.reuse, R8, R40 ;  /* 0x0000000800287224 */ /* 0x040fe200078e0228 */
[----:B------:R-:W-:Y:S01]  /*bbb0*/  IABS R8, R39 ;  /* 0x0000002700087213 */ /* 0x000fe20000000000 */
[----:B------:R-:W-:Y:S01]  /*bbc0*/  @!P3 IMAD.MOV R9, RZ, RZ, -R9 ;  /* 0x000000ffff09b224 */ /* 0x000fe200078e0a09 */
[----:B------:R-:W-:Y:S01]  /*bbd0*/  ISETP.GT.U32.AND P3, PT, R0, R5, PT ;  /* 0x000000050000720c */ /* 0x000fe20003f64070 */
[----:B------:R-:W-:Y:S01]  /*bbe0*/  VIADD R12, R6, 0xfc ;  /* 0x000000fc060c7836 */ /* 0x000fe20000000000 */
[----:B------:R-:W-:-:S02]  /*bbf0*/  ISETP.GE.AND P2, PT, R37, RZ, PT ;  /* 0x000000ff2500720c */ /* 0x000fc40003f46270 */
[----:B------:R1:W-:Y:S01]  /*bc00*/  STL [R1+0x568], R9 ;  /* 0x0005680901007387 */ /* 0x0003e20000100800 */
[----:B------:R-:W-:Y:S02]  /*bc10*/  IABS R37, R37 ;  /* 0x0000002500257213 */ /* 0x000fe40000000000 */
[----:B------:R-:W-:Y:S01]  /*bc20*/  @!P5 IMAD.IADD R16, R16, 0x1, -R0 ;  /* 0x000000011010d824 */ /* 0x000fe200078e0a00 */
[----:B------:R-:W-:Y:S02]  /*bc30*/  ISETP.GT.U32.AND P5, PT, R0, R40, PT ;  /* 0x000000280000720c */ /* 0x000fe40003fa4070 */
[----:B------:R-:W-:-:S03]  /*bc40*/  IABS R17, R12 ;  /* 0x0000000c00117213 */ /* 0x000fc60000000000 */
[----:B------:R-:W-:Y:S01]  /*bc50*/  @!P3 IMAD.IADD R5, R5, 0x1, -R0 ;  /* 0x000000010505b824 */ /* 0x000fe200078e0a00 */
[----:B-1----:R-:W-:Y:S01]  /*bc60*/  MOV R9, R38 ;  /* 0x0000002600097202 */ /* 0x002fe20000000f00 */
[----:B------:R-:W-:-:S03]  /*bc70*/  IMAD.HI.U32 R38, R3, R37, RZ ;  /* 0x0000002503267227 */ /* 0x000fc600078e00ff */
[----:B------:R-:W-:Y:S01]  /*bc80*/  ISETP.GT.U32.AND P3, PT, R0, R5, PT ;  /* 0x000000050000720c */ /* 0x000fe20003f64070 */
[----:B------:R-:W-:Y:S01]  /*bc90*/  @!P1 IMAD.MOV R9, RZ, RZ, -R9 ;  /* 0x000000ffff099224 */ /* 0x000fe200078e0a09 */
[----:B------:R-:W-:Y:S01]  /*bca0*/  IADD3 R38, -R38, RZ, RZ ;  /* 0x000000ff26267210 */ /* 0x000fe20007ffe1ff */
[----:B------:R-:W-:Y:S01]  /*bcb0*/  @!P5 IMAD.IADD R40, R40, 0x1, -R0 ;  /* 0x000000012828d824 */ /* 0x000fe200078e0a00 */
[----:B------:R-:W-:Y:S02]  /*bcc0*/  ISETP.GE.AND P1, PT, R39, RZ, PT ;  /* 0x000000ff2700720c */ /* 0x000fe40003f26270 */
[----:B------:R1:W-:Y:S01]  /*bcd0*/  STL [R1+0x564], R9 ;  /* 0x0005640901007387 */ /* 0x0003e20000100800 */
[C---:B------:R-:W-:Y:S01]  /*bce0*/  IMAD R37, R0.reuse, R38, R37 ;  /* 0x0000002600257224 */ /* 0x040fe200078e0225 */
[----:B------:R-:W-:-:S05]  /*bcf0*/  ISETP.GT.U32.AND P5, PT, R0, R40, PT ;  /* 0x000000280000720c */ /* 0x000fca0003fa4070 */
[----:B------:R-:W-:Y:S01]  /*bd00*/  @!P3 IMAD.IADD R5, R5, 0x1, -R0 ;  /* 0x000000010505b824 */ /* 0x000fe200078e0a00 */
[----:B------:R-:W-:Y:S01]  /*bd10*/  ISETP.GT.U32.AND P3, PT, R0, R37, PT ;  /* 0x000000250000720c */ /* 0x000fe20003f64070 */
[----:B-1----:R-:W-:Y:S02]  /*bd20*/  IMAD.MOV.U32 R9, RZ, RZ, R16 ;  /* 0x000000ffff097224 */ /* 0x002fe400078e0010 */
[----:B------:R-:W-:-:S04]  /*bd30*/  IMAD.HI.U32 R16, R3, R8, RZ ;  /* 0x0000000803107227 */ /* 0x000fc800078e00ff */
[----:B------:R-:W-:Y:S01]  /*bd40*/  @!P6 IMAD.MOV R9, RZ, RZ, -R9 ;  /* 0x000000ffff09e224 */ /* 0x000fe200078e0a09 */
[----:B------:R-:W-:Y:S01]  /*bd50*/  IADD3 R16, -R16, RZ, RZ ;  /* 0x000000ff10107210 */ /* 0x000fe20007ffe1ff */
[----:B------:R-:W-:Y:S01]  /*bd60*/  @!P5 IMAD.IADD R40, R40, 0x1, -R0 ;  /* 0x000000012828d824 */ /* 0x000fe200078e0a00 */
[----:B------:R-:W-:Y:S01]  /*bd70*/  ISETP.GE.AND P6, PT, R12, RZ, PT ;  /* 0x000000ff0c00720c */ /* 0x000fe20003fc6270 */
[----:B------:R-:W-:Y:S01]  /*bd80*/  IMAD.HI.U32 R12, R3, R17, RZ ;  /* 0x00000011030c7227 */ /* 0x000fe200078e00ff */
[----:B------:R1:W-:Y:S01]  /*bd90*/  STL [R1+0x55c], R9 ;  /* 0x00055c0901007387 */ /* 0x0003e20000100800 */
[----:B------:R-:W-:Y:S02]  /*bda0*/  @!P3 IADD3 R37, R37, -R0, RZ ;  /* 0x800000002525b210 */ /* 0x000fe40007ffe0ff */
[----:B------:R-:W-:Y:S02]  /*bdb0*/  IMAD R8, R0, R16, R8 ;  /* 0x0000001000087224 */ /* 0x000fe400078e0208 */
[----:B------:R-:W-:Y:S01]  /*bdc0*/  VIADD R16, R6, 0xfe ;  /* 0x000000fe06107836 */ /* 0x000fe20000000000 */
[----:B------:R-:W-:-:S02]  /*bdd0*/  ISETP.GT.U32.AND P3, PT, R0, R37, PT ;  /* 0x000000250000720c */ /* 0x000fc40003f64070 */
[----:B-1----:R-:W-:Y:S01]  /*bde0*/  MOV R9, R5 ;  /* 0x0000000500097202 */ /* 0x002fe20000000f00 */
[----:B------:R-:W-:Y:S01]  /*bdf0*/  IMAD.MOV R5, RZ, RZ, -R12 ;  /* 0x000000ffff057224 */ /* 0x000fe200078e0a0c */
[----:B------:R-:W-:Y:S01]  /*be00*/  IABS R39, R16 ;  /* 0x0000001000277213 */ /* 0x000fe20000000000 */
[----:B------:R-:W-:Y:S01]  /*be10*/  VIADD R12, R6, 0xfd ;  /* 0x000000fd060c7836 */ /* 0x000fe20000000000 */
[----:B------:R-:W-:Y:S01]  /*be20*/  @!P0 IADD3 R9, -R9, RZ, RZ ;  /* 0x000000ff09098210 */ /* 0x000fe20007ffe1ff */
[C---:B------:R-:W-:Y:S01]  /*be30*/  IMAD R17, R0.reuse, R5, R17 ;  /* 0x0000000500117224 */ /* 0x040fe200078e0211 */
[C---:B------:R-:W-:Y:S01]  /*be40*/  ISETP.GT.U32.AND P0, PT, R0.reuse, R8, PT ;  /* 0x000000080000720c */ /* 0x040fe20003f04070 */
[----:B------:R-:W-:Y:S01]  /*be50*/  IMAD.HI.U32 R41, R3, R39, RZ ;  /* 0x0000002703297227 */ /* 0x000fe200078e00ff */
[----:B------:R-:W-:Y:S01]  /*be60*/  IABS R38, R12 ;  /* 0x0000000c00267213 */ /* 0x000fe20000000000 */
[----:B------:R1:W-:Y:S01]  /*be70*/  STL [R1+0x560], R9 ;  /* 0x0005600901007387 */ /* 0x0003e20000100800 */
[----:B------:R-:W-:Y:S01]  /*be80*/  ISETP.GT.U32.AND P5, PT, R0, R17, PT ;  /* 0x000000110000720c */ /* 0x000fe20003fa4070 */
[----:B------:R-:W-:-:S02]  /*be90*/  IMAD.MOV R41, RZ, RZ, -R41 ;  /* 0x000000ffff297224 */ /* 0x000fc400078e0a29 */
[----:B------:R-:W-:Y:S02]  /*bea0*/  VIADD R5, R6, 0xff ;  /* 0x000000ff06057836 */ /* 0x000fe40000000000 */
[----:B------:R-:W-:Y:S02]  /*beb0*/  IMAD R39, R0, R41, R39 ;  /* 0x0000002900277224 */ /* 0x000fe400078e0227 */
[--C-:B------:R-:W-:Y:S01]  /*bec0*/  @!P3 IMAD.IADD R37, R37, 0x1, -R0.reuse ;  /* 0x000000012525b824 */ /* 0x100fe200078e0a00 */
[----:B------:R-:W-:Y:S01]  /*bed0*/  IABS R42, R5 ;  /* 0x00000005002a7213 */ /* 0x000fe20000000000 */
[----:B------:R-:W-:Y:S01]  /*bee0*/  @!P0 IMAD.IADD R8, R8, 0x1, -R0 ;  /* 0x0000000108088824 */ /* 0x000fe200078e0a00 */
[----:B-1----:R-:W-:Y:S01]  /*bef0*/  MOV R9, R40 ;  /* 0x0000002800097202 */ /* 0x002fe20000000f00 */
[----:B------:R-:W-:Y:S01]  /*bf00*/  IMAD.HI.U32 R40, R3, R38, RZ ;  /* 0x0000002603287227 */ /* 0x000fe200078e00ff */
[----:B------:R-:W-:Y:S02]  /*bf10*/  ISETP.GE.AND P3, PT, R16, RZ, PT ;  /* 0x000000ff1000720c */ /* 0x000fe40003f66270 */
[----:B------:R-:W-:Y:S01]  /*bf20*/  ISETP.GT.U32.AND P0, PT, R0, R8, PT ;  /* 0x000000080000720c */ /* 0x000fe20003f04070 */
[----:B------:R-:W-:Y:S01]  /*bf30*/  @!P4 IMAD.MOV R9, RZ, RZ, -R9 ;  /* 0x000000ffff09c224 */ /* 0x000fe200078e0a09 */
[----:B------:R-:W-:Y:S01]  /*bf40*/  @!P5 IADD3 R17, R17, -R0, RZ ;  /* 0x800000001111d210 */ /* 0x000fe20007ffe0ff */
[----:B------:R-:W-:Y:S01]  /*bf50*/  IMAD.MOV.U32 R10, RZ, RZ, R37 ;  /* 0x000000ffff0a7224 */ /* 0x000fe200078e0025 */
[----:B------:R-:W-:-:S02]  /*bf60*/  IADD3 R40, -R40, RZ, RZ ;  /* 0x000000ff28287210 */ /* 0x000fc40007ffe1ff */
[----:B------:R1:W-:Y:S01]  /*bf70*/  STL [R1+0x558], R9 ;  /* 0x0005580901007387 */ /* 0x0003e20000100800 */
[----:B------:R-:W-:Y:S01]  /*bf80*/  ISETP.GT.U32.AND P5, PT, R0, R17, PT ;  /* 0x000000110000720c */ /* 0x000fe20003fa4070 */
[----:B------:R-:W-:Y:S01]  /*bf90*/  @!P2 IMAD.MOV R10, RZ, RZ, -R10 ;  /* 0x000000ffff0aa224 */ /* 0x000fe200078e0a0a */
[----:B------:R-:W-:Y:S01]  /*bfa0*/  ISETP.GE.AND P4, PT, R12, RZ, PT ;  /* 0x000000ff0c00720c */ /* 0x000fe20003f86270 */
[----:B------:R-:W-:Y:S01]  /*bfb0*/  IMAD.MOV.U32 R12, RZ, RZ, R42 ;  /* 0x000000ffff0c7224 */ /* 0x000fe200078e002a */
[----:B------:R-:W-:Y:S01]  /*bfc0*/  ISETP.GE.AND P2, PT, R5, RZ, PT ;  /* 0x000000ff0500720c */ /* 0x000fe20003f46270 */
[----:B------:R-:W-:Y:S01]  /*bfd0*/  IMAD R16, R0, R40, R38 ;  /* 0x0000002800107224 */ /* 0x000fe200078e0226 */
[----:B------:R-:W-:Y:S01]  /*bfe0*/  STL [R1+0x544], R10 ;  /* 0x0005440a01007387 */ /* 0x000fe20000100800 */
[----:B------:R-:W-:Y:S01]  /*bff0*/  @!P0 IMAD.IADD R8, R8, 0x1, -R0 ;  /* 0x0000000108088824 */ /* 0x000fe200078e0a00 */
[----:B------:R-:W-:Y:S01]  /*c000*/  IADD3 R5, R6, 0x103, RZ ;  /* 0x0000010306057810 */ /* 0x000fe20007ffe0ff */
[----:B------:R-:W-:Y:S01]  /*c010*/  IMAD.HI.U32 R38, R3, R12, RZ ;  /* 0x0000000c03267227 */ /* 0x000fe200078e00ff */
[----:B------:R-:W-:-:S03]  /*c020*/  ISETP.GT.U32.AND P0, PT, R0, R16, PT ;  /* 0x000000100000720c */ /* 0x000fc60003f04070 */
[----:B-1----:R-:W-:Y:S01]  /*c030*/  IMAD.MOV.U32 R9, RZ, RZ, R8 ;  /* 0x000000ffff097224 */ /* 0x002fe200078e0008 */
[----:B------:R-:W-:Y:S01]  /*c040*/  IADD3 R38, -R38, RZ, RZ ;  /* 0x000000ff26267210 */ /* 0x000fe20007ffe1ff */
[----:B------:R-:W-:Y:S02]  /*c050*/  VIADD R8, R6, 0x100 ;  /* 0x0000010006087836 */ /* 0x000fe40000000000 */
[----:B------:R-:W-:Y:S01]  /*c060*/  @!P5 IMAD.IADD R17, R17, 0x1, -R0 ;  /* 0x000000011111d824 */ /* 0x000fe200078e0a00 */
[----:B------:R-:W-:Y:S01]  /*c070*/  @!P1 IADD3 R9, -R9, RZ, RZ ;  /* 0x000000ff09099210 */ /* 0x000fe20007ffe1ff */
[C---:B------:R-:W-:Y:S01]  /*c080*/  IMAD R12, R0.reuse, R38, R12 ;  /* 0x00000026000c7224 */ /* 0x040fe200078e020c */
[----:B------:R-:W-:Y:S01]  /*c090*/  ISETP.GT.U32.AND P1, PT, R0, R39, PT ;  /* 0x000000270000720c */ /* 0x000fe20003f24070 */
[----:B------:R-:W-:Y:S01]  /*c0a0*/  VIADD R42, R6, 0x101 ;  /* 0x00000101062a7836 */ /* 0x000fe20000000000 */
[----:B------:R-:W-:Y:S01]  /*c0b0*/  ISETP.GE.AND P5, PT, R8, RZ, PT ;  /* 0x000000ff0800720c */ /* 0x000fe20003fa6270 */
[----:B------:R1:W-:Y:S01]  /*c0c0*/  STL [R1+0x54c], R9 ;  /* 0x00054c0901007387 */ /* 0x0003e20000100800 */
[----:B------:R-:W-:Y:S01]  /*c0d0*/  IABS R8, R8 ;  /* 0x0000000800087213 */ /* 0x000fe20000000000 */
[----:B------:R-:W-:Y:S01]  /*c0e0*/  @!P0 IMAD.IADD R16, R16, 0x1, -R0 ;  /* 0x0000000110108824 */ /* 0x000fe200078e0a00 */
[----:B------:R-:W-:-:S02]  /*c0f0*/  IADD3 R38, R6, 0x102, RZ ;  /* 0x0000010206267810 */ /* 0x000fc40007ffe0ff */
[----:B------:R-:W-:Y:S01]  /*c100*/  IABS R37, R42 ;  /* 0x0000002a00257213 */ /* 0x000fe20000000000 */
[----:B------:R-:W-:Y:S01]  /*c110*/  IMAD.HI.U32 R44, R3, R8, RZ ;  /* 0x00000008032c7227 */ /* 0x000fe200078e00ff */
[C---:B------:R-:W-:Y:S02]  /*c120*/  ISETP.GT.U32.AND P0, PT, R0.reuse, R16, PT ;  /* 0x000000100000720c */ /* 0x040fe40003f04070 */
[----:B------:R-:W-:Y:S01]  /*c130*/  IABS R41, R38 ;  /* 0x0000002600297213 */ /* 0x000fe20000000000 */
[----:B------:R-:W-:Y:S02]  /*c140*/  @!P1 IMAD.IADD R39, R39, 0x1, -R0 ;  /* 0x0000000127279824 */ /* 0x000fe400078e0a00 */
[----:B-1----:R-:W-:Y:S01]  /*c150*/  IMAD.MOV.U32 R9, RZ, RZ, R17 ;  /* 0x000000ffff097224 */ /* 0x002fe200078e0011 */
[----:B------:R-:W-:Y:S01]  /*c160*/  IABS R17, R5 ;  /* 0x0000000500117213 */ /* 0x000fe20000000000 */
[----:B------:R-:W-:Y:S01]  /*c170*/  IMAD.MOV R44, RZ, RZ, -R44 ;  /* 0x000000ffff2c7224 */ /* 0x000fe200078e0a2c */
[----:B------:R-:W-:Y:S01]  /*c180*/  ISETP.GT.U32.AND P1, PT, R0, R39, PT ;  /* 0x000000270000720c */ /* 0x000fe20003f24070 */
[----:B------:R-:W-:Y:S01]  /*c190*/  IMAD.HI.U32 R40, R3, R37, RZ ;  /* 0x0000002503287227 */ /* 0x000fe200078e00ff */
[----:B------:R-:W-:-:S02]  /*c1a0*/  @!P6 IADD3 R9, -R9, RZ, RZ ;  /* 0x000000ff0909e210 */ /* 0x000fc40007ffe1ff */
[C---:B------:R-:W-:Y:S01]  /*c1b0*/  ISETP.GT.U32.AND P6, PT, R0.reuse, R12, PT ;  /* 0x0000000c0000720c */ /* 0x040fe20003fc4070 */
[----:B------:R-:W-:Y:S01]  /*c1c0*/  IMAD R8, R0, R44, R8 ;  /* 0x0000002c00087224 */ /* 0x000fe200078e0208 */
[----:B------:R-:W-:Y:S01]  /*c1d0*/  IADD3 R40, -R40, RZ, RZ ;  /* 0x000000ff28287210 */ /* 0x000fe20007ffe1ff */
[--C-:B------:R-:W-:Y:S01]  /*c1e0*/  @!P0 IMAD.IADD R16, R16, 0x1, -R0.reuse ;  /* 0x0000000110108824 */ /* 0x100fe200078e0a00 */
[----:B------:R-:W-:Y:S01]  /*c1f0*/  ISETP.GE.AND P0, PT, R42, RZ, PT ;  /* 0x000000ff2a00720c */ /* 0x000fe20003f06270 */
[----:B------:R-:W-:Y:S01]  /*c200*/  IMAD.HI.U32 R42, R3, R41, RZ ;  /* 0x00000029032a7227 */ /* 0x000fe200078e00ff */
[----:B------:R1:W-:Y:S02]  /*c210*/  STL [R1+0x548], R9 ;  /* 0x0005480901007387 */ /* 0x0003e40000100800 */
[----:B------:R-:W-:Y:S01]  /*c220*/  MOV R10, R16 ;  /* 0x00000010000a7202 */ /* 0x000fe20000000f00 */
[----:B------:R-:W-:Y:S01]  /*c230*/  @!P1 IMAD.IADD R39, R39, 0x1, -R0 ;  /* 0x0000000127279824 */ /* 0x000fe200078e0a00 */
[----:B------:R-:W-:Y:S01]  /*c240*/  ISETP.GT.U32.AND P1, PT, R0, R8, PT ;  /* 0x000000080000720c */ /* 0x000fe20003f24070 */
[----:B------:R-:W-:Y:S01]  /*c250*/  IMAD.MOV R42, RZ, RZ, -R42 ;  /* 0x000000ffff2a7224 */ /* 0x000fe200078e0a2a */
[----:B------:R-:W-:Y:S01]  /*c260*/  @!P4 IADD3 R10, -R10, RZ, RZ ;  /* 0x000000ff0a0ac210 */ /* 0x000fe20007ffe1ff */
[----:B------:R-:W-:-:S02]  /*c270*/  @!P6 IMAD.IADD R12, R12, 0x1, -R0 ;  /* 0x000000010c0ce824 */ /* 0x000fc400078e0a00 */
[C---:B------:R-:W-:Y:S02]  /*c280*/  IMAD R40, R0.reuse, R40, R37 ;  /* 0x0000002800287224 */ /* 0x040fe400078e0225 */
[C---:B------:R-:W-:Y:S01]  /*c290*/  IMAD R41, R0.reuse, R42, R41 ;  /* 0x0000002a00297224 */ /* 0x040fe200078e0229 */
[C---:B------:R-:W-:Y:S01]  /*c2a0*/  ISETP.GT.U32.AND P6, PT, R0.reuse, R12, PT ;  /* 0x0000000c0000720c */ /* 0x040fe20003fc4070 */
[----:B------:R-:W-:Y:S01]  /*c2b0*/  IMAD.HI.U32 R37, R3, R17, RZ ;  /* 0x0000001103257227 */ /* 0x000fe200078e00ff */
[----:B------:R-:W-:Y:S01]  /*c2c0*/  ISETP.GT.U32.AND P4, PT, R0, R40, PT ;  /* 0x000000280000720c */ /* 0x000fe20003f84070 */
[----:B------:R-:W-:Y:S02]  /*c2d0*/  STL [R1+0x540], R10 ;  /* 0x0005400a01007387 */ /* 0x000fe40000100800 */
[----:B------:R-:W-:Y:S01]  /*c2e0*/  @!P1 IADD3 R8, R8, -R0, RZ ;  /* 0x8000000008089210 */ /* 0x000fe20007ffe0ff */
[----:B-1----:R-:W-:Y:S02]  /*c2f0*/  IMAD.MOV.U32 R9, RZ, RZ, R39 ;  /* 0x000000ffff097224 */ /* 0x002fe400078e0027 */
[----:B------:R-:W-:Y:S01]  /*c300*/  IMAD.MOV R37, RZ, RZ, -R37 ;  /* 0x000000ffff257224 */ /* 0x000fe200078e0a25 */
[----:B------:R-:W-:Y:S01]  /*c310*/  ISETP.GT.U32.AND P1, PT, R0, R8, PT ;  /* 0x000000080000720c */ /* 0x000fe20003f24070 */
[----:B------:R-:W-:Y:S01]  /*c320*/  @!P3 IMAD.MOV R9, RZ, RZ, -R9 ;  /* 0x000000ffff09b224 */ /* 0x000fe200078e0a09 */
[----:B------:R-:W-:Y:S01]  /*c330*/  ISETP.GE.AND P3, PT, R38, RZ, PT ;  /* 0x000000ff2600720c */ /* 0x000fe20003f66270 */
[----:B------:R-:W-:Y:S01]  /*c340*/  IMAD R37, R0, R37, R17 ;  /* 0x0000002500257224 */ /* 0x000fe200078e0211 */
[----:B------:R-:W-:Y:S01]  /*c350*/  @!P6 IADD3 R12, R12, -R0, RZ ;  /* 0x800000000c0ce210 */ /* 0x000fe20007ffe0ff */
[----:B------:R-:W-:Y:S01]  /*c360*/  VIADD R17, R6, 0x104 ;  /* 0x0000010406117836 */ /* 0x000fe20000000000 */
[----:B------:R-:W-:Y:S01]  /*c370*/  ISETP.GT.U32.AND P6, PT, R0, R41, PT ;  /* 0x000000290000720c */ /* 0x000fe20003fc4070 */
[----:B------:R1:W-:Y:S01]  /*c380*/  STL [R1+0x53c], R9 ;  /* 0x00053c0901007387 */ /* 0x0003e20000100800 */
[----:B------:R-:W-:-:S02]  /*c390*/  VIADD R16, R6, 0x105 ;  /* 0x0000010506107836 */ /* 0x000fc40000000000 */
[----:B------:R-:W-:Y:S01]  /*c3a0*/  IABS R38, R17 ;  /* 0x0000001100267213 */ /* 0x000fe20000000000 */
[--C-:B------:R-:W-:Y:S02]  /*c3b0*/  @!P4 IMAD.IADD R40, R40, 0x1, -R0.reuse ;  /* 0x000000012828c824 */ /* 0x100fe400078e0a00 */
[----:B------:R-:W-:Y:S01]  /*c3c0*/  @!P1 IMAD.IADD R8, R8, 0x1, -R0 ;  /* 0x0000000108089824 */ /* 0x000fe200078e0a00 */
[----:B------:R-:W-:Y:S01]  /*c3d0*/  ISETP.GT.U32.AND P1, PT, R0, R37, PT ;  /* 0x000000250000720c */ /* 0x000fe20003f24070 */
[----:B------:R-:W-:Y:S01]  /*c3e0*/  VIADD R44, R6, 0x10c ;  /* 0x0000010c062c7836 */ /* 0x000fe20000000000 */
[----:B------:R-:W-:Y:S01]  /*c3f0*/  ISETP.GT.U32.AND P4, PT, R0, R40, PT ;  /* 0x000000280000720c */ /* 0x000fe20003f84070 */
[----:B-1----:R-:W-:Y:S01]  /*c400*/  IMAD.MOV.U32 R9, RZ, RZ, R12 ;  /* 0x000000ffff097224 */ /* 0x002fe200078e000c */
[----:B------:R-:W-:Y:S01]  /*c410*/  IABS R12, R16 ;  /* 0x00000010000c7213 */ /* 0x000fe20000000000 */
[----:B------:R-:W-:-:S03]  /*c420*/  @!P6 IMAD.IADD R41, R41, 0x1, -R0 ;  /* 0x000000012929e824 */ /* 0x000fc600078e0a00 */
[----:B------:R-:W-:Y:S02]  /*c430*/  @!P2 IADD3 R9, -R9, RZ, RZ ;  /* 0x000000ff0909a210 */ /* 0x000fe40007ffe1ff */
[----:B------:R-:W-:Y:S01]  /*c440*/  ISETP.GE.AND P2, PT, R5, RZ, PT ;  /* 0x000000ff0500720c */ /* 0x000fe20003f46270 */
[----:B------:R-:W-:Y:S01]  /*c450*/  IMAD.HI.U32 R5, R3, R38, RZ ;  /* 0x0000002603057227 */ /* 0x000fe200078e00ff */
[----:B------:R-:W-:Y:S01]  /*c460*/  ISETP.GT.U32.AND P6, PT, R0, R41, PT ;  /* 0x000000290000720c */ /* 0x000fe20003fc4070 */
[----:B------:R1:W-:Y:S02]  /*c470*/  STL [R1+0x518], R9 ;  /* 0x0005180901007387 */ /* 0x0003e40000100800 */
[----:B------:R-:W-:Y:S01]  /*c480*/  @!P1 IMAD.IADD R37, R37, 0x1, -R0 ;  /* 0x0000000125259824 */ /* 0x000fe200078e0a00 */
[----:B------:R-:W-:Y:S01]  /*c490*/  @!P4 IADD3 R40, R40, -R0, RZ ;  /* 0x800000002828c210 */ /* 0x000fe20007ffe0ff */
[----:B------:R-:W-:Y:S01]  /*c4a0*/  IMAD.MOV R5, RZ, RZ, -R5 ;  /* 0x000000ffff057224 */ /* 0x000fe200078e0a05 */
[----:B------:R-:W-:Y:S01]  /*c4b0*/  ISETP.GE.AND P4, PT, R16, RZ, PT ;  /* 0x000000ff1000720c */ /* 0x000fe20003f86270 */
[----:B------:R-:W-:Y:S01]  /*c4c0*/  VIADD R16, R6, 0x107 ;  /* 0x0000010706107836 */ /* 0x000fe20000000000 */
[----:B------:R-:W-:-:S02]  /*c4d0*/  ISETP.GT.U32.AND P1, PT, R0, R37, PT ;  /* 0x000000250000720c */ /* 0x000fc40003f24070 */
[----:B-1----:R-:W-:Y:S01]  /*c4e0*/  MOV R9, R8 ;  /* 0x0000000800097202 */ /* 0x002fe20000000f00 */
[----:B------:R-:W-:Y:S02]  /*c4f0*/  IMAD.HI.U32 R8, R3, R12, RZ ;  /* 0x0000000c03087227 */ /* 0x000fe400078e00ff */
[----:B------:R-:W-:Y:S02]  /*c500*/  @!P6 IADD3 R41, R41, -R0, RZ ;  /* 0x800000002929e210 */ /* 0x000fe40007ffe0ff */
[----:B------:R-:W-:Y:S01]  /*c510*/  @!P5 IMAD.MOV R9, RZ, RZ, -R9 ;  /* 0x000000ffff09d224 */ /* 0x000fe200078e0a09 */
[----:B------:R-:W-:Y:S01]  /*c520*/  ISETP.GE.AND P5, PT, R17, RZ, PT ;  /* 0x000000ff1100720c */ /* 0x000fe20003fa6270 */
[C---:B------:R-:W-:Y:S02]  /*c530*/  IMAD R17, R0.reuse, R5, R38 ;  /* 0x0000000500117224 */ /* 0x040fe400078e0226 */
[----:B------:R-:W-:Y:S01]  /*c540*/  IMAD.MOV R8, RZ, RZ, -R8 ;  /* 0x000000ffff087224 */ /* 0x000fe200078e0a08 */
[----:B------:R1:W-:Y:S01]  /*c550*/  STL [R1+0x520], R9 ;  /* 0x0005200901007387 */ /* 0x0003e20000100800 */
[----:B------:R-:W-:Y:S01]  /*c560*/  @!P1 IMAD.IADD R37, R37, 0x1, -R0 ;  /* 0x0000000125259824 */ /* 0x000fe200078e0a00 */
[C---:B------:R-:W-:Y:S01]  /*c570*/  ISETP.GT.U32.AND P6, PT, R0.reuse, R17, PT ;  /* 0x000000110000720c */ /* 0x040fe20003fc4070 */
[----:B------:R-:W-:Y:S01]  /*c580*/  IMAD R12, R0, R8, R12 ;  /* 0x00000008000c7224 */ /* 0x000fe200078e020c */
[----:B------:R-:W-:Y:S01]  /*c590*/  IADD3 R8, R6, 0x108, RZ ;  /* 0x0000010806087810 */ /* 0x000fe20007ffe0ff */
[----:B------:R-:W-:Y:S01]  /*c5a0*/  IMAD.MOV.U32 R5, RZ, RZ, R41 ;  /* 0x000000ffff057224 */ /* 0x000fe200078e0029 */
[----:B------:R-:W-:-:S02]  /*c5b0*/  IABS R41, R44 ;  /* 0x0000002c00297213 */ /* 0x000fc40000000000 */
[----:B------:R-:W-:Y:S01]  /*c5c0*/  ISETP.GT.U32.AND P1, PT, R0, R12, PT ;  /* 0x0000000c0000720c */ /* 0x000fe20003f24070 */
[----:B------:R-:W-:Y:S01]  /*c5d0*/  @!P3 IMAD.MOV R5, RZ, RZ, -R5 ;  /* 0x000000ffff05b224 */ /* 0x000fe200078e0a05 */
[----:B------:R-:W-:Y:S01]  /*c5e0*/  ISETP.GE.AND P3, PT, R16, RZ, PT ;  /* 0x000000ff1000720c */ /* 0x000fe20003f66270 */
[----:B-1----:R-:W-:Y:S01]  /*c5f0*/  IMAD.MOV.U32 R9, RZ, RZ, R40 ;  /* 0x000000ffff097224 */ /* 0x002fe200078e0028 */
[----:B------:R-:W-:Y:S01]  /*c600*/  IABS R16, R16 ;  /* 0x0000001000107213 */ /* 0x000fe20000000000 */
[----:B------:R-:W-:Y:S01]  /*c610*/  IMAD.HI.U32 R47, R3, R41, RZ ;  /* 0x00000029032f7227 */ /* 0x000fe200078e00ff */
[----:B------:R-:W-:Y:S02]  /*c620*/  IABS R39, R8 ;  /* 0x0000000800277213 */ /* 0x000fe40000000000 */
[----:B------:R-:W-:Y:S01]  /*c630*/  @!P6 IADD3 R17, R17, -R0, RZ ;  /* 0x800000001111e210 */ /* 0x000fe20007ffe0ff */
[----:B------:R-:W-:Y:S01]  /*c640*/  @!P0 IMAD.MOV R9, RZ, RZ, -R9 ;  /* 0x000000ffff098224 */ /* 0x000fe200078e0a09 */
[----:B------:R-:W-:Y:S01]  /*c650*/  ISETP.GE.AND P0, PT, R46, RZ, PT ;  /* 0x000000ff2e00720c */ /* 0x000fe20003f06270 */
[----:B------:R-:W-:Y:S01]  /*c660*/  IMAD.MOV R47, RZ, RZ, -R47 ;  /* 0x000000ffff2f7224 */ /* 0x000fe200078e0a2f */
[----:B------:R-:W-:Y:S01]  /*c670*/  IABS R46, R46 ;  /* 0x0000002e002e7213 */ /* 0x000fe20000000000 */
[----:B------:R-:W-:Y:S01]  /*c680*/  @!P1 IMAD.IADD R12, R12, 0x1, -R0 ;  /* 0x000000010c0c9824 */ /* 0x000fe200078e0a00 */
[C---:B------:R-:W-:Y:S01]  /*c690*/  ISETP.GT.U32.AND P6, PT, R0.reuse, R17, PT ;  /* 0x000000110000720c */ /* 0x040fe20003fc4070 */
[----:B------:R1:W-:Y:S01]  /*c6a0*/  STL [R1+0x524], R9 ;  /* 0x0005240901007387 */ /* 0x0003e20000100800 */
[----:B------:R-:W-:-:S02]  /*c6b0*/  IMAD R41, R0, R47, R41 ;  /* 0x0000002f00297224 */ /* 0x000fc400078e0229 */
[----:B------:R-:W-:Y:S01]  /*c6c0*/  ISETP.GT.U32.AND P1, PT, R0, R12, PT ;  /* 0x0000000c0000720c */ /* 0x000fe20003f24070 */
[----:B------:R2:W-:Y:S01]  /*c6d0*/  STL [R1+0x534], R5 ;  /* 0x0005340501007387 */ /* 0x0005e20000100800 */
[----:B-1----:R-:W-:Y:S02]  /*c6e0*/  IMAD.MOV.U32 R9, RZ, RZ, R37 ;  /* 0x000000ffff097224 */ /* 0x002fe400078e0025 */
[----:B------:R-:W-:-:S05]  /*c6f0*/  IMAD.HI.U32 R37, R3, R16, RZ ;  /* 0x0000001003257227 */ /* 0x000fca00078e00ff */
[----:B------:R-:W-:Y:S02]  /*c700*/  @!P6 IADD3 R17, R17, -R0, RZ ;  /* 0x800000001111e210 */ /* 0x000fe40007ffe0ff */
[----:B------:R-:W-:Y:S01]  /*c710*/  @!P2 IADD3 R9, -R9, RZ, RZ ;  /* 0x000000ff0909a210 */ /* 0x000fe20007ffe1ff */
[----:B--2---:R-:W-:Y:S01]  /*c720*/  IMAD.HI.U32 R5, R3, R46, RZ ;  /* 0x0000002e03057227 */ /* 0x004fe200078e00ff */
[----:B------:R-:W-:-:S03]  /*c730*/  ISETP.GE.AND P2, PT, R8, RZ, PT ;  /* 0x000000ff0800720c */ /* 0x000fc60003f46270 */
[----:B------:R-:W-:Y:S01]  /*c740*/  IMAD.MOV R5, RZ, RZ, -R5 ;  /* 0x000000ffff057224 */ /* 0x000fe200078e0a05 */
[----:B------:R1:W-:Y:S01]  /*c750*/  STL [R1+0x530], R9 ;  /* 0x0005300901007387 */ /* 0x0003e20000100800 */
[----:B------:R-:W-:-:S04]  /*c760*/  IMAD.HI.U32 R8, R3, R39, RZ ;  /* 0x0000002703087227 */ /* 0x000fc800078e00ff */
[C---:B------:R-:W-:Y:S02]  /*c770*/  IMAD R46, R0.reuse, R5, R46 ;  /* 0x00000005002e7224 */ /* 0x040fe400078e022e */
[----:B------:R-:W-:Y:S02]  /*c780*/  IMAD.MOV R37, RZ, RZ, -R37 ;  /* 0x000000ffff257224 */ /* 0x000fe400078e0a25 */
[----:B------:R-:W-:Y:S01]  /*c790*/  IMAD.MOV R8, RZ, RZ, -R8 ;  /* 0x000000ffff087224 */ /* 0x000fe200078e0a08 */
[----:B------:R-:W-:Y:S01]  /*c7a0*/  ISETP.GT.U32.AND P6, PT, R0, R46, PT ;  /* 0x0000002e0000720c */ /* 0x000fe20003fc4070 */
[----:B------:R-:W-:-:S04]  /*c7b0*/  IMAD.HI.U32 R5, R3, R45, RZ ;  /* 0x0000002d03057227 */ /* 0x000fc800078e00ff */
[----:B------:R-:W-:Y:S01]  /*c7c0*/  IMAD R16, R0, R37, R16 ;  /* 0x0000002500107224 */ /* 0x000fe200078e0210 */
[----:B------:R-:W-:Y:S01]  /*c7d0*/  IADD3 R5, -R5, RZ, RZ ;  /* 0x000000ff05057210 */ /* 0x000fe20007ffe1ff */
[----:B------:R-:W-:Y:S01]  /*c7e0*/  IMAD.MOV.U32 R10, RZ, RZ, R17 ;  /* 0x000000ffff0a7224 */ /* 0x000fe200078e0011 */
[----:B------:R-:W-:Y:S01]  /*c7f0*/  IADD3 R37, R6, 0x10a, RZ ;  /* 0x0000010a06257810 */ /* 0x000fe20007ffe0ff */
[C---:B------:R-:W-:Y:S02]  /*c800*/  IMAD R39, R0.reuse, R8, R39 ;  /* 0x0000000800277224 */ /* 0x040fe400078e0227 */
[----:B------:R-:W-:Y:S01]  /*c810*/  @!P5 IMAD.MOV R10, RZ, RZ, -R10 ;  /* 0x000000ffff0ad224 */ /* 0x000fe200078e0a0a */
[----:B------:R-:W-:Y:S01]  /*c820*/  ISETP.GT.U32.AND P5, PT, R0, R16, PT ;  /* 0x000000100000720c */ /* 0x000fe20003fa4070 */
[----:B------:R-:W-:Y:S01]  /*c830*/  @!P1 IMAD.IADD R12, R12, 0x1, -R0 ;  /* 0x000000010c0c9824 */ /* 0x000fe200078e0a00 */
[C---:B------:R-:W-:Y:S01]  /*c840*/  ISETP.GT.U32.AND P1, PT, R0.reuse, R39, PT ;  /* 0x000000270000720c */ /* 0x040fe20003f24070 */
[----:B------:R-:W-:Y:S01]  /*c850*/  IMAD R45, R0, R5, R45 ;  /* 0x00000005002d7224 */ /* 0x000fe200078e022d */
[----:B------:R-:W-:Y:S01]  /*c860*/  @!P6 IADD3 R46, R46, -R0, RZ ;  /* 0x800000002e2ee210 */ /* 0x000fe20007ffe0ff */
[C---:B-1----:R-:W-:Y:S01]  /*c870*/  VIADD R9, R6.reuse, 0x1ff ;  /* 0x000001ff06097836 */ /* 0x042fe20000000000 */
[----:B------:R-:W-:Y:S01]  /*c880*/  IABS R17, R37 ;  /* 0x0000002500117213 */ /* 0x000fe20000000000 */
[----:B------:R-:W-:Y:S01]  /*c890*/  VIADD R5, R6, 0x10b ;  /* 0x0000010b06057836 */ /* 0x000fe20000000000 */
[----:B------:R-:W-:-:S02]  /*c8a0*/  ISETP.GT.U32.AND P6, PT, R0, R45, PT ;  /* 0x0000002d0000720c */ /* 0x000fc40003fc4070 */
[----:B------:R-:W-:Y:S01]  /*c8b0*/  STL [R1+0x2d50], R9 ;  /* 0x002d500901007387 */ /* 0x000fe20000100800 */
[----:B------:R-:W-:Y:S01]  /*c8c0*/  IABS R8, R9 ;  /* 0x0000000900087213 */ /* 0x000fe20000000000 */
[----:B------:R-:W-:Y:S01]  /*c8d0*/  IMAD.HI.U32 R40, R3, R17, RZ ;  /* 0x0000001103287227 */ /* 0x000fe200078e00ff */
[----:B------:R-:W-:Y:S01]  /*c8e0*/  IABS R38, R5 ;  /* 0x0000000500267213 */ /* 0x000fe20000000000 */
[----:B------:R1:W-:Y:S02]  /*c8f0*/  STL [R1+0x528], R10 ;  /* 0x0005280a01007387 */ /* 0x0003e40000100800 */
[--C-:B------:R-:W-:Y:S01]  /*c900*/  @!P5 IMAD.IADD R16, R16, 0x1, -R0.reuse ;  /* 0x000000011010d824 */ /* 0x100fe200078e0a00 */
[----:B------:R-:W-:Y:S01]  /*c910*/  ISETP.GT.U32.AND P5, PT, R0, R46, PT ;  /* 0x0000002e0000720c */ /* 0x000fe20003fa4070 */
[----:B------:R-:W-:-:S03]  /*c920*/  @!P1 IMAD.IADD R39, R39, 0x1, -R0 ;  /* 0x0000000127279824 */ /* 0x000fc600078e0a00 */
[----:B------:R-:W-:Y:S02]  /*c930*/  @!P6 IADD3 R45, R45, -R0, RZ ;  /* 0x800000002d2de210 */ /* 0x000fe40007ffe0ff */
[C---:B------:R-:W-:Y:S01]  /*c940*/  ISETP.GT.U32.AND P1, PT, R0.reuse, R39, PT ;  /* 0x000000270000720c */ /* 0x040fe20003f24070 */
[----:B-1----:R-:W-:Y:S01]  /*c950*/  IMAD.MOV.U32 R10, RZ, RZ, R12 ;  /* 0x000000ffff0a7224 */ /* 0x002fe200078e000c */
[----:B------:R-:W-:Y:S01]  /*c960*/  ISETP.GT.U32.AND P6, PT, R0, R45, PT ;  /* 0x0000002d0000720c */ /* 0x000fe20003fc4070 */
[----:B------:R-:W-:-:S03]  /*c970*/  IMAD.HI.U32 R12, R3, R8, RZ ;  /* 0x00000008030c7227 */ /* 0x000fc600078e00ff */
[----:B------:R-:W-:Y:S01]  /*c980*/  @!P4 IADD3 R10, -R10, RZ, RZ ;  /* 0x000000ff0a0ac210 */ /* 0x000fe20007ffe1ff */
[----:B------:R-:W-:Y:S01]  /*c990*/  IMAD.MOV R12, RZ, RZ, -R12 ;  /* 0x000000ffff0c7224 */ /* 0x000fe200078e0a0c */
[----:B------:R-:W-:Y:S01]  /*c9a0*/  ISETP.GT.U32.AND P4, PT, R0, R16, PT ;  /* 0x000000100000720c */ /* 0x000fe20003f84070 */
[----:B------:R-:W-:Y:S01]  /*c9b0*/  @!P5 IMAD.IADD R46, R46, 0x1, -R0 ;  /* 0x000000012e2ed824 */ /* 0x000fe200078e0a00 */
[----:B------:R-:W-:Y:S01]  /*c9c0*/  ISETP.GE.AND P5, PT, R37, RZ, PT ;  /* 0x000000ff2500720c */ /* 0x000fe20003fa6270 */
[----:B------:R-:W-:Y:S01]  /*c9d0*/  IMAD R8, R0, R12, R8 ;  /* 0x0000000c00087224 */ /* 0x000fe200078e0208 */
[----:B------:R-:W-:Y:S01]  /*c9e0*/  IADD3 R37, -R40, RZ, RZ ;  /* 0x000000ff28257210 */ /* 0x000fe20007ffe1ff */
[----:B------:R-:W-:Y:S01]  /*c9f0*/  IMAD.HI.U32 R12, R3, R38, RZ ;  /* 0x00000026030c7227 */ /* 0x000fe200078e00ff */
[----:B------:R-:W-:Y:S01]  /*ca00*/  @!P1 IADD3 R39, R39, -R0, RZ ;  /* 0x8000000027279210 */ /* 0x000fe20007ffe0ff */
[----:B------:R1:W-:Y:S01]  /*ca10*/  STL [R1+0x52c], R10 ;  /* 0x00052c0a01007387 */ /* 0x0003e20000100800 */
[----:B------:R-:W-:Y:S01]  /*ca20*/  ISETP.GE.AND P1, PT, R5, RZ, PT ;  /* 0x000000ff0500720c */ /* 0x000fe20003f26270 */
[----:B------:R-:W-:-:S02]  /*ca30*/  IMAD R5, R0, R37, R17 ;  /* 0x0000002500057224 */ /* 0x000fc400078e0211 */
[--C-:B------:R-:W-:Y:S02]  /*ca40*/  @!P6 IMAD.IADD R45, R45, 0x1, -R0.reuse ;  /* 0x000000012d2de824 */ /* 0x100fe400078e0a00 */
[----:B------:R-:W-:Y:S01]  /*ca50*/  @!P4 IMAD.IADD R16, R16, 0x1, -R0 ;  /* 0x000000011010c824 */ /* 0x000fe200078e0a00 */
[C---:B------:R-:W-:Y:S01]  /*ca60*/  ISETP.GT.U32.AND P4, PT, R0.reuse, R8, PT ;  /* 0x000000080000720c */ /* 0x040fe20003f84070 */
[----:B------:R-:W-:Y:S01]  /*ca70*/  IMAD.MOV R12, RZ, RZ, -R12 ;  /* 0x000000ffff0c7224 */ /* 0x000fe200078e0a0c */
[C---:B------:R-:W-:Y:S01]  /*ca80*/  ISETP.GT.U32.AND P6, PT, R0.reuse, R5, PT ;  /* 0x000000050000720c */ /* 0x040fe20003fc4070 */
[----:B------:R-:W-:Y:S01]  /*ca90*/  IMAD.MOV.U32 R113, RZ, RZ, R45 ;  /* 0x000000ffff717224 */ /* 0x000fe200078e002d */
[----:B-1----:R-:W-:Y:S01]  /*caa0*/  MOV R10, R46 ;  /* 0x0000002e000a7202 */ /* 0x002fe20000000f00 */
[----:B------:R-:W-:Y:S02]  /*cab0*/  IMAD R38, R0, R12, R38 ;  /* 0x0000000c00267224 */ /* 0x000fe400078e0226 */
[----:B------:R-:W-:-:S02]  /*cac0*/  VIADD R12, R6, 0x10d ;  /* 0x0000010d060c7836 */ /* 0x000fc40000000000 */
[----:B------:R-:W-:Y:S02]  /*cad0*/  @!P0 IMAD.MOV R10, RZ, RZ, -R10 ;  /* 0x000000ffff0a8224 */ /* 0x000fe400078e0a0a */
[C---:B------:R-:W-:Y:S01]  /*cae0*/  VIADD R37, R6.reuse, 0x10e ;  /* 0x0000010e06257836 */ /* 0x040fe20000000000 */
[----:B------:R-:W-:Y:S01]  /*caf0*/  IABS R48, R12 ;  /* 0x0000000c00307213 */ /* 0x000fe20000000000 */
[----:B------:R-:W-:Y:S01]  /*cb00*/  VIADD R17, R6, 0x10f ;  /* 0x0000010f06117836 */ /* 0x000fe20000000000 */
[-C--:B------:R-:W-:Y:S01]  /*cb10*/  @!P4 IADD3 R8, R8, -R0.reuse, RZ ;  /* 0x800000000808c210 */ /* 0x080fe20007ffe0ff */
[----:B------:R1:W-:Y:S01]  /*cb20*/  STL [R1+0x51c], R10 ;  /* 0x00051c0a01007387 */ /* 0x0003e20000100800 */
[----:B------:R-:W-:Y:S01]  /*cb30*/  ISETP.GE.AND P4, PT, R6, RZ, PT ;  /* 0x000000ff0600720c */ /* 0x000fe20003f86270 */
[----:B------:R-:W-:Y:S01]  /*cb40*/  IMAD.MOV.U32 R46, RZ, RZ, R48 ;  /* 0x000000ffff2e7224 */ /* 0x000fe200078e0030 */
[----:B------:R-:W-:Y:S02]  /*cb50*/  @!P6 IADD3 R5, R5, -R0, RZ ;  /* 0x800000000505e210 */ /* 0x000fe40007ffe0ff */
[C---:B------:R-:W-:Y:S01]  /*cb60*/  ISETP.GT.U32.AND P6, PT, R0.reuse, R8, PT ;  /* 0x000000080000720c */ /* 0x040fe20003fc4070 */
[----:B------:R-:W-:Y:S01]  /*cb70*/  IMAD.HI.U32 R45, R3, R46, RZ ;  /* 0x0000002e032d7227 */ /* 0x000fe200078e00ff */
[----:B------:R-:W-:-:S02]  /*cb80*/  ISETP.GT.U32.AND P0, PT, R0, R5, PT ;  /* 0x000000050000720c */ /* 0x000fc40003f04070 */
[----:B------:R-:W-:Y:S01]  /*cb90*/  IABS R40, R37 ;  /* 0x0000002500287213 */ /* 0x000fe20000000000 */
[----:B------:R-:W-:Y:S01]  /*cba0*/  IMAD.MOV R45, RZ, RZ, -R45 ;  /* 0x000000ffff2d7224 */ /* 0x000fe200078e0a2d */
[----:B------:R-:W-:Y:S02]  /*cbb0*/  IABS R42, R17 ;  /* 0x00000011002a7213 */ /* 0x000fe40000000000 */
[----:B-1----:R-:W-:Y:S01]  /*cbc0*/  MOV R10, R16 ;  /* 0x00000010000a7202 */ /* 0x002fe20000000f00 */
[----:B------:R-:W-:Y:S01]  /*cbd0*/  IMAD.HI.U32 R48, R3, R40, RZ ;  /* 0x0000002803307227 */ /* 0x000fe200078e00ff */
[----:B------:R-:W-:Y:S02]  /*cbe0*/  @!P4 IADD3 R113, -R113, RZ, RZ ;  /* 0x000000ff7171c210 */ /* 0x000fe40007ffe1ff */
[----:B------:R-:W-:Y:S01]  /*cbf0*/  ISETP.GT.U32.AND P4, PT, R0, R38, PT ;  /* 0x000000260000720c */ /* 0x000fe20003f84070 */
[----:B------:R-:W-:Y:S01]  /*cc00*/  IMAD.HI.U32 R47, R3, R42, RZ ;  /* 0x0000002a032f7227 */ /* 0x000fe200078e00ff */
[----:B------:R-:W-:-:S02]  /*cc10*/  @!P6 IADD3 R8, R8, -R0, RZ ;  /* 0x800000000808e210 */ /* 0x000fc40007ffe0ff */
[----:B------:R-:W-:Y:S01]  /*cc20*/  ISETP.GT.U32.AND P6, PT, R0, R41, PT ;  /* 0x000000290000720c */ /* 0x000fe20003fc4070 */
[----:B------:R-:W-:Y:S01]  /*cc30*/  @!P0 IMAD.IADD R5, R5, 0x1, -R0 ;  /* 0x0000000105058824 */ /* 0x000fe200078e0a00 */
[----:B------:R-:W-:Y:S01]  /*cc40*/  @!P3 IADD3 R10, -R10, RZ, RZ ;  /* 0x000000ff0a0ab210 */ /* 0x000fe20007ffe1ff */
[----:B------:R-:W-:Y:S01]  /*cc50*/  IMAD.MOV R48, RZ, RZ, -R48 ;  /* 0x000000ffff307224 */ /* 0x000fe200078e0a30 */
[----:B------:R-:W-:Y:S01]  /*cc60*/  ISETP.GE.AND P0, PT, R44, RZ, PT ;  /* 0x000000ff2c00720c */ /* 0x000fe20003f06270 */
[----:B------:R-:W-:Y:S02]  /*cc70*/  IMAD.MOV R47, RZ, RZ, -R47 ;  /* 0x000000ffff2f7224 */ /* 0x000fe400078e0a2f */
[----:B------:R-:W-:Y:S01]  /*cc80*/  IMAD R45, R0, R45, R46 ;  /* 0x0000002d002d7224 */ /* 0x000fe200078e022e */
[----:B------:R-:W-:Y:S01]  /*cc90*/  STL [R1+0x514], R10 ;  /* 0x0005140a01007387 */ /* 0x000fe20000100800 */
[--C-:B------:R-:W-:Y:S01]  /*cca0*/  @!P4 IMAD.IADD R38, R38, 0x1, -R0.reuse ;  /* 0x000000012626c824 */ /* 0x100fe200078e0a00 */
[----:B------:R-:W-:Y:S01]  /*ccb0*/  ISETP.GE.AND P4, PT, R9, RZ, PT ;  /* 0x000000ff0900720c */ /* 0x000fe20003f86270 */
[----:B------:R-:W-:Y:S01]  /*ccc0*/  IMAD.MOV.U32 R9, RZ, RZ, R39 ;  /* 0x000000ffff097224 */ /* 0x000fe200078e0027 */
[C---:B------:R-:W-:Y:S01]  /*ccd0*/  ISETP.GT.U32.AND P3, PT, R0.reuse, R45, PT ;  /* 0x0000002d0000720c */ /* 0x040fe20003f64070 */
[----:B------:R-:W-:Y:S01]  /*cce0*/  @!P6 IMAD.IADD R41, R41, 0x1, -R0 ;  /* 0x000000012929e824 */ /* 0x000fe200078e0a00 */
[----:B------:R-:W-:Y:S01]  /*ccf0*/  ISETP.GT.U32.AND P6, PT, R0, R38, PT ;  /* 0x000000260000720c */ /* 0x000fe20003fc4070 */
[----:B------:R-:W-:-:S02]  /*cd00*/  @!P2 IMAD.MOV R9, RZ, RZ, -R9 ;  /* 0x000000ffff09a224 */ /* 0x000fc400078e0a09 */
[C---:B------:R-:W-:Y:S01]  /*cd10*/  IMAD R40, R0.reuse, R48, R40 ;  /* 0x0000003000287224 */ /* 0x040fe200078e0228 */
[C---:B------:R-:W-:Y:S01]  /*cd20*/  ISETP.GT.U32.AND P2, PT, R0.reuse, R41, PT ;  /* 0x000000290000720c */ /* 0x040fe20003f44070 */
[----:B------:R-:W-:Y:S01]  /*cd30*/  IMAD R47, R0, R47, R42 ;  /* 0x0000002f002f7224 */ /* 0x000fe200078e022a */
[----:B------:R1:W-:Y:S01]  /*cd40*/  STL [R1+0x510], R9 ;  /* 0x0005100901007387 */ /* 0x0003e20000100800 */
[C---:B------:R-:W-:Y:S01]  /*cd50*/  IADD3 R42, R6.reuse, 0x110, RZ ;  /* 0x00000110062a7810 */ /* 0x040fe20007ffe0ff */
[----:B------:R-:W-:Y:S01]  /*cd60*/  VIADD R44, R6, 0x111 ;  /* 0x00000111062c7836 */ /* 0x000fe20000000000 */
[----:B------:R-:W-:Y:S02]  /*cd70*/  @!P4 IADD3 R8, -R8, RZ, RZ ;  /* 0x000000ff0808c210 */ /* 0x000fe40007ffe1ff */
[----:B------:R-:W-:Y:S01]  /*cd80*/  IABS R16, R42 ;  /* 0x0000002a00107213 */ /* 0x000fe20000000000 */
[--C-:B------:R-:W-:Y:S01]  /*cd90*/  @!P3 IMAD.IADD R45, R45, 0x1, -R0.reuse ;  /* 0x000000012d2db824 */ /* 0x100fe200078e0a00 */
[----:B------:R-:W-:Y:S01]  /*cda0*/  ISETP.GT.U32.AND P4, PT, R0, R40, PT ;  /* 0x000000280000720c */ /* 0x000fe20003f84070 */
[----:B------:R-:W-:Y:S01]  /*cdb0*/  @!P6 IMAD.IADD R38, R38, 0x1, -R0 ;  /* 0x000000012626e824 */ /* 0x000fe200078e0a00 */
[----:B------:R2:W-:Y:S01]  /*cdc0*/  STL [R1+0x50c], R8 ;  /* 0x00050c0801007387 */ /* 0x0005e20000100800 */
[----:B-1----:R-:W-:Y:S01]  /*cdd0*/  IMAD.MOV.U32 R9, RZ, RZ, R5 ;  /* 0x000000ffff097224 */ /* 0x002fe200078e0005 */
[----:B------:R-:W-:Y:S01]  /*cde0*/  ISETP.GT.U32.AND P6, PT, R0, R47, PT ;  /* 0x0000002f0000720c */ /* 0x000fe20003fc4070 */
[----:B------:R-:W-:Y:S01]  /*cdf0*/  IMAD.HI.U32 R5, R3, R16, RZ ;  /* 0x0000001003057227 */ /* 0x000fe200078e00ff */
[----:B------:R-:W-:-:S02]  /*ce00*/  IABS R39, R44 ;  /* 0x0000002c00277213 */ /* 0x000fc40000000000 */
[----:B------:R-:W-:Y:S01]  /*ce10*/  ISETP.GE.AND P3, PT, R17, RZ, PT ;  /* 0x000000ff1100720c */ /* 0x000fe20003f66270 */
[----:B------:R-:W-:Y:S01]  /*ce20*/  @!P5 IMAD.MOV R9, RZ, RZ, -R9 ;  /* 0x000000ffff09d224 */ /* 0x000fe200078e0a09 */
[----:B------:R-:W-:Y:S01]  /*ce30*/  IADD3 R5, -R5, RZ, RZ ;  /* 0x000000ff05057210 */ /* 0x000fe20007ffe1ff */
[----:B------:R-:W-:Y:S01]  /*ce40*/  @!P2 IMAD.IADD R41, R41, 0x1, -R0 ;  /* 0x000000012929a824 */ /* 0x000fe200078e0a00 */
[----:B------:R-:W-:Y:S01]  /*ce50*/  ISETP.GE.AND P5, PT, R12, RZ, PT ;  /* 0x000000ff0c00720c */ /* 0x000fe20003fa6270 */
[----:B--2---:R-:W-:Y:S01]  /*ce60*/  IMAD.HI.U32 R8, R3, R39, RZ ;  /* 0x0000002703087227 */ /* 0x004fe200078e00ff */
[----:B------:R1:W-:Y:S01]  /*ce70*/  STL [R1+0x508], R9 ;  /* 0x0005080901007387 */ /* 0x0003e20000100800 */
[-C--:B------:R-:W-:Y:S02]  /*ce80*/  @!P4 IADD3 R40, R40, -R0.reuse, RZ ;  /* 0x800000002828c210 */ /* 0x080fe40007ffe0ff */
[C---:B------:R-:W-:Y:S01]  /*ce90*/  ISETP.GT.U32.AND P4, PT, R0.reuse, R45, PT ;  /* 0x0000002d0000720c */ /* 0x040fe20003f84070 */
[C---:B------:R-:W-:Y:S01]  /*cea0*/  IMAD R5, R0.reuse, R5, R16 ;  /* 0x0000000500057224 */ /* 0x040fe200078e0210 */
[----:B------:R-:W-:Y:S01]  /*ceb0*/  @!P6 IADD3 R47, R47, -R0, RZ ;  /* 0x800000002f2fe210 */ /* 0x000fe20007ffe0ff */
[----:B------:R-:W-:Y:S01]  /*cec0*/  IMAD.MOV R17, RZ, RZ, -R8 ;  /* 0x000000ffff117224 */ /* 0x000fe200078e0a08 */
[----:B------:R-:W-:Y:S01]  /*ced0*/  ISETP.GT.U32.AND P6, PT, R0, R40, PT ;  /* 0x000000280000720c */ /* 0x000fe20003fc4070 */
[C---:B------:R-:W-:Y:S01]  /*cee0*/  VIADD R8, R6.reuse, 0x112 ;  /* 0x0000011206087836 */ /* 0x040fe20000000000 */
[----:B------:R-:W-:Y:S01]  /*cef0*/  ISETP.GE.AND P2, PT, R37, RZ, PT ;  /* 0x000000ff2500720c */ /* 0x000fe20003f46270 */
[----:B-1----:R-:W-:Y:S01]  /*cf00*/  IMAD.MOV.U32 R9, RZ, RZ, R38 ;  /* 0x000000ffff097224 */ /* 0x002fe200078e0026 */
[C---:B------:R-:W-:Y:S01]  /*cf10*/  IADD3 R38, R6.reuse, 0x114, RZ ;  /* 0x0000011406267810 */ /* 0x040fe20007ffe0ff */
[----:B------:R-:W-:Y:S01]  /*cf20*/  VIADD R12, R6, 0x113 ;  /* 0x00000113060c7836 */ /* 0x000fe20000000000 */
[----:B------:R-:W-:Y:S01]  /*cf30*/  IABS R16, R8 ;  /* 0x0000000800107213 */ /* 0x000fe20000000000 */
[----:B------:R-:W-:Y:S01]  /*cf40*/  @!P1 IMAD.MOV R9, RZ, RZ, -R9 ;  /* 0x000000ffff099224 */ /* 0x000fe200078e0a09 */
[C---:B------:R-:W-:Y:S01]  /*cf50*/  ISETP.GT.U32.AND P1, PT, R0.reuse, R47, PT ;  /* 0x0000002f0000720c */ /* 0x040fe20003f24070 */
[----:B------:R-:W-:Y:S01]  /*cf60*/  IMAD R17, R0, R17, R39 ;  /* 0x0000001100117224 */ /* 0x000fe200078e0227 */
[----:B------:R-:W-:-:S02]  /*cf70*/  @!P4 IADD3 R45, R45, -R0, RZ ;  /* 0x800000002d2dc210 */ /* 0x000fc40007ffe0ff */
[----:B------:R1:W-:Y:S01]  /*cf80*/  STL [R1+0x500], R9 ;  /* 0x0005000901007387 */ /* 0x0003e20000100800 */
[----:B------:R-:W-:Y:S01]  /*cf90*/  IABS R39, R12 ;  /* 0x0000000c00277213 */ /* 0x000fe20000000000 */
[----:B------:R-:W-:Y:S01]  /*cfa0*/  @!P6 IMAD.IADD R40, R40, 0x1, -R0 ;  /* 0x000000012828e824 */ /* 0x000fe200078e0a00 */
[----:B------:R-:W-:Y:S01]  /*cfb0*/  ISETP.GE.AND P4, PT, R42, RZ, PT ;  /* 0x000000ff2a00720c */ /* 0x000fe20003f86270 */
[----:B------:R-:W-:Y:S01]  /*cfc0*/  IMAD.HI.U32 R42, R3, R16, RZ ;  /* 0x00000010032a7227 */ /* 0x000fe200078e00ff */
[----:B------:R-:W-:Y:S02]  /*cfd0*/  ISETP.GT.U32.AND P6, PT, R0, R17, PT ;  /* 0x000000110000720c */ /* 0x000fe40003fc4070 */
[----:B------:R-:W-:Y:S01]  /*cfe0*/  IABS R37, R38 ;  /* 0x0000002600257213 */ /* 0x000fe20000000000 */
[----:B------:R-:W-:Y:S01]  /*cff0*/  IMAD.MOV.U32 R10, RZ, RZ, R40 ;  /* 0x000000ffff0a7224 */ /* 0x000fe200078e0028 */
[----:B------:R-:W-:Y:S01]  /*d000*/  IADD3 R42, -R42, RZ, RZ ;  /* 0x000000ff2a2a7210 */ /* 0x000fe20007ffe1ff */
[----:B------:R-:W-:Y:S01]  /*d010*/  @!P1 IMAD.IADD R47, R47, 0x1, -R0 ;  /* 0x000000012f2f9824 */ /* 0x000fe200078e0a00 */
[----:B-1----:R-:W-:Y:S01]  /*d020*/  MOV R9, R41 ;  /* 0x0000002900097202 */ /* 0x002fe20000000f00 */
[----:B------:R-:W-:Y:S01]  /*d030*/  IMAD.HI.U32 R41, R3, R39, RZ ;  /* 0x0000002703297227 */ /* 0x000fe200078e00ff */
[----:B------:R-:W-:-:S02]  /*d040*/  @!P2 IADD3 R10, -R10, RZ, RZ ;  /* 0x000000ff0a0aa210 */ /* 0x000fc40007ffe1ff */
[----:B------:R-:W-:Y:S01]  /*d050*/  ISETP.GE.AND P1, PT, R44, RZ, PT ;  /* 0x000000ff2c00720c */ /* 0x000fe20003f26270 */
[----:B------:R-:W-:Y:S01]  /*d060*/  @!P0 IMAD.MOV R9, RZ, RZ, -R9 ;  /* 0x000000ffff098224 */ /* 0x000fe200078e0a09 */
[C---:B------:R-:W-:Y:S01]  /*d070*/  ISETP.GT.U32.AND P0, PT, R0.reuse, R5, PT ;  /* 0x000000050000720c */ /* 0x040fe20003f04070 */
[C---:B------:R-:W-:Y:S02]  /*d080*/  IMAD R16, R0.reuse, R42, R16 ;  /* 0x0000002a00107224 */ /* 0x040fe400078e0210 */
[----:B------:R-:W-:Y:S01]  /*d090*/  @!P6 IMAD.IADD R17, R17, 0x1, -R0 ;  /* 0x000000011111e824 */ /* 0x000fe200078e0a00 */
[----:B------:R1:W-:Y:S02]  /*d0a0*/  STL [R1+0x4fc], R9 ;  /* 0x0004fc0901007387 */ /* 0x0003e40000100800 */
[C---:B------:R-:W-:Y:S02]  /*d0b0*/  ISETP.GT.U32.AND P2, PT, R0.reuse, R16, PT ;  /* 0x000000100000720c */ /* 0x040fe40003f44070 */
[----:B------:R-:W-:-:S05]  /*d0c0*/  ISETP.GT.U32.AND P6, PT, R0, R17, PT ;  /* 0x000000110000720c */ /* 0x000fca0003fc4070 */
[--C-:B------:R-:W-:Y:S01]  /*d0d0*/  @!P0 IMAD.IADD R5, R5, 0x1, -R0.reuse ;  /* 0x0000000105058824 */ /* 0x100fe200078e0a00 */
[----:B------:R-:W-:Y:S01]  /*d0e0*/  ISETP.GE.AND P0, PT, R8, RZ, PT ;  /* 0x000000ff0800720c */ /* 0x000fe20003f06270 */
[----:B-1----:R-:W-:Y:S02]  /*d0f0*/  IMAD.MOV.U32 R9, RZ, RZ, R45 ;  /* 0x000000ffff097224 */ /* 0x002fe400078e002d */
[----:B------:R-:W-:Y:S01]  /*d100*/  IMAD.MOV R8, RZ, RZ, -R41 ;  /* 0x000000ffff087224 */ /* 0x000fe200078e0a29 */
[----:B------:R-:W-:Y:S01]  /*d110*/  IADD3 R41, R6, 0x11b, RZ ;  /* 0x0000011b06297810 */ /* 0x000fe20007ffe0ff */
[--C-:B------:R-:W-:Y:S01]  /*d120*/  @!P2 IMAD.IADD R16, R16, 0x1, -R0.reuse ;  /* 0x000000011010a824 */ /* 0x100fe200078e0a00 */
[----:B------:R-:W-:Y:S01]  /*d130*/  @!P5 IADD3 R9, -R9, RZ, RZ ;  /* 0x000000ff0909d210 */ /* 0x000fe20007ffe1ff */
[C---:B------:R-:W-:Y:S01]  /*d140*/  IMAD R8, R0.reuse, R8, R39 ;  /* 0x0000000800087224 */ /* 0x040fe200078e0227 */
[C---:B------:R-:W-:Y:S01]  /*d150*/  ISETP.GT.U32.AND P5, PT, R0.reuse, R5, PT ;  /* 0x000000050000720c */ /* 0x040fe20003fa4070 */
[----:B------:R-:W-:Y:S01]  /*d160*/  IMAD.HI.U32 R39, R3, R37, RZ ;  /* 0x0000002503277227 */ /* 0x000fe200078e00ff */
[----:B------:R-:W-:Y:S01]  /*d170*/  ISETP.GT.U32.AND P2, PT, R0, R16, PT ;  /* 0x000000100000720c */ /* 0x000fe20003f44070 */
[----:B------:R1:W-:Y:S01]  /*d180*/  STL [R1+0x4f8], R9 ;  /* 0x0004f80901007387 */ /* 0x0003e20000100800 */
[----:B------:R-:W-:Y:S01]  /*d190*/  IABS R44, R41 ;  /* 0x00000029002c7213 */ /* 0x000fe20000000000 */
[----:B------:R-:W-:Y:S01]  /*d1a0*/  @!P6 IMAD.IADD R17, R17, 0x1, -R0 ;  /* 0x000000011111e824 */ /* 0x000fe200078e0a00 */
[----:B------:R-:W-:Y:S01]  /*d1b0*/  ISETP.GE.AND P6, PT, R38, RZ, PT ;  /* 0x000000ff2600720c */ /* 0x000fe20003fc6270 */
[----:B------:R2:W-:Y:S01]  /*d1c0*/  STL [R1+0x4f0], R10 ;  /* 0x0004f00a01007387 */ /* 0x0005e20000100800 */
[C---:B------:R-:W-:Y:S01]  /*d1d0*/  IADD3 R38, R6.reuse, 0x116, RZ ;  /* 0x0000011606267810 */ /* 0x040fe20007ffe0ff */
[----:B------:R-:W-:-:S03]  /*d1e0*/  VIADD R45, R6, 0x11a ;  /* 0x0000011a062d7836 */ /* 0x000fc60000000000 */
[----:B------:R-:W-:Y:S01]  /*d1f0*/  IABS R49, R38 ;  /* 0x0000002600317213 */ /* 0x000fe20000000000 */
[----:B-1----:R-:W-:Y:S01]  /*d200*/  IMAD.MOV.U32 R9, RZ, RZ, R47 ;  /* 0x000000ffff097224 */ /* 0x002fe200078e002f */
[----:B------:R-:W-:Y:S02]  /*d210*/  @!P5 IADD3 R5, R5, -R0, RZ ;  /* 0x800000000505d210 */ /* 0x000fe40007ffe0ff */
[----:B------:R-:W-:Y:S01]  /*d220*/  ISETP.GT.U32.AND P5, PT, R0, R8, PT ;  /* 0x000000080000720c */ /* 0x000fe20003fa4070 */
[----:B------:R-:W-:Y:S01]  /*d230*/  @!P3 IMAD.MOV R9, RZ, RZ, -R9 ;  /* 0x000000ffff09b224 */ /* 0x000fe200078e0a09 */
[----:B------:R-:W-:Y:S01]  /*d240*/  ISETP.GE.AND P3, PT, R12, RZ, PT ;  /* 0x000000ff0c00720c */ /* 0x000fe20003f66270 */
[----:B------:R-:W-:Y:S01]  /*d250*/  IMAD.MOV R12, RZ, RZ, -R39 ;  /* 0x000000ffff0c7224 */ /* 0x000fe200078e0a27 */
[----:B------:R-:W-:Y:S01]  /*d260*/  @!P2 IADD3 R16, R16, -R0, RZ ;  /* 0x800000001010a210 */ /* 0x000fe20007ffe0ff */
[----:B--2---:R-:W-:Y:S01]  /*d270*/  IMAD.MOV.U32 R10, RZ, RZ, R5 ;  /* 0x000000ffff0a7224 */ /* 0x004fe200078e0005 */
[----:B------:R1:W-:Y:S01]  /*d280*/  STL [R1+0x4ec], R9 ;  /* 0x0004ec0901007387 */ /* 0x0003e20000100800 */
[----:B------:R-:W-:Y:S01]  /*d290*/  IMAD R12, R0, R12, R37 ;  /* 0x0000000c000c7224 */ /* 0x000fe200078e0225 */
[----:B------:R-:W-:Y:S01]  /*d2a0*/  ISETP.GE.AND P2, PT, R38, RZ, PT ;  /* 0x000000ff2600720c */ /* 0x000fe20003f46270 */
[----:B------:R-:W-:-:S02]  /*d2b0*/  @!P4 IMAD.MOV R10, RZ, RZ, -R10 ;  /* 0x000000ffff0ac224 */ /* 0x000fc400078e0a0a */
[----:B------:R-:W-:Y:S01]  /*d2c0*/  VIADD R37, R6, 0x117 ;  /* 0x0000011706257836 */ /* 0x000fe20000000000 */
[----:B------:R-:W-:Y:S01]  /*d2d0*/  ISETP.GT.U32.AND P4, PT, R0, R12, PT ;  /* 0x0000000c0000720c */ /* 0x000fe20003f84070 */
[----:B------:R-:W-:Y:S01]  /*d2e0*/  VIADD R39, R6, 0x115 ;  /* 0x0000011506277836 */ /* 0x000fe20000000000 */
[----:B------:R-:W-:Y:S01]  /*d2f0*/  @!P5 IADD3 R8, R8, -R0, RZ ;  /* 0x800000000808d210 */ /* 0x000fe20007ffe0ff */
[----:B------:R2:W-:Y:S01]  /*d300*/  STL [R1+0x4d8], R10 ;  /* 0x0004d80a01007387 */ /* 0x0005e20000100800 */
[----:B------:R-:W-:Y:S02]  /*d310*/  IABS R40, R37 ;  /* 0x0000002500287213 */ /* 0x000fe40000000000 */
[----:B------:R-:W-:Y:S02]  /*d320*/  ISETP.GT.U32.AND P5, PT, R0, R8, PT ;  /* 0x000000080000720c */ /* 0x000fe40003fa4070 */
[----:B-1----:R-:W-:Y:S01]  /*d330*/  MOV R9, R17 ;  /* 0x0000001100097202 */ /* 0x002fe20000000f00 */
[----:B------:R-:W-:Y:S01]  /*d340*/  IMAD.MOV.U32 R5, RZ, RZ, R40 ;  /* 0x000000ffff057224 */ /* 0x000fe200078e0028 */
[----:B------:R-:W-:Y:S01]  /*d350*/  IABS R48, R39 ;  /* 0x0000002700307213 */ /* 0x000fe20000000000 */
[----:B------:R-:W-:Y:S01]  /*d360*/  IMAD.HI.U32 R40, R3, R49, RZ ;  /* 0x0000003103287227 */ /* 0x000fe200078e00ff */
[----:B--2---:R-:W-:-:S03]  /*d370*/  MOV R10, R16 ;  /* 0x00000010000a7202 */ /* 0x004fc60000000f00 */
[----:B------:R-:W-:Y:S02]  /*d380*/  @!P4 IMAD.IADD R12, R12, 0x1, -R0 ;  /* 0x000000010c0cc824 */ /* 0x000fe400078e0a00 */
[----:B------:R-:W-:Y:S01]  /*d390*/  IMAD.MOV R38, RZ, RZ, -R40 ;  /* 0x000000ffff267224 */ /* 0x000fe200078e0a28 */
[----:B------:R-:W-:Y:S01]  /*d3a0*/  IABS R40, R45 ;  /* 0x0000002d00287213 */ /* 0x000fe20000000000 */
[----:B------:R-:W-:Y:S01]  /*d3b0*/  @!P1 IMAD.MOV R9, RZ, RZ, -R9 ;  /* 0x000000ffff099224 */ /* 0x000fe200078e0a09 */
[C---:B------:R-:W-:Y:S01]  /*d3c0*/  ISETP.GT.U32.AND P4, PT, R0.reuse, R12, PT ;  /* 0x0000000c0000720c */ /* 0x040fe20003f84070 */
[----:B------:R-:W-:Y:S01]  /*d3d0*/  IMAD R49, R0, R38, R49 ;  /* 0x0000002600317224 */ /* 0x000fe200078e0231 */
[----:B------:R-:W-:Y:S01]  /*d3e0*/  ISETP.GE.AND P1, PT, R39, RZ, PT ;  /* 0x000000ff2700720c */ /* 0x000fe20003f26270 */
[----:B------:R-:W-:Y:S01]  /*d3f0*/  IMAD.HI.U32 R39, R3, R48, RZ ;  /* 0x0000003003277227 */ /* 0x000fe200078e00ff */
[----:B------:R1:W-:Y:S03]  /*d400*/  STL [R1+0x4e0], R9 ;  /* 0x0004e00901007387 */ /* 0x0003e60000100800 */
[----:B------:R-:W-:-:S02]  /*d410*/  IMAD.MOV R39, RZ, RZ, -R39 ;  /* 0x000000ffff277224 */ /* 0x000fc400078e0a27 */
[----:B------:R-:W-:Y:S01]  /*d420*/  @!P5 IMAD.IADD R8, R8, 0x1, -R0 ;  /* 0x000000010808d824 */ /* 0x000fe200078e0a00 */
[----:B------:R-:W-:Y:S01]  /*d430*/  ISETP.GE.AND P5, PT, R37, RZ, PT ;  /* 0x000000ff2500720c */ /* 0x000fe20003fa6270 */
[----:B------:R-:W-:Y:S02]  /*d440*/  IMAD R48, R0, R39, R48 ;  /* 0x0000002700307224 */ /* 0x000fe400078e0230 */
[----:B------:R-:W-:Y:S01]  /*d450*/  @!P4 IMAD.IADD R12, R12, 0x1, -R0 ;  /* 0x000000010c0cc824 */ /* 0x000fe200078e0a00 */
[----:B------:R-:W-:Y:S01]  /*d460*/  ISETP.GT.U32.AND P4, PT, R0, R49, PT ;  /* 0x000000310000720c */ /* 0x000fe20003f84070 */
[----:B------:R-:W-:Y:S01]  /*d470*/  IMAD.HI.U32 R17, R3, R5, RZ ;  /* 0x0000000503117227 */ /* 0x000fe200078e00ff */
[----:B-1----:R-:W-:-:S03]  /*d480*/  MOV R9, R8 ;  /* 0x0000000800097202 */ /* 0x002fc60000000f00 */
[----:B------:R-:W-:Y:S01]  /*d490*/  VIADD R38, R6, 0x118 ;  /* 0x0000011806267836 */ /* 0x000fe20000000000 */
[----:B------:R-:W-:Y:S01]  /*d4a0*/  IADD3 R17, -R17, RZ, RZ ;  /* 0x000000ff11117210 */ /* 0x000fe20007ffe1ff */
[----:B------:R-:W-:Y:S01]  /*d4b0*/  @!P0 IMAD.MOV R10, RZ, RZ, -R10 ;  /* 0x000000ffff0a8224 */ /* 0x000fe200078e0a0a */
[----:B------:R-:W-:Y:S01]  /*d4c0*/  ISETP.GT.U32.AND P0, PT, R0, R48, PT ;  /* 0x000000300000720c */ /* 0x000fe20003f04070 */
[----:B------:R-:W-:Y:S02]  /*d4d0*/  VIADD R37, R6, 0x119 ;  /* 0x0000011906257836 */ /* 0x000fe40000000000 */
[----:B------:R-:W-:Y:S01]  /*d4e0*/  @!P3 IMAD.MOV R9, RZ, RZ, -R9 ;  /* 0x000000ffff09b224 */ /* 0x000fe200078e0a09 */
[----:B------:R-:W-:Y:S01]  /*d4f0*/  ISETP.GE.AND P3, PT, R38, RZ, PT ;  /* 0x000000ff2600720c */ /* 0x000fe20003f66270 */
[----:B------:R-:W-:Y:S01]  /*d500*/  @!P4 IMAD.IADD R49, R49, 0x1, -R0 ;  /* 0x000000013131c824 */ /* 0x000fe200078e0a00 */
[----:B------:R-:W-:Y:S01]  /*d510*/  STL [R1+0x4e4], R10 ;  /* 0x0004e40a01007387 */ /* 0x000fe20000100800 */
[----:B------:R-:W-:Y:S01]  /*d520*/  IABS R38, R38 ;  /* 0x0000002600267213 */ /* 0x000fe20000000000 */
[C---:B------:R-:W-:Y:S01]  /*d530*/  IMAD R5, R0.reuse, R17, R5 ;  /* 0x0000001100057224 */ /* 0x040fe200078e0205 */
[----:B------:R-:W-:Y:S01]  /*d540*/  IABS R16, R37 ;  /* 0x0000002500107213 */ /* 0x000fe20000000000 */
[----:B------:R1:W-:Y:S01]  /*d550*/  STL [R1+0x4e8], R9 ;  /* 0x0004e80901007387 */ /* 0x0003e20000100800 */
[----:B------:R-:W-:Y:S01]  /*d560*/  ISETP.GT.U32.AND P4, PT, R0, R49, PT ;  /* 0x000000310000720c */ /* 0x000fe20003f84070 */
[----:B------:R-:W-:Y:S01]  /*d570*/  IMAD.HI.U32 R39, R3, R38, RZ ;  /* 0x0000002603277227 */ /* 0x000fe200078e00ff */
[----:B------:R-:W-:-:S03]  /*d580*/  @!P0 IADD3 R48, R48, -R0, RZ ;  /* 0x8000000030308210 */ /* 0x000fc60007ffe0ff */
[----:B------:R-:W-:Y:S01]  /*d590*/  IMAD.HI.U32 R17, R3, R16, RZ ;  /* 0x0000001003117227 */ /* 0x000fe200078e00ff */
[----:B------:R-:W-:-:S03]  /*d5a0*/  ISETP.GT.U32.AND P0, PT, R0, R48, PT ;  /* 0x000000300000720c */ /* 0x000fc60003f04070 */
[----:B-1----:R-:W-:Y:S01]  /*d5b0*/  IMAD.MOV.U32 R9, RZ, RZ, R12 ;  /* 0x000000ffff097224 */ /* 0x002fe200078e000c */
[----:B------:R-:W-:Y:S01]  /*d5c0*/  IADD3 R17, -R17, RZ, RZ ;  /* 0x000000ff11117210 */ /* 0x000fe20007ffe1ff */
[----:B------:R-:W-:Y:S02]  /*d5d0*/  IMAD.MOV R39, RZ, RZ, -R39 ;  /* 0x000000ffff277224 */ /* 0x000fe400078e0a27 */
[----:B------:R-:W-:Y:S01]  /*d5e0*/  @!P6 IMAD.MOV R9, RZ, RZ, -R9 ;  /* 0x000000ffff09e224 */ /* 0x000fe200078e0a09 */
[C---:B------:R-:W-:Y:S01]  /*d5f0*/  ISETP.GT.U32.AND P6, PT, R0.reuse, R5, PT ;  /* 0x000000050000720c */ /* 0x040fe20003fc4070 */
[C---:B------:R-:W-:Y:S02]  /*d600*/  IMAD R38, R0.reuse, R39, R38 ;  /* 0x0000002700267224 */ /* 0x040fe400078e0226 */
[C---:B------:R-:W-:Y:S01]  /*d610*/  IMAD R16, R0.reuse, R17, R16 ;  /* 0x0000001100107224 */ /* 0x040fe200078e0210 */
[----:B------:R1:W-:Y:S01]  /*d620*/  STL [R1+0x4dc], R9 ;  /* 0x0004dc0901007387 */ /* 0x0003e20000100800 */
[----:B------:R-:W-:Y:S01]  /*d630*/  @!P4 IMAD.IADD R49, R49, 0x1, -R0 ;  /* 0x000000013131c824 */ /* 0x000fe200078e0a00 */
[----:B------:R-:W-:Y:S01]  /*d640*/  ISETP.GT.U32.AND P4, PT, R0, R38, PT ;  /* 0x000000260000720c */ /* 0x000fe20003f84070 */
[----:B------:R-:W-:Y:S01]  /*d650*/  IMAD.HI.U32 R42, R3, R40, RZ ;  /* 0x00000028032a7227 */ /* 0x000fe200078e00ff */
[----:B------:R-:W-:-:S03]  /*d660*/  IADD3 R17, R6, 0x11e, RZ ;  /* 0x0000011e06117810 */ /* 0x000fc60007ffe0ff */
[----:B------:R-:W-:Y:S01]  /*d670*/  IMAD.MOV R12, RZ, RZ, -R42 ;  /* 0x000000ffff0c7224 */ /* 0x000fe200078e0a2a */
[----:B------:R-:W-:Y:S01]  /*d680*/  IABS R47, R17 ;  /* 0x00000011002f7213 */ /* 0x000fe20000000000 */
[--C-:B------:R-:W-:Y:S01]  /*d690*/  @!P6 IMAD.IADD R5, R5, 0x1, -R0.reuse ;  /* 0x000000010505e824 */ /* 0x100fe200078e0a00 */
[----:B------:R-:W-:Y:S01]  /*d6a0*/  ISETP.GT.U32.AND P6, PT, R0, R16, PT ;  /* 0x000000100000720c */ /* 0x000fe20003fc4070 */
[----:B------:R-:W-:Y:S01]  /*d6b0*/  @!P0 IMAD.IADD R48, R48, 0x1, -R0 ;  /* 0x0000000130308824 */ /* 0x000fe200078e0a00 */
[----:B------:R-:W-:Y:S01]  /*d6c0*/  ISETP.GE.AND P0, PT, R37, RZ, PT ;  /* 0x000000ff2500720c */ /* 0x000fe20003f06270 */
[----:B------:R-:W-:Y:S01]  /*d6d0*/  IMAD R40, R0, R12, R40 ;  /* 0x0000000c00287224 */ /* 0x000fe200078e0228 */
[C---:B------:R-:W-:Y:S01]  /*d6e0*/  IADD3 R37, R6.reuse, 0x11c, RZ ;  /* 0x0000011c06257810 */ /* 0x040fe20007ffe0ff */
[----:B------:R-:W-:Y:S01]  /*d6f0*/  VIADD R12, R6, 0x11d ;  /* 0x0000011d060c7836 */ /* 0x000fe20000000000 */
[----:B------:R-:W-:Y:S01]  /*d700*/  @!P4 IADD3 R38, R38, -R0, RZ ;  /* 0x800000002626c210 */ /* 0x000fe20007ffe0ff */
[----:B-1----:R-:W-:Y:S01]  /*d710*/  IMAD.MOV.U32 R9, RZ, RZ, R48 ;  /* 0x000000ffff097224 */ /* 0x002fe200078e0030 */
[----:B------:R-:W-:Y:S01]  /*d720*/  IABS R42, R37 ;  /* 0x00000025002a7213 */ /* 0x000fe20000000000 */
[----:B------:R-:W-:Y:S01]  /*d730*/  IMAD.HI.U32 R8, R3, R44, RZ ;  /* 0x0000002c03087227 */ /* 0x000fe200078e00ff */
[----:B------:R-:W-:-:S02]  /*d740*/  IABS R46, R12 ;  /* 0x0000000c002e7213 */ /* 0x000fc40000000000 */
[----:B------:R-:W-:Y:S01]  /*d750*/  @!P1 IADD3 R9, -R9, RZ, RZ ;  /* 0x000000ff09099210 */ /* 0x000fe20007ffe1ff */
[----:B------:R-:W-:Y:S01]  /*d760*/  @!P6 IMAD.IADD R16, R16, 0x1, -R0 ;  /* 0x000000011010e824 */ /* 0x000fe200078e0a00 */
[C---:B------:R-:W-:Y:S01]  /*d770*/  ISETP.GT.U32.AND P4, PT, R0.reuse, R5, PT ;  /* 0x000000050000720c */ /* 0x040fe20003f84070 */
[C---:B------:R-:W-:Y:S01]  /*d780*/  IMAD.HI.U32 R50, R3.reuse, R42, RZ ;  /* 0x0000002a03327227 */ /* 0x040fe200078e00ff */
[----:B------:R-:W-:Y:S01]  /*d790*/  ISETP.GT.U32.AND P1, PT, R0, R38, PT ;  /* 0x000000260000720c */ /* 0x000fe20003f24070 */
[----:B------:R1:W-:Y:S01]  /*d7a0*/  STL [R1+0x4d0], R9 ;  /* 0x0004d00901007387 */ /* 0x0003e20000100800 */
[----:B------:R-:W-:Y:S01]  /*d7b0*/  IADD3 R8, -R8, RZ, RZ ;  /* 0x000000ff08087210 */ /* 0x000fe20007ffe1ff */
[----:B------:R-:W-:Y:S01]  /*d7c0*/  IMAD.HI.U32 R48, R3, R46, RZ ;  /* 0x0000002e03307227 */ /* 0x000fe200078e00ff */
[----:B------:R-:W-:-:S03]  /*d7d0*/  ISETP.GT.U32.AND P6, PT, R0, R16, PT ;  /* 0x000000100000720c */ /* 0x000fc60003fc4070 */
[----:B------:R-:W-:Y:S01]  /*d7e0*/  IMAD.MOV R50, RZ, RZ, -R50 ;  /* 0x000000ffff327224 */ /* 0x000fe200078e0a32 */
[----:B------:R-:W-:Y:S01]  /*d7f0*/  IADD3 R48, -R48, RZ, RZ ;  /* 0x000000ff30307210 */ /* 0x000fe20007ffe1ff */
[C---:B------:R-:W-:Y:S02]  /*d800*/  IMAD R44, R0.reuse, R8, R44 ;  /* 0x00000008002c7224 */ /* 0x040fe400078e022c */
[----:B-1----:R-:W-:Y:S02]  /*d810*/  IMAD.MOV.U32 R9, RZ, RZ, R49 ;  /* 0x000000ffff097224 */ /* 0x002fe400078e0031 */
[----:B------:R-:W-:Y:S01]  /*d820*/  IMAD R42, R0, R50, R42 ;  /* 0x00000032002a7224 */ /* 0x000fe200078e022a */
[----:B------:R-:W-:Y:S01]  /*d830*/  @!P1 IADD3 R38, R38, -R0, RZ ;  /* 0x8000000026269210 */ /* 0x000fe20007ffe0ff */
[----:B------:R-:W-:Y:S01]  /*d840*/  @!P2 IMAD.MOV R9, RZ, RZ, -R9 ;  /* 0x000000ffff09a224 */ /* 0x000fe200078e0a09 */
[C---:B------:R-:W-:Y:S01]  /*d850*/  ISETP.GT.U32.AND P2, PT, R0.reuse, R40, PT ;  /* 0x000000280000720c */ /* 0x040fe20003f44070 */
[----:B------:R-:W-:Y:S01]  /*d860*/  @!P4 IMAD.IADD R5, R5, 0x1, -R0 ;  /* 0x000000010505c824 */ /* 0x000fe200078e0a00 */
[C---:B------:R-:W-:Y:S01]  /*d870*/  ISETP.GT.U32.AND P4, PT, R0.reuse, R44, PT ;  /* 0x0000002c0000720c */ /* 0x040fe20003f84070 */
[C---:B------:R-:W-:Y:S01]  /*d880*/  IMAD R46, R0.reuse, R48, R46 ;  /* 0x00000030002e7224 */ /* 0x040fe200078e022e */
[----:B------:R-:W-:Y:S01]  /*d890*/  ISETP.GT.U32.AND P1, PT, R0, R42, PT ;  /* 0x0000002a0000720c */ /* 0x000fe20003f24070 */
[----:B------:R-:W-:Y:S01]  /*d8a0*/  VIADD R8, R6, 0x11f ;  /* 0x0000011f06087836 */ /* 0x000fe20000000000 */
[----:B------:R-:W-:Y:S01]  /*d8b0*/  @!P6 IADD3 R16, R16, -R0, RZ ;  /* 0x800000001010e210 */ /* 0x000fe20007ffe0ff */
[----:B------:R1:W-:Y:S01]  /*d8c0*/  STL [R1+0x4cc], R9 ;  /* 0x0004cc0901007387 */ /* 0x0003e20000100800 */
[----:B------:R-:W-:Y:S01]  /*d8d0*/  ISETP.GT.U32.AND P6, PT, R0, R46, PT ;  /* 0x0000002e0000720c */ /* 0x000fe20003fc4070 */
[----:B------:R-:W-:Y:S01]  /*d8e0*/  IMAD.HI.U32 R49, R3, R47, RZ ;  /* 0x0000002f03317227 */ /* 0x000fe200078e00ff */
[----:B------:R-:W-:-:S02]  /*d8f0*/  MOV R10, R5 ;  /* 0x00000005000a7202 */ /* 0x000fc40000000f00 */
[----:B------:R-:W-:Y:S01]  /*d900*/  IABS R39, R8 ;  /* 0x0000000800277213 */ /* 0x000fe20000000000 */
[--C-:B------:R-:W-:Y:S01]  /*d910*/  @!P2 IMAD.IADD R40, R40, 0x1, -R0.reuse ;  /* 0x000000012828a824 */ /* 0x100fe200078e0a00 */
[----:B------:R-:W-:Y:S01]  /*d920*/  @!P5 IADD3 R10, -R10, RZ, RZ ;  /* 0x000000ff0a0ad210 */ /* 0x000fe20007ffe1ff */
[----:B------:R-:W-:Y:S01]  /*d930*/  @!P4 IMAD.IADD R44, R44, 0x1, -R0 ;  /* 0x000000012c2cc824 */ /* 0x000fe200078e0a00 */
[----:B------:R-:W-:Y:S01]  /*d940*/  ISETP.GE.AND P2, PT, R45, RZ, PT ;  /* 0x000000ff2d00720c */ /* 0x000fe20003f46270 */
[----:B-1----:R-:W-:Y:S01]  /*d950*/  IMAD.MOV.U32 R9, RZ, RZ, R38 ;  /* 0x000000ffff097224 */ /* 0x002fe200078e0026 */
[----:B------:R-:W-:Y:S01]  /*d960*/  IADD3 R45, R6, 0x120, RZ ;  /* 0x00000120062d7810 */ /* 0x000fe20007ffe0ff */
[--C-:B------:R-:W-:Y:S01]  /*d970*/  @!P1 IMAD.IADD R42, R42, 0x1, -R0.reuse ;  /* 0x000000012a2a9824 */ /* 0x100fe200078e0a00 */
[----:B------:R-:W-:Y:S01]  /*d980*/  ISETP.GT.U32.AND P1, PT, R0, R40, PT ;  /* 0x000000280000720c */ /* 0x000fe20003f24070 */
[----:B------:R-:W-:Y:S01]  /*d990*/  @!P3 IMAD.MOV R9, RZ, RZ, -R9 ;  /* 0x000000ffff09b224 */ /* 0x000fe200078e0a09 */
[----:B------:R-:W-:Y:S01]  /*d9a0*/  STL [R1+0x4c4], R10 ;  /* 0x0004c40a01007387 */ /* 0x000fe20000100800 */
[----:B------:R-:W-:Y:S01]  /*d9b0*/  @!P6 IMAD.IADD R46, R46, 0x1, -R0 ;  /* 0x000000012e2ee824 */ /* 0x000fe200078e0a00 */
[C---:B------:R-:W-:Y:S01]  /*d9c0*/  ISETP.GT.U32.AND P6, PT, R0.reuse, R44, PT ;  /* 0x0000002c0000720c */ /* 0x040fe20003fc4070 */
[----:B------:R-:W-:Y:S01]  /*d9d0*/  IMAD.MOV R49, RZ, RZ, -R49 ;  /* 0x000000ffff317224 */ /* 0x000fe200078e0a31 */
[C---:B------:R-:W-:Y:S01]  /*d9e0*/  ISETP.GT.U32.AND P5, PT, R0.reuse, R42, PT ;  /* 0x0000002a0000720c */ /* 0x040fe20003fa4070 */
[----:B------:R-:W-:Y:S01]  /*d9f0*/  IMAD.HI.U32 R50, R3, R39, RZ ;  /* 0x0000002703327227 */ /* 0x000fe200078e00ff */
[----:B------:R1:W-:Y:S01]  /*da00*/  STL [R1+0x4c0], R9 ;  /* 0x0004c00901007387 */ /* 0x0003e20000100800 */
[----:B------:R-:W-:-:S02]  /*da10*/  ISETP.GT.U32.AND P3, PT, R0, R46, PT ;  /* 0x0000002e0000720c */ /* 0x000fc40003f64070 */
[----:B------:R-:W-:Y:S01]  /*da20*/  IMAD R47, R0, R49, R47 ;  /* 0x00000031002f7224 */ /* 0x000fe200078e022f */
[----:B------:R-:W-:Y:S01]  /*da30*/  ISETP.GE.AND P4, PT, R41, RZ, PT ;  /* 0x000000ff2900720c */ /* 0x000fe20003f86270 */
[----:B------:R-:W-:Y:S02]  /*da40*/  IMAD.MOV R50, RZ, RZ, -R50 ;  /* 0x000000ffff327224 */ /* 0x000fe400078e0a32 */
[----:B------:R-:W-:Y:S01]  /*da50*/  @!P1 IMAD.IADD R40, R40, 0x1, -R0 ;  /* 0x0000000128289824 */ /* 0x000fe200078e0a00 */
[----:B------:R-:W-:Y:S01]  /*da60*/  ISETP.GE.AND P1, PT, R37, RZ, PT ;  /* 0x000000ff2500720c */ /* 0x000fe20003f26270 */
[----:B------:R-:W-:Y:S02]  /*da70*/  IMAD R39, R0, R50, R39 ;  /* 0x0000003200277224 */ /* 0x000fe400078e0227 */
[----:B-1----:R-:W-:Y:S01]  /*da80*/  IMAD.MOV.U32 R9, RZ, RZ, R16 ;  /* 0x000000ffff097224 */ /* 0x002fe200078e0010 */
[----:B------:R-:W-:Y:S01]  /*da90*/  IABS R16, R45 ;  /* 0x0000002d00107213 */ /* 0x000fe20000000000 */
[----:B------:R-:W-:Y:S01]  /*daa0*/  VIADD R41, R6, 0x121 ;  /* 0x0000012106297836 */ /* 0x000fe20000000000 */
[----:B------:R-:W-:Y:S01]  /*dab0*/  @!P5 IADD3 R42, R42, -R0, RZ ;  /* 0x800000002a2ad210 */ /* 0x000fe20007ffe0ff */
[----:B------:R-:W-:Y:S01]  /*dac0*/  @!P6 IMAD.IADD R44, R44, 0x1, -R0 ;  /* 0x000000012c2ce824 */ /* 0x000fe200078e0a00 */
[----:B------:R-:W-:Y:S01]  /*dad0*/  @!P0 IADD3 R9, -R9, RZ, RZ ;  /* 0x000000ff09098210 */ /* 0x000fe20007ffe1ff */
[----:B------:R-:W-:Y:S01]  /*dae0*/  IMAD.MOV.U32 R10, RZ, RZ, R40 ;  /* 0x000000ffff0a7224 */ /* 0x000fe200078e0028 */
[----:B------:R-:W-:Y:S01]  /*daf0*/  ISETP.GT.U32.AND P0, PT, R0, R47, PT ;  /* 0x0000002f0000720c */ /* 0x000fe20003f04070 */
[----:B------:R-:W-:Y:S01]  /*db00*/  @!P3 IMAD.IADD R46, R46, 0x1, -R0 ;  /* 0x000000012e2eb824 */ /* 0x000fe200078e0a00 */
[----:B------:R-:W-:Y:S01]  /*db10*/  ISETP.GE.AND P5, PT, R12, RZ, PT ;  /* 0x000000ff0c00720c */ /* 0x000fe20003fa6270 */
[----:B------:R-:W-:Y:S01]  /*db20*/  IMAD.HI.U32 R12, R3, R16, RZ ;  /* 0x00000010030c7227 */ /* 0x000fe200078e00ff */
[----:B------:R-:W-:Y:S01]  /*db30*/  ISETP.GT.U32.AND P6, PT, R0, R39, PT ;  /* 0x000000270000720c */ /* 0x000fe20003fc4070 */
[----:B------:R1:W-:Y:S01]  /*db40*/  STL [R1+0x4bc], R9 ;  /* 0x0004bc0901007387 */ /* 0x0003e20000100800 */
[----:B------:R-:W-:Y:S01]  /*db50*/  IABS R5, R41 ;  /* 0x0000002900057213 */ /* 0x000fe20000000000 */
[----:B------:R-:W-:Y:S01]  /*db60*/  @!P2 IMAD.MOV R10, RZ, RZ, -R10 ;  /* 0x000000ffff0aa224 */ /* 0x000fe200078e0a0a */
[----:B------:R-:W-:Y:S01]  /*db70*/  ISETP.GE.AND P3, PT, R17, RZ, PT ;  /* 0x000000ff1100720c */ /* 0x000fe20003f66270 */
[----:B------:R-:W-:Y:S01]  /*db80*/  VIADD R37, R6, 0x125 ;  /* 0x0000012506257836 */ /* 0x000fe20000000000 */
[----:B------:R-:W-:Y:S01]  /*db90*/  IADD3 R12, -R12, RZ, RZ ;  /* 0x000000ff0c0c7210 */ /* 0x000fe20007ffe1ff */
[----:B------:R-:W-:Y:S01]  /*dba0*/  IMAD.HI.U32 R17, R3, R5, RZ ;  /* 0x0000000503117227 */ /* 0x000fe200078e00ff */
[----:B------:R2:W-:Y:S01]  /*dbb0*/  STL [R1+0x4b8], R10 ;  /* 0x0004b80a01007387 */ /* 0x0005e20000100800 */
[----:B------:R-:W-:-:S02]  /*dbc0*/  IADD3 R40, R6, 0x124, RZ ;  /* 0x0000012406287810 */ /* 0x000fc40007ffe0ff */
[----:B-1----:R-:W-:Y:S01]  /*dbd0*/  MOV R9, R44 ;  /* 0x0000002c00097202 */ /* 0x002fe20000000f00 */
[----:B------:R-:W-:Y:S01]  /*dbe0*/  @!P0 IMAD.IADD R47, R47, 0x1, -R0 ;  /* 0x000000012f2f8824 */ /* 0x000fe200078e0a00 */
[----:B------:R-:W-:Y:S01]  /*dbf0*/  ISETP.GE.AND P0, PT, R8, RZ, PT ;  /* 0x000000ff0800720c */ /* 0x000fe20003f06270 */
[----:B------:R-:W-:Y:S01]  /*dc00*/  IMAD.MOV R8, RZ, RZ, -R17 ;  /* 0x000000ffff087224 */ /* 0x000fe200078e0a11 */
[----:B------:R-:W-:Y:S01]  /*dc10*/  @!P4 IADD3 R9, -R9, RZ, RZ ;  /* 0x000000ff0909c210 */ /* 0x000fe20007ffe1ff */
[C---:B------:R-:W-:Y:S01]  /*dc20*/  IMAD R12, R0.reuse, R12, R16 ;  /* 0x0000000c000c7224 */ /* 0x040fe200078e0210 */
[C---:B------:R-:W-:Y:S01]  /*dc30*/  ISETP.GT.U32.AND P2, PT, R0.reuse, R47, PT ;  /* 0x0000002f0000720c */ /* 0x040fe20003f44070 */
[----:B--2---:R-:W-:Y:S02]  /*dc40*/  IMAD.MOV.U32 R10, RZ, RZ, R42 ;  /* 0x000000ffff0a7224 */ /* 0x004fe400078e002a */
[----:B------:R1:W-:Y:S01]  /*dc50*/  STL [R1+0x4b4], R9 ;  /* 0x0004b40901007387 */ /* 0x0003e20000100800 */
[----:B------:R-:W-:Y:S01]  /*dc60*/  @!P6 IMAD.IADD R39, R39, 0x1, -R0 ;  /* 0x000000012727e824 */ /* 0x000fe200078e0a00 */
[----:B------:R-:W-:Y:S01]  /*dc70*/  ISETP.GE.AND P6, PT, R45, RZ, PT ;  /* 0x000000ff2d00720c */ /* 0x000fe20003fc6270 */
[----:B------:R-:W-:Y:S01]  /*dc80*/  IMAD R5, R0, R8, R5 ;  /* 0x0000000800057224 */ /* 0x000fe200078e0205 */
[----:B------:R-:W-:Y:S01]  /*dc90*/  @!P1 IADD3 R10, -R10, RZ, RZ ;  /* 0x000000ff0a0a9210 */ /* 0x000fe20007ffe1ff */
[----:B------:R-:W-:Y:S01]  /*dca0*/  VIADD R16, R6, 0x122 ;  /* 0x0000012206107836 */ /* 0x000fe20000000000 */
[----:B------:R-:W-:Y:S01]  /*dcb0*/  ISETP.GT.U32.AND P1, PT, R0, R12, PT ;  /* 0x0000000c0000720c */ /* 0x000fe20003f24070 */
[----:B------:R-:W-:Y:S01]  /*dcc0*/  VIADD R8, R6, 0x123 ;  /* 0x0000012306087836 */ /* 0x000fe20000000000 */
[----:B------:R-:W-:Y:S01]  /*dcd0*/  ISETP.GT.U32.AND P4, PT, R0, R39, PT ;  /* 0x000000270000720c */ /* 0x000fe20003f84070 */
[----:B------:R-:W-:Y:S01]  /*dce0*/  STL [R1+0x4b0], R10 ;  /* 0x0004b00a01007387 */ /* 0x000fe20000100800 */
[----:B-1----:R-:W-:-:S02]  /*dcf0*/  IMAD.MOV.U32 R9, RZ, RZ, R46 ;  /* 0x000000ffff097224 */ /* 0x002fc400078e002e */
[--C-:B------:R-:W-:Y:S01]  /*dd00*/  @!P2 IMAD.IADD R47, R47, 0x1, -R0.reuse ;  /* 0x000000012f2fa824 */ /* 0x100fe200078e0a00 */
[----:B------:R-:W-:Y:S01]  /*dd10*/  ISETP.GE.AND P2, PT, R41, RZ, PT ;  /* 0x000000ff2900720c */ /* 0x000fe20003f46270 */
[----:B------:R-:W-:Y:S01]  /*dd20*/  VIADD R44, R6, 0x129 ;  /* 0x00000129062c7836 */ /* 0x000fe20000000000 */
[----:B------:R-:W-:Y:S02]  /*dd30*/  @!P5 IADD3 R9, -R9, RZ, RZ ;  /* 0x000000ff0909d210 */ /* 0x000fe40007ffe1ff */
[----:B------:R-:W-:Y:S02]  /*dd40*/  ISETP.GT.U32.AND P5, PT, R0, R5, PT ;  /* 0x000000050000720c */ /* 0x000fe40003fa4070 */
[--C-:B------:R-:W-:Y:S01]  /*dd50*/  @!P1 IMAD.IADD R12, R12, 0x1, -R0.reuse ;  /* 0x000000010c0c9824 */ /* 0x100fe200078e0a00 */
[----:B------:R-:W-:Y:S01]  /*dd60*/  IABS R41, R16 ;  /* 0x0000001000297213 */ /* 0x000fe20000000000 */
[----:B------:R-:W-:Y:S01]  /*dd70*/  @!P4 IMAD.IADD R39, R39, 0x1, -R0 ;  /* 0x000000012727c824 */ /* 0x000fe200078e0a00 */
[----:B------:R-:W-:Y:S01]  /*dd80*/  IABS R17, R8 ;  /* 0x0000000800117213 */ /* 0x000fe20000000000 */
[----:B------:R1:W-:Y:S01]  /*dd90*/  STL [R1+0x494], R9 ;  /* 0x0004940901007387 */ /* 0x0003e20000100800 */
[----:B------:R-:W-:-:S02]  /*dda0*/  ISETP.GE.AND P4, PT, R16, RZ, PT ;  /* 0x000000ff1000720c */ /* 0x000fc40003f86270 */
[----:B------:R-:W-:Y:S01]  /*ddb0*/  MOV R16, R17 ;  /* 0x0000001100107202 */ /* 0x000fe20000000f00 */
[----:B------:R-:W-:Y:S01]  /*ddc0*/  IMAD.HI.U32 R17, R3, R41, RZ ;  /* 0x0000002903117227 */ /* 0x000fe200078e00ff */
[----:B------:R-:W-:Y:S02]  /*ddd0*/  ISETP.GE.AND P1, PT, R8, RZ, PT ;  /* 0x000000ff0800720c */ /* 0x000fe40003f26270 */
[----:B------:R-:W-:Y:S01]  /*dde0*/  @!P5 IADD3 R5, R5, -R0, RZ ;  /* 0x800000000505d210 */ /* 0x000fe20007ffe0ff */
[----:B------:R-:W-:Y:S01]  /*ddf0*/  IMAD.MOV R17, RZ, RZ, -R17 ;  /* 0x000000ffff117224 */ /* 0x000fe200078e0a11 */
[C---:B------:R-:W-:Y:S01]  /*de00*/  ISETP.GT.U32.AND P5, PT, R0.reuse, R12, PT ;  /* 0x0000000c0000720c */ /* 0x040fe20003fa4070 */
[----:B-1----:R-:W-:Y:S02]  /*de10*/  IMAD.MOV.U32 R9, RZ, RZ, R47 ;  /* 0x000000ffff097224 */ /* 0x002fe400078e002f */
[----:B------:R-:W-:Y:S02]  /*de20*/  IMAD R41, R0, R17, R41 ;  /* 0x0000001100297224 */ /* 0x000fe400078e0229 */
[----:B------:R-:W-:-:S04]  /*de30*/  IMAD.HI.U32 R8, R3, R16, RZ ;  /* 0x0000001003087227 */ /* 0x000fc800078e00ff */
[----:B------:R-:W-:Y:S01]  /*de40*/  @!P3 IMAD.MOV R9, RZ, RZ, -R9 ;  /* 0x000000ffff09b224 */ /* 0x000fe200078e0a09 */
[----:B------:R-:W-:Y:S01]  /*de50*/  ISETP.GT.U32.AND P3, PT, R0, R5, PT ;  /* 0x000000050000720c */ /* 0x000fe20003f64070 */
[----:B------:R-:W-:Y:S02]  /*de60*/  IMAD.MOV R8, RZ, RZ, -R8 ;  /* 0x000000ffff087224 */ /* 0x000fe400078e0a08 */
[----:B------:R-:W-:Y:S01]  /*de70*/  @!P5 IMAD.IADD R12, R12, 0x1, -R0 ;  /* 0x000000010c0cd824 */ /* 0x000fe200078e0a00 */
[C---:B------:R-:W-:Y:S01]  /*de80*/  ISETP.GT.U32.AND P5, PT, R0.reuse, R41, PT ;  /* 0x000000290000720c */ /* 0x040fe20003fa4070 */
[----:B------:R1:W-:Y:S01]  /*de90*/  STL [R1+0x498], R9 ;  /* 0x0004980901007387 */ /* 0x0003e20000100800 */
[----:B------:R-:W-:Y:S02]  /*dea0*/  IMAD R16, R0, R8, R16 ;  /* 0x0000000800107224 */ /* 0x000fe400078e0210 */
[----:B------:R-:W-:Y:S01]  /*deb0*/  MOV R10, R12 ;  /* 0x0000000c000a7202 */ /* 0x000fe20000000f00 */
[----:B------:R-:W-:-:S02]  /*dec0*/  VIADD R8, R6, 0x127 ;  /* 0x0000012706087836 */ /* 0x000fc40000000000 */
[----:B------:R-:W-:Y:S01]  /*ded0*/  VIADD R47, R6, 0x128 ;  /* 0x00000128062f7836 */ /* 0x000fe20000000000 */
[----:B------:R-:W-:Y:S02]  /*dee0*/  @!P6 IADD3 R10, -R10, RZ, RZ ;  /* 0x000000ff0a0ae210 */ /* 0x000fe40007ffe1ff */
[----:B------:R-:W-:Y:S01]  /*def0*/  ISETP.GT.U32.AND P6, PT, R0, R16, PT ;  /* 0x000000100000720c */ /* 0x000fe20003fc4070 */
[----:B-1----:R-:W-:Y:S01]  /*df00*/  IMAD.MOV.U32 R9, RZ, RZ, R39 ;  /* 0x000000ffff097224 */ /* 0x002fe200078e0027 */
[----:B------:R-:W-:Y:S01]  /*df10*/  @!P3 IADD3 R5, R5, -R0, RZ ;  /* 0x800000000505b210 */ /* 0x000fe20007ffe0ff */
[----:B------:R-:W-:Y:S01]  /*df20*/  @!P5 IMAD.IADD R41, R41, 0x1, -R0 ;  /* 0x000000012929d824 */ /* 0x000fe200078e0a00 */
[----:B------:R-:W-:Y:S01]  /*df30*/  ISETP.GE.AND P3, PT, R37, RZ, PT ;  /* 0x000000ff2500720c */ /* 0x000fe20003f66270 */
[----:B------:R-:W-:Y:S01]  /*df40*/  VIADD R39, R6, 0x126 ;  /* 0x0000012606277836 */ /* 0x000fe20000000000 */
[----:B------:R-:W-:Y:S02]  /*df50*/  @!P0 IADD3 R9, -R9, RZ, RZ ;  /* 0x000000ff09098210 */ /* 0x000fe40007ffe1ff */
[----:B------:R-:W-:-:S02]  /*df60*/  ISETP.GE.AND P0, PT, R40, RZ, PT ;  /* 0x000000ff2800720c */ /* 0x000fc40003f06270 */
[----:B------:R-:W-:Y:S01]  /*df70*/  IABS R40, R40 ;  /* 0x0000002800287213 */ /* 0x000fe20000000000 */
[----:B------:R1:W-:Y:S01]  /*df80*/  STL [R1+0x49c], R9 ;  /* 0x00049c0901007387 */ /* 0x0003e20000100800 */
[----:B------:R-:W-:Y:S01]  /*df90*/  ISETP.GT.U32.AND P5, PT, R0, R41, PT ;  /* 0x000000290000720c */ /* 0x000fe20003fa4070 */
[----:B------:R-:W-:Y:S01]  /*dfa0*/  @!P6 IMAD.IADD R16, R16, 0x1, -R0 ;  /* 0x000000011010e824 */ /* 0x000fe200078e0a00 */
[----:B------:R-:W-:Y:S01]  /*dfb0*/  IABS R37, R37 ;  /* 0x0000002500257213 */ /* 0x000fe20000000000 */
[----:B------:R-:W-:Y:S01]  /*dfc0*/  IMAD.HI.U32 R17, R3, R40, RZ ;  /* 0x0000002803117227 */ /* 0x000fe200078e00ff */
[----:B------:R-:W-:Y:S01]  /*dfd0*/  IABS R38, R8 ;  /* 0x0000000800267213 */ /* 0x000fe20000000000 */
[----:B------:R-:W-:Y:S01]  /*dfe0*/  STL [R1+0x4a0], R10 ;  /* 0x0004a00a01007387 */ /* 0x000fe20000100800 */
[----:B------:R-:W-:Y:S01]  /*dff0*/  ISETP.GT.U32.AND P6, PT, R0, R16, PT ;  /* 0x000000100000720c */ /* 0x000fe20003fc4070 */
[----:B------:R-:W-:Y:S02]  /*e000*/  IMAD.MOV R12, RZ, RZ, -R17 ;  /* 0x000000ffff0c7224 */ /* 0x000fe400078e0a11 */
[----:B-1----:R-:W-:-:S02]  /*e010*/  IMAD.MOV.U32 R9, RZ, RZ, R5 ;  /* 0x000000ffff097224 */ /* 0x002fc400078e0005 */
[C---:B------:R-:W-:Y:S02]  /*e020*/  IMAD R40, R0.reuse, R12, R40 ;  /* 0x0000000c00287224 */ /* 0x040fe400078e0228 */
[----:B------:R-:W-:Y:S01]  /*e030*/  @!P2 IMAD.MOV R9, RZ, RZ, -R9 ;  /* 0x000000ffff09a224 */ /* 0x000fe200078e0a09 */
[----:B------:R-:W-:Y:S01]  /*e040*/  ISETP.GE.AND P2, PT, R39, RZ, PT ;  /* 0x000000ff2700720c */ /* 0x000fe20003f46270 */
[----:B------:R-:W-:Y:S01]  /*e050*/  IMAD.HI.U32 R5, R3, R37, RZ ;  /* 0x0000002503057227 */ /* 0x000fe200078e00ff */
[----:B------:R-:W-:Y:S02]  /*e060*/  IABS R39, R39 ;  /* 0x0000002700277213 */ /* 0x000fe40000000000 */
[----:B------:R-:W-:Y:S01]  /*e070*/  @!P5 IADD3 R41, R41, -R0, RZ ;  /* 0x800000002929d210 */ /* 0x000fe20007ffe0ff */
[----:B------:R-:W-:Y:S01]  /*e080*/  IMAD.HI.U32 R17, R3, R38, RZ ;  /* 0x0000002603117227 */ /* 0x000fe200078e00ff */
[----:B------:R-:W-:Y:S01]  /*e090*/  ISETP.GT.U32.AND P5, PT, R0, R40, PT ;  /* 0x000000280000720c */ /* 0x000fe20003fa4070 */
[----:B------:R1:W-:Y:S01]  /*e0a0*/  STL [R1+0x4ac], R9 ;  /* 0x0004ac0901007387 */ /* 0x0003e20000100800 */
[----:B------:R-:W-:Y:S01]  /*e0b0*/  IADD3 R5, -R5, RZ, RZ ;  /* 0x000000ff05057210 */ /* 0x000fe20007ffe1ff */
[----:B------:R-:W-:Y:S01]  /*e0c0*/  IMAD.HI.U32 R12, R3, R39, RZ ;  /* 0x00000027030c7227 */ /* 0x000fe200078e00ff */
[----:B------:R-:W-:-:S03]  /*e0d0*/  IADD3 R17, -R17, RZ, RZ ;  /* 0x000000ff11117210 */ /* 0x000fc60007ffe1ff */
[----:B------:R-:W-:Y:S02]  /*e0e0*/  IMAD.MOV R12, RZ, RZ, -R12 ;  /* 0x000000ffff0c7224 */ /* 0x000fe400078e0a0c */
[C---:B------:R-:W-:Y:S01]  /*e0f0*/  IMAD R37, R0.reuse, R5, R37 ;  /* 0x0000000500257224 */ /* 0x040fe200078e0225 */
[----:B------:R-:W-:Y:S01]  /*e100*/  IABS R5, R47 ;  /* 0x0000002f00057213 */ /* 0x000fe20000000000 */
[----:B------:R-:W-:Y:S02]  /*e110*/  IMAD R39, R0, R12, R39 ;  /* 0x0000000c00277224 */ /* 0x000fe400078e0227 */
[----:B-1----:R-:W-:Y:S01]  /*e120*/  IMAD.MOV.U32 R9, RZ, RZ, R41 ;  /* 0x000000ffff097224 */ /* 0x002fe200078e0029 */
[----:B------:R-:W-:Y:S01]  /*e130*/  @!P5 IADD3 R40, R40, -R0, RZ ;  /* 0x800000002828d210 */ /* 0x000fe20007ffe0ff */
[----:B------:R-:W-:Y:S01]  /*e140*/  IMAD R38, R0, R17, R38 ;  /* 0x0000001100267224 */ /* 0x000fe200078e0226 */
[----:B------:R-:W-:Y:S01]  /*e150*/  IABS R41, R44 ;  /* 0x0000002c00297213 */ /* 0x000fe20000000000 */
[----:B------:R-:W-:Y:S01]  /*e160*/  @!P6 IMAD.IADD R16, R16, 0x1, -R0 ;  /* 0x000000011010e824 */ /* 0x000fe200078e0a00 */
[C---:B------:R-:W-:Y:S01]  /*e170*/  ISETP.GT.U32.AND P6, PT, R0.reuse, R39, PT ;  /* 0x000000270000720c */ /* 0x040fe20003fc4070 */
[----:B------:R-:W-:Y:S01]  /*e180*/  @!P4 IMAD.MOV R9, RZ, RZ, -R9 ;  /* 0x000000ffff09c224 */ /* 0x000fe200078e0a09 */
[C---:B------:R-:W-:Y:S01]  /*e190*/  ISETP.GT.U32.AND P4, PT, R0.reuse, R37, PT ;  /* 0x000000250000720c */ /* 0x040fe20003f84070 */
[----:B------:R-:W-:Y:S01]  /*e1a0*/  IMAD.HI.U32 R12, R3, R5, RZ ;  /* 0x00000005030c7227 */ /* 0x000fe200078e00ff */
[----:B------:R-:W-:-:S02]  /*e1b0*/  ISETP.GT.U32.AND P5, PT, R0, R38, PT ;  /* 0x000000260000720c */ /* 0x000fc40003fa4070 */
[----:B------:R1:W-:Y:S01]  /*e1c0*/  STL [R1+0x4a8], R9 ;  /* 0x0004a80901007387 */ /* 0x0003e20000100800 */
[----:B------:R-:W-:Y:S01]  /*e1d0*/  VIADD R17, R6, 0x12a ;  /* 0x0000012a06117836 */ /* 0x000fe20000000000 */
[----:B------:R-:W-:-:S04]  /*e1e0*/  IADD3 R12, -R12, RZ, RZ ;  /* 0x000000ff0c0c7210 */ /* 0x000fc80007ffe1ff */
[----:B------:R-:W-:Y:S01]  /*e1f0*/  IABS R46, R17 ;  /* 0x00000011002e7213 */ /* 0x000fe20000000000 */
[C---:B------:R-:W-:Y:S01]  /*e200*/  IMAD R5, R0.reuse, R12, R5 ;  /* 0x0000000c00057224 */ /* 0x040fe200078e0205 */
[----:B------:R-:W-:Y:S01]  /*e210*/  @!P6 IADD3 R39, R39, -R0, RZ ;  /* 0x800000002727e210 */ /* 0x000fe20007ffe0ff */
[--C-:B------:R-:W-:Y:S01]  /*e220*/  @!P4 IMAD.IADD R37, R37, 0x1, -R0.reuse ;  /* 0x000000012525c824 */ /* 0x100fe200078e0a00 */
[----:B------:R-:W-:Y:S01]  /*e230*/  ISETP.GT.U32.AND P4, PT, R0, R40, PT ;  /* 0x000000280000720c */ /* 0x000fe20003f84070 */
[----:B------:R-:W-:Y:S01]  /*e240*/  @!P5 IMAD.IADD R38, R38, 0x1, -R0 ;  /* 0x000000012626d824 */ /* 0x000fe200078e0a00 */
[C---:B------:R-:W-:Y:S01]  /*e250*/  ISETP.GT.U32.AND P5, PT, R0.reuse, R39, PT ;  /* 0x000000270000720c */ /* 0x040fe20003fa4070 */
[----:B-1----:R-:W-:Y:S01]  /*e260*/  IMAD.MOV.U32 R9, RZ, RZ, R16 ;  /* 0x000000ffff097224 */ /* 0x002fe200078e0010 */
[----:B------:R-:W-:Y:S01]  /*e270*/  ISETP.GT.U32.AND P6, PT, R0, R37, PT ;  /* 0x000000250000720c */ /* 0x000fe20003fc4070 */
[----:B------:R-:W-:-:S03]  /*e280*/  IMAD.HI.U32 R16, R3, R41, RZ ;  /* 0x0000002903107227 */ /* 0x000fc600078e00ff */
[----:B------:R-:W-:Y:S01]  /*e290*/  @!P1 IADD3 R9, -R9, RZ, RZ ;  /* 0x000000ff09099210 */ /* 0x000fe20007ffe1ff */
[----:B------:R-:W-:Y:S01]  /*e2a0*/  IMAD.MOV R16, RZ, RZ, -R16 ;  /* 0x000000ffff107224 */ /* 0x000fe200078e0a10 */
[----:B------:R-:W-:Y:S01]  /*e2b0*/  ISETP.GT.U32.AND P1, PT, R0, R38, PT ;  /* 0x000000260000720c */ /* 0x000fe20003f24070 */
[----:B------:R-:W-:Y:S02]  /*e2c0*/  VIADD R12, R6, 0x12b ;  /* 0x0000012b060c7836 */ /* 0x000fe40000000000 */
[----:B------:R-:W-:Y:S01]  /*e2d0*/  IMAD R41, R0, R16, R41 ;  /* 0x0000001000297224 */ /* 0x000fe200078e0229 */
[----:B------:R1:W-:Y:S01]  /*e2e0*/  STL [R1+0x4a4], R9 ;  /* 0x0004a40901007387 */ /* 0x0003e20000100800 */
[--C-:B------:R-:W-:Y:S01]  /*e2f0*/  @!P4 IMAD.IADD R40, R40, 0x1, -R0.reuse ;  /* 0x000000012828c824 */ /* 0x100fe200078e0a00 */
[C---:B------:R-:W-:Y:S01]  /*e300*/  ISETP.GT.U32.AND P4, PT, R0.reuse, R5, PT ;  /* 0x000000050000720c */ /* 0x040fe20003f84070 */
[----:B------:R-:W-:Y:S01]  /*e310*/  @!P5 IMAD.IADD R39, R39, 0x1, -R0 ;  /* 0x000000012727d824 */ /* 0x000fe200078e0a00 */
[----:B------:R-:W-:Y:S01]  /*e320*/  ISETP.GT.U32.AND P5, PT, R0, R41, PT ;  /* 0x000000290000720c */ /* 0x000fe20003fa4070 */
[----:B------:R-:W-:Y:S01]  /*e330*/  VIADD R16, R6, 0x12c ;  /* 0x0000012c06107836 */ /* 0x000fe20000000000 */
[----:B------:R-:W-:Y:S01]  /*e340*/  @!P6 IADD3 R37, R37, -R0, RZ ;  /* 0x800000002525e210 */ /* 0x000fe20007ffe0ff */
[----:B------:R-:W-:Y:S01]  /*e350*/  IMAD.HI.U32 R42, R3, R46, RZ ;  /* 0x0000002e032a7227 */ /* 0x000fe200078e00ff */
[----:B------:R-:W-:-:S02]  /*e360*/  IABS R45, R12 ;  /* 0x0000000c002d7213 */ /* 0x000fc40000000000 */
[----:B------:R-:W-:Y:S01]  /*e370*/  @!P1 IADD3 R38, R38, -R0, RZ ;  /* 0x8000000026269210 */ /* 0x000fe20007ffe0ff */
[----:B-1----:R-:W-:Y:S01]  /*e380*/  IMAD.MOV.U32 R9, RZ, RZ, R37 ;  /* 0x000000ffff097224 */ /* 0x002fe200078e0025 */
[----:B------:R-:W-:Y:S01]  /*e390*/  ISETP.GE.AND P1, PT, R47, RZ, PT ;  /* 0x000000ff2f00720c */ /* 0x000fe20003f26270 */
[----:B------:R-:W-:Y:S01]  /*e3a0*/  IMAD.MOV R42, RZ, RZ, -R42 ;  /* 0x000000ffff2a7224 */ /* 0x000fe200078e0a2a */
[----:B------:R-:W-:Y:S02]  /*e3b0*/  MOV R10, R40 ;  /* 0x00000028000a7202 */ /* 0x000fe40000000f00 */
[----:B------:R-:W-:Y:S01]  /*e3c0*/  IABS R47, R16 ;  /* 0x00000010002f7213 */ /* 0x000fe20000000000 */
[----:B------:R-:W-:Y:S01]  /*e3d0*/  @!P5 IMAD.IADD R41, R41, 0x1, -R0 ;  /* 0x000000012929d824 */ /* 0x000fe200078e0a00 */
[----:B------:R-:W-:Y:S01]  /*e3e0*/  ISETP.GE.AND P6, PT, R8, RZ, PT ;  /* 0x000000ff0800720c */ /* 0x000fe20003fc6270 */
[----:B------:R-:W-:Y:S01]  /*e3f0*/  IMAD.HI.U32 R8, R3, R45, RZ ;  /* 0x0000002d03087227 */ /* 0x000fe200078e00ff */
[----:B------:R-:W-:-:S02]  /*e400*/  @!P4 IADD3 R5, R5, -R0, RZ ;  /* 0x800000000505c210 */ /* 0x000fc40007ffe0ff */
[----:B------:R-:W-:Y:S01]  /*e410*/  @!P0 IADD3 R10, -R10, RZ, RZ ;  /* 0x000000ff0a0a8210 */ /* 0x000fe20007ffe1ff */
[----:B------:R-:W-:Y:S01]  /*e420*/  IMAD.MOV R8, RZ, RZ, -R8 ;  /* 0x000000ffff087224 */ /* 0x000fe200078e0a08 */
[----:B------:R-:W-:Y:S01]  /*e430*/  ISETP.GE.AND P4, PT, R44, RZ, PT ;  /* 0x000000ff2c00720c */ /* 0x000fe20003f86270 */
[----:B------:R-:W-:Y:S01]  /*e440*/  IMAD.MOV.U32 R44, RZ, RZ, R47 ;  /* 0x000000ffff2c7224 */ /* 0x000fe200078e002f */
[----:B------:R-:W-:Y:S01]  /*e450*/  @!P3 IADD3 R9, -R9, RZ, RZ ;  /* 0x000000ff0909b210 */ /* 0x000fe20007ffe1ff */
[----:B------:R1:W-:Y:S01]  /*e460*/  STL [R1+0x480], R10 ;  /* 0x0004800a01007387 */ /* 0x0003e20000100800 */
[C---:B------:R-:W-:Y:S01]  /*e470*/  ISETP.GT.U32.AND P5, PT, R0.reuse, R41, PT ;  /* 0x000000290000720c */ /* 0x040fe20003fa4070 */
[----:B------:R-:W-:Y:S01]  /*e480*/  IMAD.HI.U32 R40, R3, R44, RZ ;  /* 0x0000002c03287227 */ /* 0x000fe200078e00ff */
[C---:B------:R-:W-:Y:S01]  /*e490*/  ISETP.GT.U32.AND P0, PT, R0.reuse, R5, PT ;  /* 0x000000050000720c */ /* 0x040fe20003f04070 */
[----:B------:R2:W-:Y:S02]  /*e4a0*/  STL [R1+0x484], R9 ;  /* 0x0004840901007387 */ /* 0x0005e40000100800 */
[----:B------:R-:W-:-:S02]  /*e4b0*/  IMAD R45, R0, R8, R45 ;  /* 0x00000008002d7224 */ /* 0x000fc400078e022d */
[----:B------:R-:W-:Y:S02]  /*e4c0*/  IMAD.MOV R37, RZ, RZ, -R40 ;  /* 0x000000ffff257224 */ /* 0x000fe400078e0a28 */
[C---:B------:R-:W-:Y:S02]  /*e4d0*/  IMAD R46, R0.reuse, R42, R46 ;  /* 0x0000002a002e7224 */ /* 0x040fe400078e022e */
[----:B-1----:R-:W-:Y:S02]  /*e4e0*/  IMAD.MOV.U32 R10, RZ, RZ, R39 ;  /* 0x000000ffff0a7224 */ /* 0x002fe400078e0027 */
[----:B--2---:R-:W-:Y:S01]  /*e4f0*/  IMAD.MOV.U32 R9, RZ, RZ, R38 ;  /* 0x000000ffff097224 */ /* 0x004fe200078e0026 */
[C---:B------:R-:W-:Y:S01]  /*e500*/  ISETP.GT.U32.AND P3, PT, R0.reuse, R46, PT ;  /* 0x0000002e0000720c */ /* 0x040fe20003f64070 */
[C---:B------:R-:W-:Y:S01]  /*e510*/  IMAD R44, R0.reuse, R37, R44 ;  /* 0x00000025002c7224 */ /* 0x040fe200078e022c */
[----:B------:R-:W-:Y:S01]  /*e520*/  @!P5 IADD3 R41, R41, -R0, RZ ;  /* 0x800000002929d210 */ /* 0x000fe20007ffe0ff */
[----:B------:R-:W-:Y:S01]  /*e530*/  @!P2 IMAD.MOV R10, RZ, RZ, -R10 ;  /* 0x000000ffff0aa224 */ /* 0x000fe200078e0a0a */
[----:B------:R-:W-:Y:S01]  /*e540*/  @!P6 IADD3 R9, -R9, RZ, RZ ;  /* 0x000000ff0909e210 */ /* 0x000fe20007ffe1ff */
[--C-:B------:R-:W-:Y:S01]  /*e550*/  @!P0 IMAD.IADD R5, R5, 0x1, -R0.reuse ;  /* 0x0000000105058824 */ /* 0x100fe200078e0a00 */
[----:B------:R-:W-:Y:S01]  /*e560*/  ISETP.GT.U32.AND P6, PT, R0, R45, PT ;  /* 0x0000002d0000720c */ /* 0x000fe20003fc4070 */
[----:B------:R-:W-:Y:S01]  /*e570*/  VIADD R8, R6, 0x12d ;  /* 0x0000012d06087836 */ /* 0x000fe20000000000 */
[----:B------:R-:W-:Y:S01]  /*e580*/  ISETP.GT.U32.AND P5, PT, R0, R44, PT ;  /* 0x0000002c0000720c */ /* 0x000fe20003fa4070 */
[----:B------:R-:W-:Y:S01]  /*e590*/  STL [R1+0x488], R10 ;  /* 0x0004880a01007387 */ /* 0x000fe20000100800 */
[----:B------:R-:W-:Y:S01]  /*e5a0*/  ISETP.GE.AND P0, PT, R12, RZ, PT ;  /* 0x000000ff0c00720c */ /* 0x000fe20003f06270 */
[----:B------:R-:W-:Y:S01]  /*e5b0*/  VIADD R12, R6, 0x12e ;  /* 0x0000012e060c7836 */ /* 0x000fe20000000000 */
[----:B------:R-:W-:Y:S01]  /*e5c0*/  IABS R40, R8 ;  /* 0x0000000800287213 */ /* 0x000fe20000000000 */
[----:B------:R1:W-:Y:S01]  /*e5d0*/  STL [R1+0x48c], R9 ;  /* 0x00048c0901007387 */ /* 0x0003e20000100800 */
[----:B------:R-:W-:Y:S01]  /*e5e0*/  @!P3 IMAD.IADD R46, R46, 0x1, -R0 ;  /* 0x000000012e2eb824 */ /* 0x000fe200078e0a00 */
[----:B------:R-:W-:Y:S01]  /*e5f0*/  ISETP.GE.AND P3, PT, R16, RZ, PT ;  /* 0x000000ff1000720c */ /* 0x000fe20003f66270 */
[----:B------:R-:W-:Y:S01]  /*e600*/  VIADD R37, R6, 0x12f ;  /* 0x0000012f06257836 */ /* 0x000fe20000000000 */
[----:B------:R-:W-:-:S02]  /*e610*/  IABS R16, R12 ;  /* 0x0000000c00107213 */ /* 0x000fc40000000000 */
[--C-:B------:R-:W-:Y:S01]  /*e620*/  @!P6 IMAD.IADD R45, R45, 0x1, -R0.reuse ;  /* 0x000000012d2de824 */ /* 0x100fe200078e0a00 */
[----:B------:R-:W-:Y:S01]  /*e630*/  ISETP.GE.AND P2, PT, R17, RZ, PT ;  /* 0x000000ff1100720c */ /* 0x000fe20003f46270 */
[--C-:B------:R-:W-:Y:S01]  /*e640*/  @!P5 IMAD.IADD R44, R44, 0x1, -R0.reuse ;  /* 0x000000012c2cd824 */ /* 0x100fe200078e0a00 */
[C---:B------:R-:W-:Y:S01]  /*e650*/  ISETP.GT.U32.AND P6, PT, R0.reuse, R46, PT ;  /* 0x0000002e0000720c */ /* 0x040fe20003fc4070 */
[C---:B------:R-:W-:Y:S01]  /*e660*/  IMAD.HI.U32 R38, R3.reuse, R16, RZ ;  /* 0x0000001003267227 */ /* 0x040fe200078e00ff */
[----:B-1----:R-:W-:Y:S02]  /*e670*/  MOV R9, R5 ;  /* 0x0000000500097202 */ /* 0x002fe40000000f00 */
[----:B------:R-:W-:Y:S01]  /*e680*/  ISETP.GT.U32.AND P5, PT, R0, R44, PT ;  /* 0x0000002c0000720c */ /* 0x000fe20003fa4070 */
[----:B------:R-:W-:Y:S01]  /*e690*/  IMAD.HI.U32 R17, R3, R40, RZ ;  /* 0x0000002803117227 */ /* 0x000fe200078e00ff */
[----:B------:R-:W-:Y:S02]  /*e6a0*/  IADD3 R38, -R38, RZ, RZ ;  /* 0x000000ff26267210 */ /* 0x000fe40007ffe1ff */
[----:B------:R-:W-:Y:S01]  /*e6b0*/  MOV R10, R41 ;  /* 0x00000029000a7202 */ /* 0x000fe20000000f00 */
[----:B------:R-:W-:Y:S01]  /*e6c0*/  @!P1 IMAD.MOV R9, RZ, RZ, -R9 ;  /* 0x000000ffff099224 */ /* 0x000fe200078e0a09 */
[----:B------:R-:W-:Y:S01]  /*e6d0*/  ISETP.GT.U32.AND P1, PT, R0, R45, PT ;  /* 0x0000002d0000720c */ /* 0x000fe20003f24070 */
[----:B------:R-:W-:Y:S01]  /*e6e0*/  VIADD R5, R6, 0x130 ;  /* 0x0000013006057836 */ /* 0x000fe20000000000 */
[----:B------:R-:W-:Y:S01]  /*e6f0*/  IADD3 R17, -R17, RZ, RZ ;  /* 0x000000ff11117210 */ /* 0x000fe20007ffe1ff */
[----:B------:R-:W-:Y:S01]  /*e700*/  @!P6 IMAD.IADD R46, R46, 0x1, -R0 ;  /* 0x000000012e2ee824 */ /* 0x000fe200078e0a00 */
[----:B------:R-:W-:Y:S01]  /*e710*/  @!P4 IADD3 R10, -R10, RZ, RZ ;  /* 0x000000ff0a0ac210 */ /* 0x000fe20007ffe1ff */
[----:B------:R1:W-:Y:S01]  /*e720*/  STL [R1+0x490], R9 ;  /* 0x0004900901007387 */ /* 0x0003e20000100800 */
[----:B------:R-:W-:Y:S01]  /*e730*/  IABS R42, R37 ;  /* 0x00000025002a7213 */ /* 0x000fe20000000000 */
[----:B------:R-:W-:Y:S01]  /*e740*/  IMAD R40, R0, R17, R40 ;  /* 0x0000001100287224 */ /* 0x000fe200078e0228 */
[----:B------:R-:W-:Y:S01]  /*e750*/  IABS R17, R5 ;  /* 0x0000000500117213 */ /* 0x000fe20000000000 */
[----:B------:R-:W-:Y:S01]  /*e760*/  @!P5 IMAD.IADD R44, R44, 0x1, -R0 ;  /* 0x000000012c2cd824 */ /* 0x000fe200078e0a00 */
[----:B------:R2:W-:Y:S01]  /*e770*/  STL [R1+0x424], R10 ;  /* 0x0004240a01007387 */ /* 0x0005e20000100800 */
[----:B------:R-:W-:Y:S01]  /*e780*/  IMAD.HI.U32 R47, R3, R42, RZ ;  /* 0x0000002a032f7227 */ /* 0x000fe200078e00ff */
[----:B------:R-:W-:-:S03]  /*e790*/  ISETP.GT.U32.AND P6, PT, R0, R40, PT ;  /* 0x000000280000720c */ /* 0x000fc60003fc4070 */
[----:B------:R-:W-:Y:S01]  /*e7a0*/  @!P1 IMAD.IADD R45, R45, 0x1, -R0 ;  /* 0x000000012d2d9824 */ /* 0x000fe200078e0a00 */
[----:B------:R-:W-:Y:S01]  /*e7b0*/  ISETP.GE.AND P1, PT, R8, RZ, PT ;  /* 0x000000ff0800720c */ /* 0x000fe20003f26270 */
[----:B------:R-:W-:Y:S01]  /*e7c0*/  IMAD R8, R0, R38, R16 ;  /* 0x0000002600087224 */ /* 0x000fe200078e0210 */
[----:B------:R-:W-:Y:S01]  /*e7d0*/  IADD3 R16, R6, 0x131, RZ ;  /* 0x0000013106107810 */ /* 0x000fe20007ffe0ff */
[----:B-1----:R-:W-:Y:S02]  /*e7e0*/  IMAD.MOV.U32 R9, RZ, RZ, R46 ;  /* 0x000000ffff097224 */ /* 0x002fe400078e002e */
[----:B--2---:R-:W-:Y:S01]  /*e7f0*/  IMAD.MOV.U32 R10, RZ, RZ, R45 ;  /* 0x000000ffff0a7224 */ /* 0x004fe200078e002d */
[----:B------:R-:W-:Y:S01]  /*e800*/  ISETP.GT.U32.AND P5, PT, R0, R8, PT ;  /* 0x000000080000720c */ /* 0x000fe20003fa4070 */
[----:B------:R-:W-:Y:S01]  /*e810*/  IMAD.HI.U32 R39, R3, R17, RZ ;  /* 0x0000001103277227 */ /* 0x000fe200078e00ff */
[----:B------:R-:W-:Y:S02]  /*e820*/  IABS R38, R16 ;  /* 0x0000001000267213 */ /* 0x000fe40000000000 */
[----:B------:R-:W-:Y:S01]  /*e830*/  @!P2 IADD3 R9, -R9, RZ, RZ ;  /* 0x000000ff0909a210 */ /* 0x000fe20007ffe1ff */
[----:B------:R-:W-:Y:S01]  /*e840*/  @!P6 IMAD.IADD R40, R40, 0x1, -R0 ;  /* 0x000000012828e824 */ /* 0x000fe200078e0a00 */
[----:B------:R-:W-:Y:S01]  /*e850*/  IADD3 R39, -R39, RZ, RZ ;  /* 0x000000ff27277210 */ /* 0x000fe20007ffe1ff */
[----:B------:R-:W-:Y:S01]  /*e860*/  IMAD.HI.U32 R41, R3, R38, RZ ;  /* 0x0000002603297227 */ /* 0x000fe200078e00ff */
[----:B------:R-:W-:Y:S01]  /*e870*/  ISETP.GE.AND P6, PT, R12, RZ, PT ;  /* 0x000000ff0c00720c */ /* 0x000fe20003fc6270 */
[----:B------:R1:W-:Y:S01]  /*e880*/  STL [R1+0x428], R9 ;  /* 0x0004280901007387 */ /* 0x0003e20000100800 */
[----:B------:R-:W-:Y:S01]  /*e890*/  ISETP.GT.U32.AND P4, PT, R0, R40, PT ;  /* 0x000000280000720c */ /* 0x000fe20003f84070 */
[----:B------:R-:W-:-:S02]  /*e8a0*/  IMAD.MOV R41, RZ, RZ, -R41 ;  /* 0x000000ffff297224 */ /* 0x000fc400078e0a29 */
[----:B------:R-:W-:Y:S02]  /*e8b0*/  @!P5 IMAD.IADD R8, R8, 0x1, -R0 ;  /* 0x000000010808d824 */ /* 0x000fe400078e0a00 */
[----:B------:R-:W-:Y:S01]  /*e8c0*/  @!P0 IMAD.MOV R10, RZ, RZ, -R10 ;  /* 0x000000ffff0a8224 */ /* 0x000fe200078e0a0a */
[----:B------:R-:W-:Y:S01]  /*e8d0*/  ISETP.GE.AND P0, PT, R37, RZ, PT ;  /* 0x000000ff2500720c */ /* 0x000fe20003f06270 */
[----:B------:R-:W-:Y:S01]  /*e8e0*/  IMAD.MOV R47, RZ, RZ, -R47 ;  /* 0x000000ffff2f7224 */ /* 0x000fe200078e0a2f */
[C---:B------:R-:W-:Y:S01]  /*e8f0*/  ISETP.GT.U32.AND P5, PT, R0.reuse, R8, PT ;  /* 0x000000080000720c */ /* 0x040fe20003fa4070 */
[C---:B------:R-:W-:Y:S01]  /*e900*/  IMAD R37, R0.reuse, R41, R38 ;  /* 0x0000002900257224 */ /* 0x040fe200078e0226 */
[----:B------:R-:W-:Y:S01]  /*e910*/  STL [R1+0x44c], R10 ;  /* 0x00044c0a01007387 */ /* 0x000fe20000100800 */
[----:B-1----:R-:W-:Y:S02]  /*e920*/  IMAD.MOV.U32 R9, RZ, RZ, R44 ;  /* 0x000000ffff097224 */ /* 0x002fe400078e002c */
[----:B------:R-:W-:-:S02]  /*e930*/  IMAD R42, R0, R47, R42 ;  /* 0x0000002f002a7224 */ /* 0x000fc400078e022a */
[----:B------:R-:W-:Y:S01]  /*e940*/  IMAD R17, R0, R39, R17 ;  /* 0x0000002700117224 */ /* 0x000fe200078e0211 */
[----:B------:R-:W-:Y:S01]  /*e950*/  @!P3 IADD3 R9, -R9, RZ, RZ ;  /* 0x000000ff0909b210 */ /* 0x000fe20007ffe1ff */
[----:B------:R-:W-:Y:S01]  /*e960*/  @!P4 IMAD.IADD R40, R40, 0x1, -R0 ;  /* 0x000000012828c824 */ /* 0x000fe200078e0a00 */
[----:B------:R-:W-:Y:S01]  /*e970*/  ISETP.GT.U32.AND P2, PT, R0, R42, PT ;  /* 0x0000002a0000720c */ /* 0x000fe20003f44070 */
[----:B------:R-:W-:Y:S01]  /*e980*/  VIADD R12, R6, 0x132 ;  /* 0x00000132060c7836 */ /* 0x000fe20000000000 */
[----:B------:R-:W-:Y:S01]  /*e990*/  ISETP.GT.U32.AND P3, PT, R0, R17, PT ;  /* 0x000000110000720c */ /* 0x000fe20003f64070 */
[----:B------:R1:W-:Y:S01]  /*e9a0*/  STL [R1+0x470], R9 ;  /* 0x0004700901007387 */ /* 0x0003e20000100800 */
[----:B------:R-:W-:Y:S01]  /*e9b0*/  @!P5 IADD3 R8, R8, -R0, RZ ;  /* 0x800000000808d210 */ /* 0x000fe20007ffe0ff */
[----:B------:R-:W-:Y:S01]  /*e9c0*/  VIADD R46, R6, 0x147 ;  /* 0x00000147062e7836 */ /* 0x000fe20000000000 */
[----:B------:R-:W-:Y:S02]  /*e9d0*/  ISETP.GT.U32.AND P5, PT, R0, R37, PT ;  /* 0x000000250000720c */ /* 0x000fe40003fa4070 */
[----:B------:R-:W-:Y:S01]  /*e9e0*/  ISETP.GE.AND P4, PT, R5, RZ, PT ;  /* 0x000000ff0500720c */ /* 0x000fe20003f86270 */
[----:B------:R-:W-:Y:S01]  /*e9f0*/  VIADD R5, R6, 0x133 ;  /* 0x0000013306057836 */ /* 0x000fe20000000000 */
[----:B------:R-:W-:-:S02]  /*ea00*/  IABS R39, R12 ;  /* 0x0000000c00277213 */ /* 0x000fc40000000000 */
[----:B------:R-:W-:Y:S01]  /*ea10*/  IABS R47, R46 ;  /* 0x0000002e002f7213 */ /* 0x000fe20000000000 */
[--C-:B------:R-:W-:Y:S01]  /*ea20*/  @!P2 IMAD.IADD R42, R42, 0x1, -R0.reuse ;  /* 0x000000012a2aa824 */ /* 0x100fe200078e0a00 */
[----:B-1----:R-:W-:Y:S01]  /*ea30*/  MOV R9, R40 ;  /* 0x0000002800097202 */ /* 0x002fe20000000f00 */
[--C-:B------:R-:W-:Y:S01]  /*ea40*/  @!P3 IMAD.IADD R17, R17, 0x1, -R0.reuse ;  /* 0x000000011111b824 */ /* 0x100fe200078e0a00 */
[----:B------:R-:W-:Y:S01]  /*ea50*/  IABS R41, R5 ;  /* 0x0000000500297213 */ /* 0x000fe20000000000 */
[----:B------:R-:W-:Y:S01]  /*ea60*/  IMAD.HI.U32 R38, R3, R39, RZ ;  /* 0x0000002703267227 */ /* 0x000fe200078e00ff */
[----:B------:R-:W-:Y:S02]  /*ea70*/  @!P1 IADD3 R9, -R9, RZ, RZ ;  /* 0x000000ff09099210 */ /* 0x000fe40007ffe1ff */
[----:B------:R-:W-:Y:S01]  /*ea80*/  ISETP.GT.U32.AND P3, PT, R0, R42, PT ;  /* 0x0000002a0000720c */ /* 0x000fe20003f64070 */
[----:B------:R-:W-:Y:S01]  /*ea90*/  @!P5 IMAD.IADD R37, R37, 0x1, -R0 ;  /* 0x000000012525d824 */ /* 0x000fe200078e0a00 */
[----:B------:R-:W-:Y:S01]  /*eaa0*/  ISETP.GE.AND P2, PT, R16, RZ, PT ;  /* 0x000000ff1000720c */ /* 0x000fe20003f46270 */
[----:B------:R1:W-:Y:S01]  /*eab0*/  STL [R1+0x474], R9 ;  /* 0x0004740901007387 */ /* 0x0003e20000100800 */
[----:B------:R-:W-:Y:S01]  /*eac0*/  IMAD.MOV R38, RZ, RZ, -R38 ;  /* 0x000000ffff267224 */ /* 0x000fe200078e0a26 */
[----:B------:R-:W-:Y:S01]  /*ead0*/  ISETP.GT.U32.AND P1, PT, R0, R17, PT ;  /* 0x000000110000720c */ /* 0x000fe20003f24070 */
[----:B------:R-:W-:Y:S01]  /*eae0*/  VIADD R16, R6, 0x134 ;  /* 0x0000013406107836 */ /* 0x000fe20000000000 */
[C---:B------:R-:W-:Y:S01]  /*eaf0*/  ISETP.GT.U32.AND P5, PT, R0.reuse, R37, PT ;  /* 0x000000250000720c */ /* 0x040fe20003fa4070 */
[----:B------:R-:W-:-:S02]  /*eb00*/  IMAD R39, R0, R38, R39 ;  /* 0x0000002600277224 */ /* 0x000fc400078e0227 */
[----:B------:R-:W-:Y:S01]  /*eb10*/  IMAD.HI.U32 R50, R3, R47, RZ ;  /* 0x0000002f03327227 */ /* 0x000fe200078e00ff */
[----:B------:R-:W-:-:S03]  /*eb20*/  IABS R38, R16 ;  /* 0x0000001000267213 */ /* 0x000fc60000000000 */
[----:B-1----:R-:W-:Y:S01]  /*eb30*/  IMAD.MOV.U32 R9, RZ, RZ, R8 ;  /* 0x000000ffff097224 */ /* 0x002fe200078e0008 */
[----:B------:R-:W-:Y:S01]  /*eb40*/  IADD3 R50, -R50, RZ, RZ ;  /* 0x000000ff32327210 */ /* 0x000fe20007ffe1ff */
[----:B------:R-:W-:Y:S02]  /*eb50*/  IMAD.HI.U32 R8, R3, R41, RZ ;  /* 0x0000002903087227 */ /* 0x000fe400078e00ff */
[-C--:B------:R-:W-:Y:S02]  /*eb60*/  @!P1 IADD3 R17, R17, -R0.reuse, RZ ;  /* 0x8000000011119210 */ /* 0x080fe40007ffe0ff */
[----:B------:R-:W-:Y:S01]  /*eb70*/  IMAD.MOV R8, RZ, RZ, -R8 ;  /* 0x000000ffff087224 */ /* 0x000fe200078e0a08 */
[----:B------:R-:W-:Y:S01]  /*eb80*/  @!P5 IADD3 R37, R37, -R0, RZ ;  /* 0x800000002525d210 */ /* 0x000fe20007ffe0ff */
[----:B------:R-:W-:Y:S01]  /*eb90*/  @!P3 IMAD.IADD R42, R42, 0x1, -R0 ;  /* 0x000000012a2ab824 */ /* 0x000fe200078e0a00 */
[C---:B------:R-:W-:Y:S01]  /*eba0*/  ISETP.GT.U32.AND P3, PT, R0.reuse, R39, PT ;  /* 0x000000270000720c */ /* 0x040fe20003f64070 */
[----:B------:R-:W-:Y:S01]  /*ebb0*/  IMAD R41, R0, R8, R41 ;  /* 0x0000000800297224 */ /* 0x000fe200078e0229 */
[----:B------:R-:W-:Y:S01]  /*ebc0*/  @!P6 IADD3 R9, -R9, RZ, RZ ;  /* 0x000000ff0909e210 */ /* 0x000fe20007ffe1ff */
[----:B------:R-:W-:Y:S01]  /*ebd0*/  VIADD R8, R6, 0x135 ;  /* 0x0000013506087836 */ /* 0x000fe20000000000 */
[----:B------:R-:W-:Y:S01]  /*ebe0*/  ISETP.GE.AND P1, PT, R5, RZ, PT ;  /* 0x000000ff0500720c */ /* 0x000fe20003f26270 */
[----:B------:R-:W-:Y:S01]  /*ebf0*/  IMAD.HI.U32 R44, R3, R38, RZ ;  /* 0x00000026032c7227 */ /* 0x000fe200078e00ff */
[C---:B------:R-:W-:Y:S01]  /*ec00*/  ISETP.GT.U32.AND P5, PT, R0.reuse, R41, PT ;  /* 0x000000290000720c */ /* 0x040fe20003fa4070 */
[----:B------:R1:W-:Y:S01]  /*ec10*/  STL [R1+0x47c], R9 ;  /* 0x00047c0901007387 */ /* 0x0003e20000100800 */
[----:B------:R-:W-:Y:S01]  /*ec20*/  IABS R5, R8 ;  /* 0x0000000800057213 */ /* 0x000fe20000000000 */
[----:B------:R-:W-:Y:S01]  /*ec30*/  IMAD.MOV R44, RZ, RZ, -R44 ;  /* 0x000000ffff2c7224 */ /* 0x000fe200078e0a2c */
[----:B------:R-:W-:Y:S01]  /*ec40*/  MOV R10, R17 ;  /* 0x00000011000a7202 */ /* 0x000fe20000000f00 */
[----:B------:R-:W-:Y:S01]  /*ec50*/  IMAD R47, R0, R50, R47 ;  /* 0x00000032002f7224 */ /* 0x000fe200078e022f */
[----:B------:R-:W-:Y:S01]  /*ec60*/  ISETP.GE.AND P6, PT, R12, RZ, PT ;  /* 0x000000ff0c00720c */ /* 0x000fe20003fc6270 */
[----:B------:R-:W-:Y:S01]  /*ec70*/  IMAD R38, R0, R44, R38 ;  /* 0x0000002c00267224 */ /* 0x000fe200078e0226 */
[----:B------:R-:W-:Y:S01]  /*ec80*/  @!P3 IADD3 R39, R39, -R0, RZ ;  /* 0x800000002727b210 */ /* 0x000fe20007ffe0ff */
[----:B------:R-:W-:Y:S01]  /*ec90*/  VIADD R12, R6, 0x136 ;  /* 0x00000136060c7836 */ /* 0x000fe20000000000 */
[----:B------:R-:W-:Y:S01]  /*eca0*/  ISETP.GE.AND P3, PT, R16, RZ, PT ;  /* 0x000000ff1000720c */ /* 0x000fe20003f66270 */
[----:B-1----:R-:W-:-:S02]  /*ecb0*/  IMAD.MOV.U32 R9, RZ, RZ, R42 ;  /* 0x000000ffff097224 */ /* 0x002fc400078e002a */
[----:B------:R-:W-:Y:S01]  /*ecc0*/  @!P5 IMAD.IADD R41, R41, 0x1, -R0 ;  /* 0x000000012929d824 */ /* 0x000fe200078e0a00 */
[----:B------:R-:W-:Y:S01]  /*ecd0*/  IABS R40, R12 ;  /* 0x0000000c00287213 */ /* 0x000fe20000000000 */
[----:B------:R-:W-:Y:S01]  /*ece0*/  @!P0 IMAD.MOV R9, RZ, RZ, -R9 ;  /* 0x000000ffff098224 */ /* 0x000fe200078e0a09 */
[C---:B------:R-:W-:Y:S01]  /*ecf0*/  ISETP.GT.U32.AND P0, PT, R0.reuse, R39, PT ;  /* 0x000000270000720c */ /* 0x040fe20003f04070 */
[----:B------:R-:W-:Y:S01]  /*ed00*/  IMAD.HI.U32 R16, R3, R5, RZ ;  /* 0x0000000503107227 */ /* 0x000fe200078e00ff */
[C---:B------:R-:W-:Y:S02]  /*ed10*/  ISETP.GT.U32.AND P5, PT, R0.reuse, R41, PT ;  /* 0x000000290000720c */ /* 0x040fe40003fa4070 */
[----:B------:R1:W-:Y:S01]  /*ed20*/  STL [R1+0x478], R9 ;  /* 0x0004780901007387 */ /* 0x0003e20000100800 */
[----:B------:R-:W-:Y:S01]  /*ed30*/  @!P4 IMAD.MOV R10, RZ, RZ, -R10 ;  /* 0x000000ffff0ac224 */ /* 0x000fe200078e0a0a */
[----:B------:R-:W-:Y:S01]  /*ed40*/  ISETP.GT.U32.AND P4, PT, R0, R38, PT ;  /* 0x000000260000720c */ /* 0x000fe20003f84070 */
[----:B------:R-:W-:-:S02]  /*ed50*/  IMAD.MOV R16, RZ, RZ, -R16 ;  /* 0x000000ffff107224 */ /* 0x000fc400078e0a10 */
[----:B------:R-:W-:Y:S01]  /*ed60*/  IMAD.HI.U32 R17, R3, R40, RZ ;  /* 0x0000002803117227 */ /* 0x000fe200078e00ff */
[----:B------:R2:W-:Y:S03]  /*ed70*/  STL [R1+0x454], R10 ;  /* 0x0004540a01007387 */ /* 0x0005e60000100800 */
[C---:B------:R-:W-:Y:S01]  /*ed80*/  IMAD R5, R0.reuse, R16, R5 ;  /* 0x0000001000057224 */ /* 0x040fe200078e0205 */
[-C--:B------:R-:W-:Y:S01]  /*ed90*/  @!P0 IADD3 R39, R39, -R0.reuse, RZ ;  /* 0x8000000027278210 */ /* 0x080fe20007ffe0ff */
[----:B------:R-:W-:Y:S01]  /*eda0*/  IMAD.MOV R17, RZ, RZ, -R17 ;  /* 0x000000ffff117224 */ /* 0x000fe200078e0a11 */
[----:B------:R-:W-:Y:S01]  /*edb0*/  @!P5 IADD3 R41, R41, -R0, RZ ;  /* 0x800000002929d210 */ /* 0x000fe20007ffe0ff */
[----:B-1----:R-:W-:Y:S01]  /*edc0*/  IMAD.MOV.U32 R9, RZ, RZ, R37 ;  /* 0x000000ffff097224 */ /* 0x002fe200078e0025 */
[----:B------:R-:W-:Y:S01]  /*edd0*/  ISETP.GT.U32.AND P5, PT, R0, R5, PT ;  /* 0x000000050000720c */ /* 0x000fe20003fa4070 */
[----:B------:R-:W-:Y:S01]  /*ede0*/  @!P4 IMAD.IADD R38, R38, 0x1, -R0 ;  /* 0x000000012626c824 */ /* 0x000fe200078e0a00 */
[----:B--2---:R-:W-:Y:S01]  /*edf0*/  MOV R10, R39 ;  /* 0x00000027000a7202 */ /* 0x004fe20000000f00 */
[----:B------:R-:W-:Y:S01]  /*ee00*/  IMAD R40, R0, R17, R40 ;  /* 0x0000001100287224 */ /* 0x000fe200078e0228 */
[----:B------:R-:W-:Y:S01]  /*ee10*/  @!P2 IADD3 R9, -R9, RZ, RZ ;  /* 0x000000ff0909a210 */ /* 0x000fe20007ffe1ff */
[----:B------:R-:W-:Y:S01]  /*ee20*/  VIADD R37, R6, 0x137 ;  /* 0x0000013706257836 */ /* 0x000fe20000000000 */
[C---:B------:R-:W-:Y:S01]  /*ee30*/  ISETP.GT.U32.AND P4, PT, R0.reuse, R38, PT ;  /* 0x000000260000720c */ /* 0x040fe20003f84070 */
[----:B------:R-:W-:Y:S01]  /*ee40*/  @!P6 IMAD.MOV R10, RZ, RZ, -R10 ;  /* 0x000000ffff0ae224 */ /* 0x000fe200078e0a0a */
[----:B------:R-:W-:Y:S01]  /*ee50*/  ISETP.GT.U32.AND P6, PT, R0, R40, PT ;  /* 0x000000280000720c */ /* 0x000fe20003fc4070 */
[----:B------:R1:W-:Y:S01]  /*ee60*/  STL [R1+0x45c], R9 ;  /* 0x00045c0901007387 */ /* 0x0003e20000100800 */
[----:B------:R-:W-:Y:S01]  /*ee70*/  ISETP.GE.AND P0, PT, R12, RZ, PT ;  /* 0x000000ff0c00720c */ /* 0x000fe20003f06270 */
[----:B------:R-:W-:Y:S01]  /*ee80*/  VIADD R12, R6, 0x138 ;  /* 0x00000138060c7836 */ /* 0x000fe20000000000 */
[----:B------:R-:W-:Y:S01]  /*ee90*/  IABS R16, R37 ;  /* 0x0000002500107213 */ /* 0x000fe20000000000 */
[--C-:B------:R-:W-:Y:S01]  /*eea0*/  @!P5 IMAD.IADD R5, R5, 0x1, -R0.reuse ;  /* 0x000000010505d824 */ /* 0x100fe200078e0a00 */
[----:B------:R-:W-:Y:S01]  /*eeb0*/  STL [R1+0x46c], R10 ;  /* 0x00046c0a01007387 */ /* 0x000fe20000100800 */
[----:B------:R-:W-:Y:S01]  /*eec0*/  ISETP.GE.AND P2, PT, R8, RZ, PT ;  /* 0x000000ff0800720c */ /* 0x000fe20003f46270 */
[C---:B------:R-:W-:Y:S01]  /*eed0*/  VIADD R8, R6.reuse, 0x139 ;  /* 0x0000013906087836 */ /* 0x040fe20000000000 */
[----:B------:R-:W-:Y:S01]  /*eee0*/  IABS R17, R12 ;  /* 0x0000000c00117213 */ /* 0x000fe20000000000 */
[----:B------:R-:W-:Y:S01]  /*eef0*/  VIADD R44, R6, 0x13a ;  /* 0x0000013a062c7836 */ /* 0x000fe20000000000 */
[----:B------:R-:W-:Y:S01]  /*ef00*/  ISETP.GT.U32.AND P5, PT, R0, R5, PT ;  /* 0x000000050000720c */ /* 0x000fe20003fa4070 */
[----:B-1----:R-:W-:Y:S01]  /*ef10*/  IMAD.MOV.U32 R9, RZ, RZ, R41 ;  /* 0x000000ffff097224 */ /* 0x002fe200078e0029 */
[----:B------:R-:W-:Y:S01]  /*ef20*/  @!P4 IADD3 R38, R38, -R0, RZ ;  /* 0x800000002626c210 */ /* 0x000fe20007ffe0ff */
[----:B------:R-:W-:Y:S01]  /*ef30*/  @!P6 IMAD.IADD R40, R40, 0x1, -R0 ;  /* 0x000000012828e824 */ /* 0x000fe200078e0a00 */
[----:B------:R-:W-:Y:S01]  /*ef40*/  ISETP.GE.AND P4, PT, R12, RZ, PT ;  /* 0x000000ff0c00720c */ /* 0x000fe20003f86270 */
[----:B------:R-:W-:Y:S01]  /*ef50*/  IMAD.HI.U32 R41, R3, R16, RZ ;  /* 0x0000001003297227 */ /* 0x000fe200078e00ff */
[----:B------:R-:W-:-:S02]  /*ef60*/  @!P1 IADD3 R9, -R9, RZ, RZ ;  /* 0x000000ff09099210 */ /* 0x000fc40007ffe1ff */
[----:B------:R-:W-:Y:S01]  /*ef70*/  ISETP.GT.U32.AND P6, PT, R0, R40, PT ;  /* 0x000000280000720c */ /* 0x000fe20003fc4070 */
[----:B------:R-:W-:Y:S01]  /*ef80*/  IMAD.HI.U32 R12, R3, R17, RZ ;  /* 0x00000011030c7227 */ /* 0x000fe200078e00ff */
[----:B------:R-:W-:Y:S01]  /*ef90*/  IABS R39, R8 ;  /* 0x0000000800277213 */ /* 0x000fe20000000000 */
[----:B------:R1:W-:Y:S01]  /*efa0*/  STL [R1+0x468], R9 ;  /* 0x0004680901007387 */ /* 0x0003e20000100800 */
[----:B------:R-:W-:Y:S01]  /*efb0*/  ISETP.GE.AND P1, PT, R37, RZ, PT ;  /* 0x000000ff2500720c */ /* 0x000fe20003f26270 */
[----:B------:R-:W-:Y:S01]  /*efc0*/  IMAD.MOV R41, RZ, RZ, -R41 ;  /* 0x000000ffff297224 */ /* 0x000fe200078e0a29 */
[----:B------:R-:W-:Y:S01]  /*efd0*/  @!P5 IADD3 R5, R5, -R0, RZ ;  /* 0x800000000505d210 */ /* 0x000fe20007ffe0ff */
[----:B------:R-:W-:Y:S01]  /*efe0*/  IMAD.HI.U32 R37, R3, R39, RZ ;  /* 0x0000002703257227 */ /* 0x000fe200078e00ff */
[----:B------:R-:W-:-:S03]  /*eff0*/  IADD3 R12, -R12, RZ, RZ ;  /* 0x000000ff0c0c7210 */ /* 0x000fc60007ffe1ff */
[----:B------:R-:W-:Y:S02]  /*f000*/  IMAD R16, R0, R41, R16 ;  /* 0x0000002900107224 */ /* 0x000fe400078e0210 */
[----:B-1----:R-:W-:Y:S01]  /*f010*/  IMAD.MOV.U32 R9, RZ, RZ, R38 ;  /* 0x000000ffff097224 */ /* 0x002fe200078e0026 */
[----:B------:R-:W-:Y:S01]  /*f020*/  IADD3 R38, R6, 0x13b, RZ ;  /* 0x0000013b06267810 */ /* 0x000fe20007ffe0ff */
[C---:B------:R-:W-:Y:S01]  /*f030*/  IMAD R17, R0.reuse, R12, R17 ;  /* 0x0000000c00117224 */ /* 0x040fe200078e0211 */
[----:B------:R-:W-:Y:S01]  /*f040*/  ISETP.GT.U32.AND P5, PT, R0, R16, PT ;  /* 0x000000100000720c */ /* 0x000fe20003fa4070 */
[----:B------:R-:W-:Y:S01]  /*f050*/  @!P3 IMAD.MOV R9, RZ, RZ, -R9 ;  /* 0x000000ffff09b224 */ /* 0x000fe200078e0a09 */
[----:B------:R-:W-:Y:S01]  /*f060*/  IABS R41, R38 ;  /* 0x0000002600297213 */ /* 0x000fe20000000000 */
[----:B------:R-:W-:Y:S01]  /*f070*/  IMAD.MOV R37, RZ, RZ, -R37 ;  /* 0x000000ffff257224 */ /* 0x000fe200078e0a25 */
[----:B------:R-:W-:Y:S01]  /*f080*/  ISETP.GE.AND P3, PT, R8, RZ, PT ;  /* 0x000000ff0800720c */ /* 0x000fe20003f66270 */
[----:B------:R-:W-:Y:S01]  /*f090*/  @!P6 IMAD.IADD R40, R40, 0x1, -R0 ;  /* 0x000000012828e824 */ /* 0x000fe200078e0a00 */
[----:B------:R1:W-:Y:S01]  /*f0a0*/  STL [R1+0x464], R9 ;  /* 0x0004640901007387 */ /* 0x0003e20000100800 */
[----:B------:R-:W-:Y:S01]  /*f0b0*/  IMAD R39, R0, R37, R39 ;  /* 0x0000002500277224 */ /* 0x000fe200078e0227 */
[----:B------:R-:W-:Y:S01]  /*f0c0*/  ISETP.GE.AND P6, PT, R44, RZ, PT ;  /* 0x000000ff2c00720c */ /* 0x000fe20003fc6270 */
[C---:B------:R-:W-:Y:S01]  /*f0d0*/  VIADD R8, R6.reuse, 0x13c ;  /* 0x0000013c06087836 */ /* 0x040fe20000000000 */
[----:B------:R-:W-:Y:S01]  /*f0e0*/  IABS R44, R44 ;  /* 0x0000002c002c7213 */ /* 0x000fe20000000000 */
[----:B------:R-:W-:Y:S01]  /*f0f0*/  IMAD.HI.U32 R42, R3, R41, RZ ;  /* 0x00000029032a7227 */ /* 0x000fe200078e00ff */
[----:B------:R-:W-:-:S02]  /*f100*/  IADD3 R37, R6, 0x13d, RZ ;  /* 0x0000013d06257810 */ /* 0x000fc40007ffe0ff */
[----:B------:R-:W-:Y:S01]  /*f110*/  IABS R12, R8 ;  /* 0x00000008000c7213 */ /* 0x000fe20000000000 */
[----:B------:R-:W-:Y:S02]  /*f120*/  @!P5 IMAD.IADD R16, R16, 0x1, -R0 ;  /* 0x000000011010d824 */ /* 0x000fe400078e0a00 */
[----:B-1----:R-:W-:Y:S01]  /*f130*/  IMAD.MOV.U32 R9, RZ, RZ, R5 ;  /* 0x000000ffff097224 */ /* 0x002fe200078e0005 */
[----:B------:R-:W-:Y:S01]  /*f140*/  IABS R5, R37 ;  /* 0x0000002500057213 */ /* 0x000fe20000000000 */
[----:B------:R-:W-:Y:S01]  /*f150*/  IMAD.HI.U32 R45, R3, R44, RZ ;  /* 0x0000002c032d7227 */ /* 0x000fe200078e00ff */
[----:B------:R-:W-:-:S03]  /*f160*/  ISETP.GT.U32.AND P5, PT, R0, R16, PT ;  /* 0x000000100000720c */ /* 0x000fc60003fa4070 */
[----:B------:R-:W-:Y:S01]  /*f170*/  @!P2 IMAD.MOV R9, RZ, RZ, -R9 ;  /* 0x000000ffff09a224 */ /* 0x000fe200078e0a09 */
[C---:B------:R-:W-:Y:S01]  /*f180*/  ISETP.GT.U32.AND P2, PT, R0.reuse, R17, PT ;  /* 0x000000110000720c */ /* 0x040fe20003f44070 */
[----:B------:R-:W-:Y:S01]  /*f190*/  IMAD.MOV R42, RZ, RZ, -R42 ;  /* 0x000000ffff2a7224 */ /* 0x000fe200078e0a2a */
[----:B------:R-:W-:Y:S02]  /*f1a0*/  IADD3 R45, -R45, RZ, RZ ;  /* 0x000000ff2d2d7210 */ /* 0x000fe40007ffe1ff */
[----:B------:R1:W-:Y:S01]  /*f1b0*/  STL [R1+0x460], R9 ;  /* 0x0004600901007387 */ /* 0x0003e20000100800 */
[----:B------:R-:W-:Y:S02]  /*f1c0*/  IMAD R41, R0, R42, R41 ;  /* 0x0000002a00297224 */ /* 0x000fe400078e0229 */
[----:B------:R-:W-:-:S04]  /*f1d0*/  IMAD.HI.U32 R42, R3, R5, RZ ;  /* 0x00000005032a7227 */ /* 0x000fc800078e00ff */
[----:B------:R-:W-:Y:S01]  /*f1e0*/  @!P5 IMAD.IADD R16, R16, 0x1, -R0 ;  /* 0x000000011010d824 */ /* 0x000fe200078e0a00 */
[----:B------:R-:W-:Y:S01]  /*f1f0*/  ISETP.GE.AND P5, PT, R38, RZ, PT ;  /* 0x000000ff2600720c */ /* 0x000fe20003fa6270 */
[C---:B------:R-:W-:Y:S01]  /*f200*/  IMAD R38, R0.reuse, R45, R44 ;  /* 0x0000002d00267224 */ /* 0x040fe200078e022c */
[----:B------:R-:W-:Y:S01]  /*f210*/  @!P2 IADD3 R17, R17, -R0, RZ ;  /* 0x800000001111a210 */ /* 0x000fe20007ffe0ff */
[----:B-1----:R-:W-:Y:S01]  /*f220*/  IMAD.MOV.U32 R9, RZ, RZ, R40 ;  /* 0x000000ffff097224 */ /* 0x002fe200078e0028 */
[----:B------:R-:W-:Y:S01]  /*f230*/  MOV R10, R16 ;  /* 0x00000010000a7202 */ /* 0x000fe20000000f00 */
[----:B------:R-:W-:Y:S01]  /*f240*/  IMAD.HI.U32 R40, R3, R12, RZ ;  /* 0x0000000c03287227 */ /* 0x000fe200078e00ff */
[----:B------:R-:W-:Y:S02]  /*f250*/  ISETP.GT.U32.AND P2, PT, R0, R17, PT ;  /* 0x000000110000720c */ /* 0x000fe40003f44070 */
[----:B------:R-:W-:Y:S01]  /*f260*/  @!P1 IADD3 R10, -R10, RZ, RZ ;  /* 0x000000ff0a0a9210 */ /* 0x000fe20007ffe1ff */
[----:B------:R-:W-:Y:S01]  /*f270*/  @!P0 IMAD.MOV R9, RZ, RZ, -R9 ;  /* 0x000000ffff098224 */ /* 0x000fe200078e0a09 */
[----:B------:R-:W-:Y:S01]  /*f280*/  ISETP.GT.U32.AND P0, PT, R0, R39, PT ;  /* 0x000000270000720c */ /* 0x000fe20003f04070 */
[----:B------:R-:W-:Y:S01]  /*f290*/  IMAD.MOV R16, RZ, RZ, -R42 ;  /* 0x000000ffff107224 */ /* 0x000fe200078e0a2a */
[----:B------:R-:W-:-:S02]  /*f2a0*/  IADD3 R40, -R40, RZ, RZ ;  /* 0x000000ff28287210 */ /* 0x000fc40007ffe1ff */
[----:B------:R1:W-:Y:S01]  /*f2b0*/  STL [R1+0x458], R9 ;  /* 0x0004580901007387 */ /* 0x0003e20000100800 */
[C---:B------:R-:W-:Y:S01]  /*f2c0*/  ISETP.GT.U32.AND P1, PT, R0.reuse, R41, PT ;  /* 0x000000290000720c */ /* 0x040fe20003f24070 */
[C---:B------:R-:W-:Y:S02]  /*f2d0*/  IMAD R5, R0.reuse, R16, R5 ;  /* 0x0000001000057224 */ /* 0x040fe400078e0205 */
[----:B------:R-:W-:Y:S01]  /*f2e0*/  STL [R1+0x450], R10 ;  /* 0x0004500a01007387 */ /* 0x000fe20000100800 */
[--C-:B------:R-:W-:Y:S01]  /*f2f0*/  @!P2 IMAD.IADD R17, R17, 0x1, -R0.reuse ;  /* 0x000000011111a824 */ /* 0x100fe200078e0a00 */
[----:B------:R-:W-:Y:S01]  /*f300*/  ISETP.GT.U32.AND P2, PT, R0, R38, PT ;  /* 0x000000260000720c */ /* 0x000fe20003f44070 */
[----:B------:R-:W-:Y:S02]  /*f310*/  VIADD R16, R6, 0x13f ;  /* 0x0000013f06107836 */ /* 0x000fe40000000000 */
[----:B------:R-:W-:Y:S02]  /*f320*/  @!P0 IMAD.IADD R39, R39, 0x1, -R0 ;  /* 0x0000000127278824 */ /* 0x000fe400078e0a00 */
[----:B-1----:R-:W-:-:S02]  /*f330*/  IMAD.MOV.U32 R9, RZ, RZ, R17 ;  /* 0x000000ffff097224 */ /* 0x002fc400078e0011 */
[----:B------:R-:W-:Y:S01]  /*f340*/  VIADD R17, R6, 0x140 ;  /* 0x0000014006117836 */ /* 0x000fe20000000000 */
[----:B------:R-:W-:Y:S01]  /*f350*/  ISETP.GT.U32.AND P0, PT, R0, R39, PT ;  /* 0x000000270000720c */ /* 0x000fe20003f04070 */
[----:B------:R-:W-:Y:S01]  /*f360*/  @!P4 IMAD.MOV R9, RZ, RZ, -R9 ;  /* 0x000000ffff09c224 */ /* 0x000fe200078e0a09 */
[----:B------:R-:W-:Y:S01]  /*f370*/  ISETP.GE.AND P4, PT, R8, RZ, PT ;  /* 0x000000ff0800720c */ /* 0x000fe20003f86270 */
[----:B------:R-:W-:Y:S01]  /*f380*/  IMAD R8, R0, R40, R12 ;  /* 0x0000002800087224 */ /* 0x000fe200078e020c */
[----:B------:R-:W-:Y:S01]  /*f390*/  IABS R42, R17 ;  /* 0x00000011002a7213 */ /* 0x000fe20000000000 */
[----:B------:R-:W-:Y:S01]  /*f3a0*/  @!P1 IMAD.IADD R41, R41, 0x1, -R0 ;  /* 0x0000000129299824 */ /* 0x000fe200078e0a00 */
[----:B------:R1:W-:Y:S01]  /*f3b0*/  STL [R1+0x448], R9 ;  /* 0x0004480901007387 */ /* 0x0003e20000100800 */
[----:B------:R-:W-:Y:S01]  /*f3c0*/  @!P2 IADD3 R38, R38, -R0, RZ ;  /* 0x800000002626a210 */ /* 0x000fe20007ffe0ff */
[----:B------:R-:W-:Y:S02]  /*f3d0*/  VIADD R12, R6, 0x13e ;  /* 0x0000013e060c7836 */ /* 0x000fe40000000000 */
[----:B------:R-:W-:-:S02]  /*f3e0*/  ISETP.GT.U32.AND P1, PT, R0, R41, PT ;  /* 0x000000290000720c */ /* 0x000fc40003f24070 */
[C---:B------:R-:W-:Y:S02]  /*f3f0*/  ISETP.GT.U32.AND P2, PT, R0.reuse, R38, PT ;  /* 0x000000260000720c */ /* 0x040fe40003f44070 */
[----:B------:R-:W-:Y:S02]  /*f400*/  @!P0 IADD3 R39, R39, -R0, RZ ;  /* 0x8000000027278210 */ /* 0x000fe40007ffe0ff */
[----:B------:R-:W-:Y:S02]  /*f410*/  ISETP.GT.U32.AND P0, PT, R0, R8, PT ;  /* 0x000000080000720c */ /* 0x000fe40003f04070 */
[----:B------:R-:W-:Y:S01]  /*f420*/  IABS R40, R12 ;  /* 0x0000000c00287213 */ /* 0x000fe20000000000 */
[----:B-1----:R-:W-:Y:S01]  /*f430*/  IMAD.MOV.U32 R9, RZ, RZ, R39 ;  /* 0x000000ffff097224 */ /* 0x002fe200078e0027 */
[----:B------:R-:W-:-:S03]  /*f440*/  IABS R39, R16 ;  /* 0x0000001000277213 */ /* 0x000fc60000000000 */
[----:B------:R-:W-:Y:S01]  /*f450*/  IMAD.HI.U32 R44, R3, R40, RZ ;  /* 0x00000028032c7227 */ /* 0x000fe200078e00ff */
[----:B------:R-:W-:Y:S02]  /*f460*/  @!P3 IADD3 R9, -R9, RZ, RZ ;  /* 0x000000ff0909b210 */ /* 0x000fe40007ffe1ff */
[----:B------:R-:W-:Y:S01]  /*f470*/  ISETP.GT.U32.AND P3, PT, R0, R5, PT ;  /* 0x000000050000720c */ /* 0x000fe20003f64070 */
[----:B------:R-:W-:Y:S01]  /*f480*/  @!P2 IMAD.IADD R38, R38, 0x1, -R0 ;  /* 0x000000012626a824 */ /* 0x000fe200078e0a00 */
[----:B------:R-:W-:Y:S01]  /*f490*/  ISETP.GE.AND P2, PT, R37, RZ, PT ;  /* 0x000000ff2500720c */ /* 0x000fe20003f46270 */
[----:B------:R-:W-:Y:S01]  /*f4a0*/  IMAD.HI.U32 R37, R3, R39, RZ ;  /* 0x0000002703257227 */ /* 0x000fe200078e00ff */
[----:B------:R-:W-:Y:S01]  /*f4b0*/  @!P0 IADD3 R8, R8, -R0, RZ ;  /* 0x8000000008088210 */ /* 0x000fe20007ffe0ff */
[----:B------:R1:W-:Y:S01]  /*f4c0*/  STL [R1+0x444], R9 ;  /* 0x0004440901007387 */ /* 0x0003e20000100800 */
[----:B------:R-:W-:Y:S01]  /*f4d0*/  MOV R10, R38 ;  /* 0x00000026000a7202 */ /* 0x000fe20000000f00 */
[----:B------:R-:W-:Y:S01]  /*f4e0*/  IMAD.MOV R44, RZ, RZ, -R44 ;  /* 0x000000ffff2c7224 */ /* 0x000fe200078e0a2c */
[----:B------:R-:W-:Y:S01]  /*f4f0*/  ISETP.GT.U32.AND P0, PT, R0, R8, PT ;  /* 0x000000080000720c */ /* 0x000fe20003f04070 */
[----:B------:R-:W-:-:S02]  /*f500*/  @!P1 IMAD.IADD R41, R41, 0x1, -R0 ;  /* 0x0000000129299824 */ /* 0x000fc400078e0a00 */
[----:B------:R-:W-:Y:S02]  /*f510*/  IMAD.MOV R37, RZ, RZ, -R37 ;  /* 0x000000ffff257224 */ /* 0x000fe400078e0a25 */
[----:B------:R-:W-:Y:S02]  /*f520*/  @!P3 IMAD.IADD R5, R5, 0x1, -R0 ;  /* 0x000000010505b824 */ /* 0x000fe400078e0a00 */
[----:B------:R-:W-:Y:S01]  /*f530*/  IMAD R40, R0, R44, R40 ;  /* 0x0000002c00287224 */ /* 0x000fe200078e0228 */
[----:B------:R-:W-:Y:S01]  /*f540*/  IADD3 R44, R6, 0x146, RZ ;  /* 0x00000146062c7810 */ /* 0x000fe20007ffe0ff */
[----:B-1----:R-:W-:Y:S01]  /*f550*/  IMAD.MOV.U32 R9, RZ, RZ, R41 ;  /* 0x000000ffff097224 */ /* 0x002fe200078e0029 */
[C---:B------:R-:W-:Y:S01]  /*f560*/  ISETP.GT.U32.AND P3, PT, R0.reuse, R5, PT ;  /* 0x000000050000720c */ /* 0x040fe20003f64070 */
[C---:B------:R-:W-:Y:S01]  /*f570*/  IMAD R39, R0.reuse, R37, R39 ;  /* 0x0000002500277224 */ /* 0x040fe200078e0227 */
[----:B------:R-:W-:Y:S01]  /*f580*/  ISETP.GT.U32.AND P1, PT, R0, R40, PT ;  /* 0x000000280000720c */ /* 0x000fe20003f24070 */
[----:B------:R-:W-:Y:S01]  /*f590*/  @!P6 IMAD.MOV R10, RZ, RZ, -R10 ;  /* 0x000000ffff0ae224 */ /* 0x000fe200078e0a0a */
[----:B------:R-:W-:Y:S01]  /*f5a0*/  @!P0 IADD3 R8, R8, -R0, RZ ;  /* 0x8000000008088210 */ /* 0x000fe20007ffe0ff */
[----:B------:R-:W-:Y:S01]  /*f5b0*/  IMAD.HI.U32 R38, R3, R42, RZ ;  /* 0x0000002a03267227 */ /* 0x000fe200078e00ff */
[----:B------:R-:W-:-:S02]  /*f5c0*/  @!P5 IADD3 R9, -R9, RZ, RZ ;  /* 0x000000ff0909d210 */ /* 0x000fc40007ffe1ff */
[----:B------:R-:W-:Y:S01]  /*f5d0*/  ISETP.GE.AND P6, PT, R12, RZ, PT ;  /* 0x000000ff0c00720c */ /* 0x000fe20003fc6270 */
[----:B------:R1:W-:Y:S01]  /*f5e0*/  STL [R1+0x440], R10 ;  /* 0x0004400a01007387 */ /* 0x0003e20000100800 */
[----:B------:R-:W-:Y:S01]  /*f5f0*/  VIADD R12, R6, 0x141 ;  /* 0x00000141060c7836 */ /* 0x000fe20000000000 */
[----:B------:R-:W-:Y:S01]  /*f600*/  ISETP.GE.AND P5, PT, R16, RZ, PT ;  /* 0x000000ff1000720c */ /* 0x000fe20003fa6270 */
[----:B------:R-:W-:Y:S01]  /*f610*/  IMAD.MOV R38, RZ, RZ, -R38 ;  /* 0x000000ffff267224 */ /* 0x000fe200078e0a26 */
[----:B------:R-:W-:Y:S01]  /*f620*/  @!P3 IADD3 R5, R5, -R0, RZ ;  /* 0x800000000505b210 */ /* 0x000fe20007ffe0ff */
[----:B------:R2:W-:Y:S01]  /*f630*/  STL [R1+0x43c], R9 ;  /* 0x00043c0901007387 */ /* 0x0005e20000100800 */
[----:B------:R-:W-:Y:S01]  /*f640*/  ISETP.GT.U32.AND P3, PT, R0, R39, PT ;  /* 0x000000270000720c */ /* 0x000fe20003f64070 */
[----:B------:R-:W-:Y:S01]  /*f650*/  @!P1 IMAD.IADD R40, R40, 0x1, -R0 ;  /* 0x0000000128289824 */ /* 0x000fe200078e0a00 */
[----:B------:R-:W-:Y:S01]  /*f660*/  ISETP.GE.AND P0, PT, R17, RZ, PT ;  /* 0x000000ff1100720c */ /* 0x000fe20003f06270 */
[C---:B------:R-:W-:Y:S01]  /*f670*/  IMAD R42, R0.reuse, R38, R42 ;  /* 0x00000026002a7224 */ /* 0x040fe200078e022a */
[----:B------:R-:W-:Y:S01]  /*f680*/  IABS R49, R44 ;  /* 0x0000002c00317213 */ /* 0x000fe20000000000 */
[----:B-1----:R-:W-:Y:S01]  /*f690*/  IMAD.MOV.U32 R10, RZ, RZ, R8 ;  /* 0x000000ffff0a7224 */ /* 0x002fe200078e0008 */
[----:B------:R-:W-:Y:S01]  /*f6a0*/  ISETP.GT.U32.AND P1, PT, R0, R40, PT ;  /* 0x000000280000720c */ /* 0x000fe20003f24070 */
[----:B------:R-:W-:Y:S01]  /*f6b0*/  VIADD R8, R6, 0x142 ;  /* 0x0000014206087836 */ /* 0x000fe20000000000 */
[----:B--2---:R-:W-:Y:S01]  /*f6c0*/  MOV R9, R5 ;  /* 0x0000000500097202 */ /* 0x004fe20000000f00 */
[----:B------:R-:W-:Y:S01]  /*f6d0*/  @!P4 IMAD.MOV R10, RZ, RZ, -R10 ;  /* 0x000000ffff0ac224 */ /* 0x000fe200078e0a0a */
[----:B------:R-:W-:Y:S01]  /*f6e0*/  ISETP.GE.AND P4, PT, R12, RZ, PT ;  /* 0x000000ff0c00720c */ /* 0x000fe20003f86270 */
[----:B------:R-:W-:Y:S01]  /*f6f0*/  VIADD R5, R6, 0x143 ;  /* 0x0000014306057836 */ /* 0x000fe20000000000 */
[----:B------:R-:W-:Y:S01]  /*f700*/  IABS R12, R12 ;  /* 0x0000000c000c7213 */ /* 0x000fe20000000000 */
[----:B------:R-:W-:Y:S01]  /*f710*/  @!P2 IMAD.MOV R9, RZ, RZ, -R9 ;  /* 0x000000ffff09a224 */ /* 0x000fe200078e0a09 */
[----:B------:R-:W-:Y:S01]  /*f720*/  ISETP.GE.AND P2, PT, R8, RZ, PT ;  /* 0x000000ff0800720c */ /* 0x000fe20003f46270 */
[----:B------:R1:W-:Y:S01]  /*f730*/  STL [R1+0x438], R10 ;  /* 0x0004380a01007387 */ /* 0x0003e20000100800 */
[----:B------:R-:W-:Y:S01]  /*f740*/  IABS R45, R8 ;  /* 0x00000008002d7213 */ /* 0x000fe20000000000 */
[----:B------:R-:W-:Y:S01]  /*f750*/  VIADD R37, R6, 0x144 ;  /* 0x0000014406257836 */ /* 0x000fe20000000000 */
[----:B------:R-:W-:Y:S01]  /*f760*/  MOV R8, R12 ;  /* 0x0000000c00087202 */ /* 0x000fe20000000f00 */
[----:B------:R-:W-:Y:S01]  /*f770*/  @!P1 IMAD.IADD R40, R40, 0x1, -R0 ;  /* 0x0000000128289824 */ /* 0x000fe200078e0a00 */
[----:B------:R-:W-:Y:S01]  /*f780*/  @!P3 IADD3 R39, R39, -R0, RZ ;  /* 0x800000002727b210 */ /* 0x000fe20007ffe0ff */
[C---:B------:R-:W-:Y:S01]  /*f790*/  IMAD.HI.U32 R16, R3.reuse, R45, RZ ;  /* 0x0000002d03107227 */ /* 0x040fe200078e00ff */
[C---:B------:R-:W-:Y:S01]  /*f7a0*/  ISETP.GT.U32.AND P1, PT, R0.reuse, R42, PT ;  /* 0x0000002a0000720c */ /* 0x040fe20003f24070 */
[----:B------:R2:W-:Y:S01]  /*f7b0*/  STL [R1+0x434], R9 ;  /* 0x0004340901007387 */ /* 0x0005e20000100800 */
[----:B------:R-:W-:Y:S01]  /*f7c0*/  ISETP.GT.U32.AND P3, PT, R0, R39, PT ;  /* 0x000000270000720c */ /* 0x000fe20003f64070 */
[----:B------:R-:W-:Y:S01]  /*f7d0*/  IMAD.HI.U32 R38, R3, R8, RZ ;  /* 0x0000000803267227 */ /* 0x000fe200078e00ff */
[----:B------:R-:W-:-:S02]  /*f7e0*/  IADD3 R16, -R16, RZ, RZ ;  /* 0x000000ff10107210 */ /* 0x000fc40007ffe1ff */
[----:B-1----:R-:W-:Y:S01]  /*f7f0*/  MOV R10, R40 ;  /* 0x00000028000a7202 */ /* 0x002fe20000000f00 */
[----:B------:R-:W-:Y:S01]  /*f800*/  IMAD.MOV R38, RZ, RZ, -R38 ;  /* 0x000000ffff267224 */ /* 0x000fe200078e0a26 */
[----:B------:R-:W-:Y:S01]  /*f810*/  IABS R17, R5 ;  /* 0x0000000500117213 */ /* 0x000fe20000000000 */
[C---:B------:R-:W-:Y:S01]  /*f820*/  IMAD R45, R0.reuse, R16, R45 ;  /* 0x00000010002d7224 */ /* 0x040fe200078e022d */
[----:B------:R-:W-:Y:S01]  /*f830*/  IABS R12, R37 ;  /* 0x00000025000c7213 */ /* 0x000fe20000000000 */
[----:B------:R-:W-:Y:S01]  /*f840*/  IMAD R8, R0, R38, R8 ;  /* 0x0000002600087224 */ /* 0x000fe200078e0208 */
[----:B------:R-:W-:Y:S01]  /*f850*/  IADD3 R40, R6, 0x149, RZ ;  /* 0x0000014906287810 */ /* 0x000fe20007ffe0ff */
[----:B------:R-:W-:Y:S01]  /*f860*/  @!P6 IMAD.MOV R10, RZ, RZ, -R10 ;  /* 0x000000ffff0ae224 */ /* 0x000fe200078e0a0a */
[C---:B------:R-:W-:Y:S01]  /*f870*/  ISETP.GT.U32.AND P6, PT, R0.reuse, R45, PT ;  /* 0x0000002d0000720c */ /* 0x040fe20003fc4070 */
[--C-:B------:R-:W-:Y:S01]  /*f880*/  @!P3 IMAD.IADD R39, R39, 0x1, -R0.reuse ;  /* 0x000000012727b824 */ /* 0x100fe200078e0a00 */
[----:B------:R-:W-:Y:S01]  /*f890*/  ISETP.GT.U32.AND P3, PT, R0, R8, PT ;  /* 0x000000080000720c */ /* 0x000fe20003f64070 */
[----:B------:R-:W-:Y:S01]  /*f8a0*/  @!P1 IMAD.IADD R42, R42, 0x1, -R0 ;  /* 0x000000012a2a9824 */ /* 0x000fe200078e0a00 */
[----:B------:R-:W-:Y:S01]  /*f8b0*/  STL [R1+0x430], R10 ;  /* 0x0004300a01007387 */ /* 0x000fe20000100800 */
[----:B------:R-:W-:-:S03]  /*f8c0*/  IMAD.HI.U32 R38, R3, R17, RZ ;  /* 0x0000001103267227 */ /* 0x000fc600078e00ff */
[----:B------:R-:W-:Y:S01]  /*f8d0*/  ISETP.GT.U32.AND P1, PT, R0, R42, PT ;  /* 0x0000002a0000720c */ /* 0x000fe20003f24070 */
[----:B--2---:R-:W-:Y:S01]  /*f8e0*/  IMAD.MOV.U32 R9, RZ, RZ, R39 ;  /* 0x000000ffff097224 */ /* 0x004fe200078e0027 */
[----:B------:R-:W-:Y:S01]  /*f8f0*/  IABS R39, R40 ;  /* 0x0000002800277213 */ /* 0x000fe20000000000 */
[----:B------:R-:W-:Y:S02]  /*f900*/  IMAD.MOV R38, RZ, RZ, -R38 ;  /* 0x000000ffff267224 */ /* 0x000fe400078e0a26 */
[----:B------:R-:W-:Y:S01]  /*f910*/  @!P5 IMAD.MOV R9, RZ, RZ, -R9 ;  /* 0x000000ffff09d224 */ /* 0x000fe200078e0a09 */
[----:B------:R-:W-:Y:S01]  /*f920*/  ISETP.GE.AND P5, PT, R5, RZ, PT ;  /* 0x000000ff0500720c */ /* 0x000fe20003fa6270 */
[--C-:B------:R-:W-:Y:S02]  /*f930*/  @!P3 IMAD.IADD R8, R8, 0x1, -R0.reuse ;  /* 0x000000010808b824 */ /* 0x100fe400078e0a00 */
[----:B------:R-:W-:Y:S01]  /*f940*/  IMAD R5, R0, R38, R17 ;  /* 0x0000002600057224 */ /* 0x000fe200078e0211 */
[----:B------:R1:W-:Y:S01]  /*f950*/  STL [R1+0x42c], R9 ;  /* 0x00042c0901007387 */ /* 0x0003e20000100800 */
[----:B------:R-:W-:Y:S01]  /*f960*/  VIADD R17, R6, 0x145 ;  /* 0x0000014506117836 */ /* 0x000fe20000000000 */
[----:B------:R-:W-:Y:S01]  /*f970*/  ISETP.GT.U32.AND P3, PT, R0, R8, PT ;  /* 0x000000080000720c */ /* 0x000fe20003f64070 */
[----:B------:R-:W-:Y:S01]  /*f980*/  @!P6 IMAD.IADD R45, R45, 0x1, -R0 ;  /* 0x000000012d2de824 */ /* 0x000fe200078e0a00 */
[----:B------:R-:W-:Y:S01]  /*f990*/  @!P1 IADD3 R42, R42, -R0, RZ ;  /* 0x800000002a2a9210 */ /* 0x000fe20007ffe0ff */
[----:B------:R-:W-:Y:S01]  /*f9a0*/  IMAD.HI.U32 R16, R3, R12, RZ ;  /* 0x0000000c03107227 */ /* 0x000fe200078e00ff */
[----:B------:R-:W-:-:S02]  /*f9b0*/  IABS R38, R17 ;  /* 0x0000001100267213 */ /* 0x000fc40000000000 */
[----:B------:R-:W-:Y:S01]  /*f9c0*/  ISETP.GT.U32.AND P6, PT, R0, R45, PT ;  /* 0x0000002d0000720c */ /* 0x000fe20003fc4070 */
[----:B------:R-:W-:Y:S01]  /*f9d0*/  IMAD.HI.U32 R48, R3, R49, RZ ;  /* 0x0000003103307227 */ /* 0x000fe200078e00ff */
[----:B------:R-:W-:Y:S02]  /*f9e0*/  ISETP.GE.AND P1, PT, R37, RZ, PT ;  /* 0x000000ff2500720c */ /* 0x000fe40003f26270 */
[----:B------:R-:W-:Y:S01]  /*f9f0*/  IADD3 R16, -R16, RZ, RZ ;  /* 0x000000ff10107210 */ /* 0x000fe20007ffe1ff */
[----:B------:R-:W-:Y:S01]  /*fa00*/  IMAD.HI.U32 R37, R3, R38, RZ ;  /* 0x0000002603257227 */ /* 0x000fe200078e00ff */
[----:B-1----:R-:W-:-:S03]  /*fa10*/  MOV R9, R42 ;  /* 0x0000002a00097202 */ /* 0x002fc60000000f00 */
[----:B------:R-:W-:Y:S01]  /*fa20*/  @!P3 IMAD.IADD R8, R8, 0x1, -R0 ;  /* 0x000000010808b824 */ /* 0x000fe200078e0a00 */
[C---:B------:R-:W-:Y:S01]  /*fa30*/  ISETP.GT.U32.AND P3, PT, R0.reuse, R5, PT ;  /* 0x000000050000720c */ /* 0x040fe20003f64070 */
[C---:B------:R-:W-:Y:S01]  /*fa40*/  IMAD R12, R0.reuse, R16, R12 ;  /* 0x00000010000c7224 */ /* 0x040fe200078e020c */
[----:B------:R-:W-:Y:S01]  /*fa50*/  IADD3 R37, -R37, RZ, RZ ;  /* 0x000000ff25257210 */ /* 0x000fe20007ffe1ff */
[----:B------:R-:W-:Y:S01]  /*fa60*/  @!P6 IMAD.IADD R45, R45, 0x1, -R0 ;  /* 0x000000012d2de824 */ /* 0x000fe200078e0a00 */
[----:B------:R-:W-:Y:S01]  /*fa70*/  @!P0 IADD3 R9, -R9, RZ, RZ ;  /* 0x000000ff09098210 */ /* 0x000fe20007ffe1ff */
[----:B------:R-:W-:Y:S01]  /*fa80*/  IMAD.MOV R48, RZ, RZ, -R48 ;  /* 0x000000ffff307224 */ /* 0x000fe200078e0a30 */
[C---:B------:R-:W-:Y:S01]  /*fa90*/  ISETP.GT.U32.AND P6, PT, R0.reuse, R12, PT ;  /* 0x0000000c0000720c */ /* 0x040fe20003fc4070 */
[----:B------:R-:W-:Y:S02]  /*faa0*/  IMAD R38, R0, R37, R38 ;  /* 0x0000002500267224 */ /* 0x000fe400078e0226 */
[----:B------:R-:W-:Y:S01]  /*fab0*/  VIADD R16, R6, 0x148 ;  /* 0x0000014806107836 */ /* 0x000fe20000000000 */
[----:B------:R1:W-:Y:S01]  /*fac0*/  STL [R1+0x420], R9 ;  /* 0x0004200901007387 */ /* 0x0003e20000100800 */
[----:B------:R-:W-:-:S02]  /*fad0*/  IMAD R48, R0, R48, R49 ;  /* 0x0000003000307224 */ /* 0x000fc400078e0231 */
[----:B------:R-:W-:Y:S01]  /*fae0*/  @!P3 IMAD.IADD R5, R5, 0x1, -R0 ;  /* 0x000000010505b824 */ /* 0x000fe200078e0a00 */
[----:B------:R-:W-:Y:S01]  /*faf0*/  ISETP.GT.U32.AND P3, PT, R0, R38, PT ;  /* 0x000000260000720c */ /* 0x000fe20003f64070 */
[----:B------:R-:W-:Y:S01]  /*fb00*/  IMAD.HI.U32 R37, R3, R39, RZ ;  /* 0x0000002703257227 */ /* 0x000fe200078e00ff */
[----:B------:R-:W-:-:S03]  /*fb10*/  IABS R41, R16 ;  /* 0x0000001000297213 */ /* 0x000fc60000000000 */
[----:B------:R-:W-:Y:S01]  /*fb20*/  @!P6 IMAD.IADD R12, R12, 0x1, -R0 ;  /* 0x000000010c0ce824 */ /* 0x000fe200078e0a00 */
[C---:B------:R-:W-:Y:S01]  /*fb30*/  ISETP.GT.U32.AND P6, PT, R0.reuse, R48, PT ;  /* 0x000000300000720c */ /* 0x040fe20003fc4070 */
[----:B-1----:R-:W-:Y:S01]  /*fb40*/  IMAD.MOV.U32 R9, RZ, RZ, R8 ;  /* 0x000000ffff097224 */ /* 0x002fe200078e0008 */
[----:B------:R-:W-:Y:S01]  /*fb50*/  IADD3 R37, -R37, RZ, RZ ;  /* 0x000000ff25257210 */ /* 0x000fe20007ffe1ff */
[----:B------:R-:W-:Y:S01]  /*fb60*/  IMAD.HI.U32 R51, R3, R41, RZ ;  /* 0x0000002903337227 */ /* 0x000fe200078e00ff */
[----:B------:R-:W-:Y:S02]  /*fb70*/  ISETP.GT.U32.AND P0, PT, R0, R12, PT ;  /* 0x0000000c0000720c */ /* 0x000fe40003f04070 */
[----:B------:R-:W-:Y:S01]  /*fb80*/  @!P4 IADD3 R9, -R9, RZ, RZ ;  /* 0x000000ff0909c210 */ /* 0x000fe20007ffe1ff */
[----:B------:R-:W-:Y:S01]  /*fb90*/  @!P3 IMAD.IADD R38, R38, 0x1, -R0 ;  /* 0x000000012626b824 */ /* 0x000fe200078e0a00 */
[----:B------:R-:W-:Y:S01]  /*fba0*/  ISETP.GT.U32.AND P3, PT, R0, R5, PT ;  /* 0x000000050000720c */ /* 0x000fe20003f64070 */
[----:B------:R-:W-:-:S02]  /*fbb0*/  IMAD.MOV R51, RZ, RZ, -R51 ;  /* 0x000000ffff337224 */ /* 0x000fc400078e0a33 */
[----:B------:R1:W-:Y:S01]  /*fbc0*/  STL [R1+0x41c], R9 ;  /* 0x00041c0901007387 */ /* 0x0003e20000100800 */
[C---:B------:R-:W-:Y:S02]  /*fbd0*/  IMAD R37, R0.reuse, R37, R39 ;  /* 0x0000002500257224 */ /* 0x040fe400078e0227 */
[----:B------:R-:W-:Y:S02]  /*fbe0*/  IMAD R41, R0, R51, R41 ;  /* 0x0000003300297224 */ /* 0x000fe400078e0229 */
[--C-:B------:R-:W-:Y:S01]  /*fbf0*/  @!P6 IMAD.IADD R48, R48, 0x1, -R0.reuse ;  /* 0x000000013030e824 */ /* 0x100fe200078e0a00 */
[----:B------:R-:W-:Y:S01]  /*fc00*/  ISETP.GT.U32.AND P6, PT, R0, R38, PT ;  /* 0x000000260000720c */ /* 0x000fe20003fc4070 */
[C---:B------:R-:W-:Y:S02]  /*fc10*/  VIADD R42, R6.reuse, 0x14b ;  /* 0x0000014b062a7836 */ /* 0x040fe40000000000 */
[----:B------:R-:W-:Y:S01]  /*fc20*/  VIADD R49, R6, 0x14a ;  /* 0x0000014a06317836 */ /* 0x000fe20000000000 */
[----:B------:R-:W-:Y:S01]  /*fc30*/  @!P3 IADD3 R5, R5, -R0, RZ ;  /* 0x800000000505b210 */ /* 0x000fe20007ffe0ff */
[----:B-1----:R-:W-:Y:S01]  /*fc40*/  IMAD.MOV.U32 R9, RZ, RZ, R45 ;  /* 0x000000ffff097224 */ /* 0x002fe200078e002d */
[----:B------:R-:W-:Y:S01]  /*fc50*/  ISETP.GT.U32.AND P3, PT, R0, R41, PT ;  /* 0x000000290000720c */ /* 0x000fe20003f64070 */
[--C-:B------:R-:W-:Y:S01]  /*fc60*/  @!P0 IMAD.IADD R12, R12, 0x1, -R0.reuse ;  /* 0x000000010c0c8824 */ /* 0x100fe200078e0a00 */
[C---:B------:R-:W-:Y:S01]  /*fc70*/  ISETP.GT.U32.AND P4, PT, R0.reuse, R48, PT ;  /* 0x000000300000720c */ /* 0x040fe20003f84070 */
[----:B------:R-:W-:Y:S01]  /*fc80*/  @!P2 IMAD.MOV R9, RZ, RZ, -R9 ;  /* 0x000000ffff09a224 */ /* 0x000fe200078e0a09 */
[----:B------:R-:W-:Y:S01]  /*fc90*/  ISETP.GT.U32.AND P2, PT, R0, R47, PT ;  /* 0x0000002f0000720c */ /* 0x000fe20003f44070 */
[----:B------:R-:W-:Y:S01]  /*fca0*/  IMAD.MOV.U32 R10, RZ, RZ, R5 ;  /* 0x000000ffff0a7224 */ /* 0x000fe200078e0005 */
[----:B------:R-:W-:Y:S01]  /*fcb0*/  IABS R8, R42 ;  /* 0x0000002a00087213 */ /* 0x000fe20000000000 */
[----:B------:R-:W-:Y:S01]  /*fcc0*/  @!P6 IMAD.IADD R38, R38, 0x1, -R0 ;  /* 0x000000012626e824 */ /* 0x000fe200078e0a00 */
[----:B------:R-:W-:Y:S01]  /*fcd0*/  ISETP.GT.U32.AND P6, PT, R0, R37, PT ;  /* 0x000000250000720c */ /* 0x000fe20003fc4070 */
[----:B------:R1:W-:Y:S01]  /*fce0*/  STL [R1+0x418], R9 ;  /* 0x0004180901007387 */ /* 0x0003e20000100800 */
[----:B------:R-:W-:Y:S01]  /*fcf0*/  IABS R39, R49 ;  /* 0x0000003100277213 */ /* 0x000fe20000000000 */
[----:B------:R-:W-:Y:S01]  /*fd00*/  IMAD.HI.U32 R45, R3, R8, RZ ;  /* 0x00000008032d7227 */ /* 0x000fe200078e00ff */
[----:B------:R-:W-:-:S02]  /*fd10*/  ISETP.GE.AND P0, PT, R17, RZ, PT ;  /* 0x000000ff1100720c */ /* 0x000fc40003f06270 */
[----:B------:R-:W-:Y:S01]  /*fd20*/  @!P5 IADD3 R10, -R10, RZ, RZ ;  /* 0x000000ff0a0ad210 */ /* 0x000fe20007ffe1ff */
[----:B------:R-:W-:Y:S01]  /*fd30*/  @!P3 IMAD.IADD R41, R41, 0x1, -R0 ;  /* 0x000000012929b824 */ /* 0x000fe200078e0a00 */
[-C--:B------:R-:W-:Y:S01]  /*fd40*/  @!P4 IADD3 R48, R48, -R0.reuse, RZ ;  /* 0x800000003030c210 */ /* 0x080fe20007ffe0ff */
[----:B------:R-:W-:Y:S01]  /*fd50*/  IMAD.HI.U32 R17, R3, R39, RZ ;  /* 0x0000002703117227 */ /* 0x000fe200078e00ff */
[----:B------:R-:W-:Y:S01]  /*fd60*/  @!P2 IADD3 R47, R47, -R0, RZ ;  /* 0x800000002f2fa210 */ /* 0x000fe20007ffe0ff */
[----:B------:R2:W-:Y:S01]  /*fd70*/  STL [R1+0x410], R10 ;  /* 0x0004100a01007387 */ /* 0x0005e20000100800 */
[----:B------:R-:W-:Y:S01]  /*fd80*/  ISETP.GE.AND P4, PT, R44, RZ, PT ;  /* 0x000000ff2c00720c */ /* 0x000fe20003f86270 */
[----:B-1----:R-:W-:Y:S01]  /*fd90*/  IMAD.MOV.U32 R9, RZ, RZ, R12 ;  /* 0x000000ffff097224 */ /* 0x002fe200078e000c */
[----:B------:R-:W-:Y:S01]  /*fda0*/  ISETP.GT.U32.AND P5, PT, R0, R47, PT ;  /* 0x0000002f0000720c */ /* 0x000fe20003fa4070 */
[----:B------:R-:W-:Y:S01]  /*fdb0*/  IMAD.MOV R45, RZ, RZ, -R45 ;  /* 0x000000ffff2d7224 */ /* 0x000fe200078e0a2d */
[----:B------:R-:W-:Y:S01]  /*fdc0*/  ISETP.GE.AND P2, PT, R46, RZ, PT ;  /* 0x000000ff2e00720c */ /* 0x000fe20003f46270 */
[----:B------:R-:W-:Y:S01]  /*fdd0*/  @!P1 IMAD.MOV R9, RZ, RZ, -R9 ;  /* 0x000000ffff099224 */ /* 0x000fe200078e0a09 */
[----:B------:R-:W-:Y:S01]  /*fde0*/  ISETP.GT.U32.AND P1, PT, R0, R41, PT ;  /* 0x000000290000720c */ /* 0x000fe20003f24070 */
[----:B------:R-:W-:Y:S01]  /*fdf0*/  IMAD.MOV R17, RZ, RZ, -R17 ;  /* 0x000000ffff117224 */ /* 0x000fe200078e0a11 */
[----:B------:R-:W-:Y:S01]  /*fe00*/  ISETP.GE.AND P3, PT, R16, RZ, PT ;  /* 0x000000ff1000720c */ /* 0x000fe20003f66270 */
[----:B------:R-:W-:Y:S01]  /*fe10*/  @!P6 IMAD.IADD R37, R37, 0x1, -R0 ;  /* 0x000000012525e824 */ /* 0x000fe200078e0a00 */
[----:B------:R1:W-:Y:S01]  /*fe20*/  STL [R1+0x40c], R9 ;  /* 0x00040c0901007387 */ /* 0x0003e20000100800 */
[----:B--2---:R-:W-:Y:S01]  /*fe30*/  IMAD.MOV.U32 R10, RZ, RZ, R38 ;  /* 0x000000ffff0a7224 */ /* 0x004fe200078e0026 */
[----:B------:R-:W-:Y:S01]  /*fe40*/  IADD3 R5, R6, 0x14c, RZ ;  /* 0x0000014c06057810 */ /* 0x000fe20007ffe0ff */
[C---:B------:R-:W-:Y:S01]  /*fe50*/  IMAD R8, R0.reuse, R45, R8 ;  /* 0x0000002d00087224 */ /* 0x040fe200078e0208 */
[C---:B------:R-:W-:Y:S01]  /*fe60*/  ISETP.GT.U32.AND P6, PT, R0.reuse, R37, PT ;  /* 0x000000250000720c */ /* 0x040fe20003fc4070 */
[----:B------:R-:W-:Y:S01]  /*fe70*/  IMAD R17, R0, R17, R39 ;  /* 0x0000001100117224 */ /* 0x000fe200078e0227 */
[----:B------:R-:W-:Y:S01]  /*fe80*/  IADD3 R12, R6, 0x14d, RZ ;  /* 0x0000014d060c7810 */ /* 0x000fe20007ffe0ff */
[----:B------:R-:W-:-:S02]  /*fe90*/  @!P0 IMAD.MOV R10, RZ, RZ, -R10 ;  /* 0x000000ffff0a8224 */ /* 0x000fc400078e0a0a */
[----:B------:R-:W-:Y:S01]  /*fea0*/  @!P5 IMAD.IADD R47, R47, 0x1, -R0 ;  /* 0x000000012f2fd824 */ /* 0x000fe200078e0a00 */
[C---:B------:R-:W-:Y:S01]  /*feb0*/  ISETP.GT.U32.AND P5, PT, R0.reuse, R8, PT ;  /* 0x000000080000720c */ /* 0x040fe20003fa4070 */
[----:B-1----:R-:W-:Y:S01]  /*fec0*/  IMAD.MOV.U32 R9, RZ, RZ, R48 ;  /* 0x000000ffff097224 */ /* 0x002fe200078e0030 */
[----:B------:R-:W-:Y:S01]  /*fed0*/  ISETP.GT.U32.AND P0, PT, R0, R17, PT ;  /* 0x000000110000720c */ /* 0x000fe20003f04070 */
[----:B------:R-:W-:Y:S01]  /*fee0*/  @!P1 IMAD.IADD R41, R41, 0x1, -R0 ;  /* 0x0000000129299824 */ /* 0x000fe200078e0a00 */
[----:B------:R1:W-:Y:S01]  /*fef0*/  STL [R1+0x408], R10 ;  /* 0x0004080a01007387 */ /* 0x0003e20000100800 */
[----:B------:R-:W-:Y:S02]  /*ff00*/  IABS R44, R12 ;  /* 0x0000000c002c7213 */ /* 0x000fe40000000000 */
[----:B------:R-:W-:Y:S02]  /*ff10*/  @!P4 IADD3 R9, -R9, RZ, RZ ;  /* 0x000000ff0909c210 */ /* 0x000fe40007ffe1ff */
[----:B------:R-:W-:-:S02]  /*ff20*/  ISETP.GE.AND P4, PT, R40, RZ, PT ;  /* 0x000000ff2800720c */ /* 0x000fc40003f86270 */
[----:B------:R-:W-:Y:S01]  /*ff30*/  IABS R40, R5 ;  /* 0x0000000500287213 */ /* 0x000fe20000000000 */
[----:B------:R2:W-:Y:S01]  /*ff40*/  STL [R1+0x404], R9 ;  /* 0x0004040901007387 */ /* 0x0005e20000100800 */
[----:B------:R-:W-:Y:S01]  /*ff50*/  @!P6 IADD3 R37, R37, -R0, RZ ;  /* 0x800000002525e210 */ /* 0x000fe20007ffe0ff */
[----:B-1----:R-:W-:Y:S01]  /*ff60*/  IMAD.MOV.U32 R10, RZ, RZ, R47 ;  /* 0x000000ffff0a7224 */ /* 0x002fe200078e002f */
[----:B------:R-:W-:Y:S01]  /*ff70*/  ISETP.GE.AND P1, PT, R49, RZ, PT ;  /* 0x000000ff3100720c */ /* 0x000fe20003f26270 */
[----:B------:R-:W-:Y:S01]  /*ff80*/  IMAD.HI.U32 R16, R3, R40, RZ ;  /* 0x0000002803107227 */ /* 0x000fe200078e00ff */
[----:B------:R-:W-:Y:S02]  /*ff90*/  ISETP.GE.AND P6, PT, R42, RZ, PT ;  /* 0x000000ff2a00720c */ /* 0x000fe40003fc6270 */
[----:B------:R-:W-:Y:S01]  /*ffa0*/  @!P2 IADD3 R10, -R10, RZ, RZ ;  /* 0x000000ff0a0aa210 */ /* 0x000fe20007ffe1ff */
[----:B------:R-:W-:Y:S01]  /*ffb0*/  @!P5 IMAD.IADD R8, R8, 0x1, -R0 ;  /* 0x000000010808d824 */ /* 0x000fe200078e0a00 */
[----:B------:R-:W-:Y:S01]  /*ffc0*/  IADD3 R16, -R16, RZ, RZ ;  /* 0x000000ff10107210 */ /* 0x000fe20007ffe1ff */
[----:B--2---:R-:W-:-:S02]  /*ffd0*/  IMAD.MOV.U32 R9, RZ, RZ, R41 ;  /* 0x000000ffff097224 */ /* 0x004fc400078e0029 */
[----:B------:R-:W-:Y:S01]  /*ffe0*/  STL [R1+0x400], R10 ;  /* 0x0004000a01007387 */ /* 0x000fe20000100800 */
[----:B------:R-:W-:Y:S01]  /*fff0*/  @!P0 IMAD.IADD R17, R17, 0x1, -R0 ;  /* 0x0000000111118824 */ /* 0x000fe200078e0a00 */
[----:B------:R-:W-:Y:S01]  /*10000*/  ISETP.GE.AND P0, PT, R5, RZ, PT ;  /* 0x000000ff0500720c */ /* 0x000fe20003f06270 */
[----:B------:R-:W-:Y:S01]  /*10010*/  @!P3 IMAD.MOV R9, RZ, RZ, -R9 ;  /* 0x000000ffff09b224 */ /* 0x000fe200078e0a09 */
[C---:B------:R-:W-:Y:S01]  /*10020*/  ISETP.GT.U32.AND P5, PT, R0.reuse, R8, PT ;  /* 0x000000080000720c */ /* 0x040fe20003fa4070 */
[C---:B------:R-:W-:Y:S01]  /*10030*/  IMAD R40, R0.reuse, R16, R40 ;  /* 0x0000001000287224 */ /* 0x040fe200078e0228 */
[----:B------:R-:W-:Y:S01]  /*10040*/  ISETP.GT.U32.AND P2, PT, R0, R17, PT ;  /* 0x000000110000720c */ /* 0x000fe20003f44070 */
[----:B------:R-:W-:Y:S01]  /*10050*/  IMAD.HI.U32 R5, R3, R44, RZ ;  /* 0x0000002c03057227 */ /* 0x000fe200078e00ff */
[----:B------:R1:W-:Y:S01]  /*10060*/  STL [R1+0x3fc], R9 ;  /* 0x0003fc0901007387 */ /* 0x0003e20000100800 */
[----:B------:R-:W-:Y:S02]  /*10070*/  ISETP.GE.AND P3, PT, R12, RZ, PT ;  /* 0x000000ff0c00720c */ /* 0x000fe40003f66270 */
[----:B------:R-:W-:-:S02]  /*10080*/  IMAD.MOV R5, RZ, RZ, -R5 ;  /* 0x000000ffff057224 */ /* 0x000fc400078e0a05 */
[----:B------:R-:W-:Y:S02]  /*10090*/  VIADD R41, R6, 0x14e ;  /* 0x0000014e06297836 */ /* 0x000fe40000000000 */
[----:B------:R-:W-:Y:S02]  /*100a0*/  IMAD R44, R0, R5, R44 ;  /* 0x00000005002c7224 */ /* 0x000fe400078e022c */
[----:B------:R-:W-:Y:S01]  /*100b0*/  @!P5 IADD3 R8, R8, -R0, RZ ;  /* 0x800000000808d210 */ /* 0x000fe20007ffe0ff */
[----:B------:R-:W-:Y:S01]  /*100c0*/  VIADD R16, R6, 0x14f ;  /* 0x0000014f06107836 */ /* 0x000fe20000000000 */
[----:B-1----:R-:W-:Y:S01]  /*100d0*/  MOV R9, R37 ;  /* 0x0000002500097202 */ /* 0x002fe20000000f00 */
[----:B------:R-:W-:Y:S01]  /*100e0*/  @!P2 IMAD.IADD R17, R17, 0x1, -R0 ;  /* 0x000000011111a824 */ /* 0x000fe200078e0a00 */
[----:B------:R-:W-:Y:S01]  /*100f0*/  ISETP.GT.U32.AND P5, PT, R0, R44, PT ;  /* 0x0000002c0000720c */ /* 0x000fe20003fa4070 */
[----:B------:R-:W-:Y:S01]  /*10100*/  VIADD R5, R6, 0x150 ;  /* 0x0000015006057836 */ /* 0x000fe20000000000 */
[----:B------:R-:W-:Y:S01]  /*10110*/  @!P4 IADD3 R9, -R9, RZ, RZ ;  /* 0x000000ff0909c210 */ /* 0x000fe20007ffe1ff */
[----:B------:R-:W-:Y:S01]  /*10120*/  @!P6 IMAD.MOV R8, RZ, RZ, -R8 ;  /* 0x000000ffff08e224 */ /* 0x000fe200078e0a08 */
[----:B------:R-:W-:Y:S01]  /*10130*/  ISETP.GT.U32.AND P4, PT, R0, R40, PT ;  /* 0x000000280000720c */ /* 0x000fe20003f84070 */
[----:B------:R-:W-:Y:S01]  /*10140*/  VIADD R42, R6, 0x152 ;  /* 0x00000152062a7836 */ /* 0x000fe20000000000 */
[----:B------:R-:W-:Y:S01]  /*10150*/  ISETP.GE.AND P2, PT, R41, RZ, PT ;  /* 0x000000ff2900720c */ /* 0x000fe20003f46270 */
[----:B------:R1:W-:Y:S01]  /*10160*/  STL [R1+0x3f8], R9 ;  /* 0x0003f80901007387 */ /* 0x0003e20000100800 */
[----:B------:R-:W-:-:S02]  /*10170*/  IABS R41, R41 ;  /* 0x0000002900297213 */ /* 0x000fc40000000000 */
[----:B------:R-:W-:Y:S02]  /*10180*/  IABS R12, R16 ;  /* 0x00000010000c7213 */ /* 0x000fe40000000000 */
[----:B------:R-:W-:Y:S01]  /*10190*/  IABS R39, R5 ;  /* 0x0000000500277213 */ /* 0x000fe20000000000 */
[----:B------:R-:W-:Y:S01]  /*101a0*/  IMAD.HI.U32 R37, R3, R41, RZ ;  /* 0x0000002903257227 */ /* 0x000fe200078e00ff */
[----:B------:R-:W-:Y:S02]  /*101b0*/  ISETP.GE.AND P6, PT, R5, RZ, PT ;  /* 0x000000ff0500720c */ /* 0x000fe40003fc6270 */
[----:B------:R-:W-:Y:S01]  /*101c0*/  IADD3 R5, R6, 0x151, RZ ;  /* 0x0000015106057810 */ /* 0x000fe20007ffe0ff */
[--C-:B------:R-:W-:Y:S01]  /*101d0*/  @!P4 IMAD.IADD R40, R40, 0x1, -R0.reuse ;  /* 0x000000012828c824 */ /* 0x100fe200078e0a00 */
[----:B------:R-:W-:Y:S01]  /*101e0*/  IABS R45, R42 ;  /* 0x0000002a002d7213 */ /* 0x000fe20000000000 */
[----:B-1----:R-:W-:Y:S02]  /*101f0*/  IMAD.MOV.U32 R9, RZ, RZ, R17 ;  /* 0x000000ffff097224 */ /* 0x002fe400078e0011 */
[----:B------:R-:W-:Y:S01]  /*10200*/  IMAD.MOV R37, RZ, RZ, -R37 ;  /* 0x000000ffff257224 */ /* 0x000fe200078e0a25 */
[----:B------:R-:W-:Y:S01]  /*10210*/  ISETP.GT.U32.AND P4, PT, R0, R40, PT ;  /* 0x000000280000720c */ /* 0x000fe20003f84070 */
[--C-:B------:R-:W-:Y:S01]  /*10220*/  @!P5 IMAD.IADD R44, R44, 0x1, -R0.reuse ;  /* 0x000000012c2cd824 */ /* 0x100fe200078e0a00 */
[----:B------:R-:W-:Y:S01]  /*10230*/  @!P1 IADD3 R9, -R9, RZ, RZ ;  /* 0x000000ff09099210 */ /* 0x000fe20007ffe1ff */
[----:B------:R-:W-:Y:S01]  /*10240*/  IMAD R41, R0, R37, R41 ;  /* 0x0000002500297224 */ /* 0x000fe200078e0229 */
[----:B------:R-:W-:Y:S01]  /*10250*/  ISETP.GE.AND P1, PT, R16, RZ, PT ;  /* 0x000000ff1000720c */ /* 0x000fe20003f26270 */
[C---:B------:R-:W-:Y:S01]  /*10260*/  IMAD.HI.U32 R17, R3.reuse, R12, RZ ;  /* 0x0000000c03117227 */ /* 0x040fe200078e00ff */
[----:B------:R-:W-:Y:S01]  /*10270*/  ISETP.GT.U32.AND P5, PT, R0, R44, PT ;  /* 0x0000002c0000720c */ /* 0x000fe20003fa4070 */
[----:B------:R1:W-:Y:S01]  /*10280*/  STL [R1+0x3f4], R9 ;  /* 0x0003f40901007387 */ /* 0x0003e20000100800 */
[----:B------:R-:W-:Y:S01]  /*10290*/  IADD3 R37, R6, 0x153, RZ ;  /* 0x0000015306257810 */ /* 0x000fe20007ffe0ff */
[----:B------:R-:W-:Y:S01]  /*102a0*/  IMAD.HI.U32 R16, R3, R39, RZ ;  /* 0x0000002703107227 */ /* 0x000fe200078e00ff */
[----:B------:R-:W-:Y:S01]  /*102b0*/  IADD3 R17, -R17, RZ, RZ ;  /* 0x000000ff11117210 */ /* 0x000fe20007ffe1ff */
[----:B------:R2:W-:Y:S01]  /*102c0*/  STL [R1+0x3f0], R8 ;  /* 0x0003f00801007387 */ /* 0x0005e20000100800 */
[----:B------:R-:W-:Y:S01]  /*102d0*/  IABS R38, R37 ;  /* 0x0000002500267213 */ /* 0x000fe20000000000 */
[----:B------:R-:W-:Y:S01]  /*102e0*/  @!P4 IMAD.IADD R40, R40, 0x1, -R0 ;  /* 0x000000012828c824 */ /* 0x000fe200078e0a00 */
[----:B------:R-:W-:Y:S01]  /*102f0*/  ISETP.GT.U32.AND P4, PT, R0, R41, PT ;  /* 0x000000290000720c */ /* 0x000fe20003f84070 */
[----:B------:R-:W-:-:S02]  /*10300*/  IMAD.MOV R16, RZ, RZ, -R16 ;  /* 0x000000ffff107224 */ /* 0x000fc400078e0a10 */
[C---:B------:R-:W-:Y:S01]  /*10310*/  IMAD R12, R0.reuse, R17, R12 ;  /* 0x00000011000c7224 */ /* 0x040fe200078e020c */
[----:B-1----:R-:W-:Y:S01]  /*10320*/  MOV R9, R40 ;  /* 0x0000002800097202 */ /* 0x002fe20000000f00 */
[----:B------:R-:W-:Y:S01]  /*10330*/  IMAD R39, R0, R16, R39 ;  /* 0x0000001000277224 */ /* 0x000fe200078e0227 */
[----:B------:R-:W-:Y:S01]  /*10340*/  IABS R16, R5 ;  /* 0x0000000500107213 */ /* 0x000fe20000000000 */
[----:B------:R-:W-:Y:S01]  /*10350*/  @!P5 IMAD.IADD R44, R44, 0x1, -R0 ;  /* 0x000000012c2cd824 */ /* 0x000fe200078e0a00 */
[C---:B------:R-:W-:Y:S01]  /*10360*/  ISETP.GT.U32.AND P5, PT, R0.reuse, R12, PT ;  /* 0x0000000c0000720c */ /* 0x040fe20003fa4070 */
[----:B------:R-:W-:Y:S01]  /*10370*/  @!P0 IMAD.MOV R9, RZ, RZ, -R9 ;  /* 0x000000ffff098224 */ /* 0x000fe200078e0a09 */
[----:B------:R-:W-:Y:S01]  /*10380*/  ISETP.GT.U32.AND P0, PT, R0, R39, PT ;  /* 0x000000270000720c */ /* 0x000fe20003f04070 */
[----:B------:R-:W-:-:S03]  /*10390*/  IMAD.HI.U32 R40, R3, R16, RZ ;  /* 0x0000001003287227 */ /* 0x000fc600078e00ff */
[----:B------:R1:W-:Y:S01]  /*103a0*/  STL [R1+0x3ec], R9 ;  /* 0x0003ec0901007387 */ /* 0x0003e20000100800 */
[----:B------:R-:W-:Y:S02]  /*103b0*/  @!P4 IMAD.IADD R41, R41, 0x1, -R0 ;  /* 0x000000012929c824 */ /* 0x000fe400078e0a00 */
[----:B--2---:R-:W-:Y:S02]  /*103c0*/  VIADD R8, R6, 0x154 ;  /* 0x0000015406087836 */ /* 0x004fe40000000000 */
[----:B------:R-:W-:Y:S01]  /*103d0*/  IMAD.MOV R40, RZ, RZ, -R40 ;  /* 0x000000ffff287224 */ /* 0x000fe200078e0a28 */
[----:B------:R-:W-:Y:S02]  /*103e0*/  ISETP.GT.U32.AND P4, PT, R0, R41, PT ;  /* 0x000000290000720c */ /* 0x000fe40003f84070 */
[----:B------:R-:W-:Y:S01]  /*103f0*/  @!P5 IADD3 R12, R12, -R0, RZ ;  /* 0x800000000c0cd210 */ /* 0x000fe20007ffe0ff */
[----:B------:R-:W-:Y:S01]  /*10400*/  @!P0 IMAD.IADD R39, R39, 0x1, -R0 ;  /* 0x0000000127278824 */ /* 0x000fe200078e0a00 */
[----:B------:R-:W-:Y:S01]  /*10410*/  IABS R17, R8 ;  /* 0x0000000800117213 */ /* 0x000fe20000000000 */
[----:B-1----:R-:W-:Y:S01]  /*10420*/  IMAD.MOV.U32 R9, RZ, RZ, R44 ;  /* 0x000000ffff097224 */ /* 0x002fe200078e002c */
[C---:B------:R-:W-:Y:S01]  /*10430*/  ISETP.GT.U32.AND P5, PT, R0.reuse, R12, PT ;  /* 0x0000000c0000720c */ /* 0x040fe20003fa4070 */
[----:B------:R-:W-:Y:S01]  /*10440*/  IMAD.HI.U32 R44, R3, R45, RZ ;  /* 0x0000002d032c7227 */ /* 0x000fe200078e00ff */
[----:B------:R-:W-:-:S02]  /*10450*/  ISETP.GT.U32.AND P0, PT, R0, R39, PT ;  /* 0x000000270000720c */ /* 0x000fc40003f04070 */
[----:B------:R-:W-:Y:S02]  /*10460*/  @!P3 IADD3 R9, -R9, RZ, RZ ;  /* 0x000000ff0909b210 */ /* 0x000fe40007ffe1ff */
[----:B------:R-:W-:Y:S01]  /*10470*/  ISETP.GE.AND P3, PT, R5, RZ, PT ;  /* 0x000000ff0500720c */ /* 0x000fe20003f66270 */
[----:B------:R-:W-:Y:S01]  /*10480*/  IMAD R5, R0, R40, R16 ;  /* 0x0000002800057224 */ /* 0x000fe200078e0210 */
[----:B------:R-:W-:Y:S01]  /*10490*/  IADD3 R44, -R44, RZ, RZ ;  /* 0x000000ff2c2c7210 */ /* 0x000fe20007ffe1ff */
[----:B------:R-:W-:Y:S01]  /*104a0*/  IMAD.HI.U32 R16, R3, R38, RZ ;  /* 0x0000002603107227 */ /* 0x000fe200078e00ff */
[----:B------:R1:W-:Y:S03]  /*104b0*/  STL [R1+0x3e8], R9 ;  /* 0x0003e80901007387 */ /* 0x0003e60000100800 */
[----:B------:R-:W-:Y:S01]  /*104c0*/  @!P4 IMAD.IADD R41, R41, 0x1, -R0 ;  /* 0x000000012929c824 */ /* 0x000fe200078e0a00 */
[----:B------:R-:W-:Y:S01]  /*104d0*/  ISETP.GT.U32.AND P4, PT, R0, R5, PT ;  /* 0x000000050000720c */ /* 0x000fe20003f84070 */
[----:B------:R-:W-:-:S04]  /*104e0*/  IMAD.HI.U32 R40, R3, R17, RZ ;  /* 0x0000001103287227 */ /* 0x000fc800078e00ff */
[----:B------:R-:W-:Y:S01]  /*104f0*/  IMAD.MOV R16, RZ, RZ, -R16 ;  /* 0x000000ffff107224 */ /* 0x000fe200078e0a10 */
[----:B------:R-:W-:Y:S01]  /*10500*/  IADD3 R40, -R40, RZ, RZ ;  /* 0x000000ff28287210 */ /* 0x000fe20007ffe1ff */
[----:B-1----:R-:W-:Y:S02]  /*10510*/  IMAD.MOV.U32 R9, RZ, RZ, R41 ;  /* 0x000000ffff097224 */ /* 0x002fe400078e0029 */
[----:B------:R-:W-:Y:S02]  /*10520*/  IMAD R38, R0, R16, R38 ;  /* 0x0000001000267224 */ /* 0x000fe400078e0226 */
[----:B------:R-:W-:Y:S02]  /*10530*/  @!P2 IMAD.MOV R9, RZ, RZ, -R9 ;  /* 0x000000ffff09a224 */ /* 0x000fe400078e0a09 */
[----:B------:R-:W-:Y:S01]  /*10540*/  VIADD R16, R6, 0x155 ;  /* 0x0000015506107836 */ /* 0x000fe20000000000 */
[----:B------:R-:W-:Y:S01]  /*10550*/  @!P4 IADD3 R5, R5, -R0, RZ ;  /* 0x800000000505c210 */ /* 0x000fe20007ffe0ff */
[--C-:B------:R-:W-:Y:S01]  /*10560*/  @!P0 IMAD.IADD R39, R39, 0x1, -R0.reuse ;  /* 0x0000000127278824 */ /* 0x100fe200078e0a00 */
[----:B------:R1:W-:Y:S01]  /*10570*/  STL [R1+0x3e4], R9 ;  /* 0x0003e40901007387 */ /* 0x0003e20000100800 */
[----:B------:R-:W-:Y:S01]  /*10580*/  @!P5 IMAD.IADD R12, R12, 0x1, -R0 ;  /* 0x000000010c0cd824 */ /* 0x000fe200078e0a00 */
[C---:B------:R-:W-:Y:S01]  /*10590*/  ISETP.GT.U32.AND P0, PT, R0.reuse, R38, PT ;  /* 0x000000260000720c */ /* 0x040fe20003f04070 */
[C---:B------:R-:W-:Y:S01]  /*105a0*/  IMAD R45, R0.reuse, R44, R45 ;  /* 0x0000002c002d7224 */ /* 0x040fe200078e022d */
[C---:B------:R-:W-:Y:S01]  /*105b0*/  ISETP.GT.U32.AND P4, PT, R0.reuse, R5, PT ;  /* 0x000000050000720c */ /* 0x040fe20003f84070 */
[----:B------:R-:W-:Y:S01]  /*105c0*/  IMAD R17, R0, R40, R17 ;  /* 0x0000002800117224 */ /* 0x000fe200078e0211 */
[----:B------:R-:W-:-:S02]  /*105d0*/  IABS R40, R16 ;  /* 0x0000001000287213 */ /* 0x000fc40000000000 */
[----:B------:R-:W-:Y:S01]  /*105e0*/  MOV R10, R12 ;  /* 0x0000000c000a7202 */ /* 0x000fe20000000f00 */
[----:B-1----:R-:W-:Y:S01]  /*105f0*/  IMAD.MOV.U32 R9, RZ, RZ, R39 ;  /* 0x000000ffff097224 */ /* 0x002fe200078e0027 */
[----:B------:R-:W-:Y:S01]  /*10600*/  ISETP.GT.U32.AND P2, PT, R0, R45, PT ;  /* 0x0000002d0000720c */ /* 0x000fe20003f44070 */
[----:B------:R-:W-:Y:S01]  /*10610*/  IMAD.MOV.U32 R12, RZ, RZ, R40 ;  /* 0x000000ffff0c7224 */ /* 0x000fe200078e0028 */
[----:B------:R-:W-:Y:S01]  /*10620*/  @!P1 IADD3 R10, -R10, RZ, RZ ;  /* 0x000000ff0a0a9210 */ /* 0x000fe20007ffe1ff */
[----:B------:R-:W-:Y:S01]  /*10630*/  @!P6 IMAD.MOV R9, RZ, RZ, -R9 ;  /* 0x000000ffff09e224 */ /* 0x000fe200078e0a09 */
[----:B------:R-:W-:Y:S01]  /*10640*/  ISETP.GT.U32.AND P6, PT, R0, R17, PT ;  /* 0x000000110000720c */ /* 0x000fe20003fc4070 */
[----:B------:R-:W-:Y:S01]  /*10650*/  IMAD.HI.U32 R39, R3, R12, RZ ;  /* 0x0000000c03277227 */ /* 0x000fe200078e00ff */
[----:B------:R-:W-:Y:S01]  /*10660*/  ISETP.GE.AND P1, PT, R37, RZ, PT ;  /* 0x000000ff2500720c */ /* 0x000fe20003f26270 */
[----:B------:R-:W-:Y:S01]  /*10670*/  STL [R1+0x3e0], R10 ;  /* 0x0003e00a01007387 */ /* 0x000fe20000100800 */
[-C--:B------:R-:W-:Y:S01]  /*10680*/  @!P0 IADD3 R38, R38, -R0.reuse, RZ ;  /* 0x8000000026268210 */ /* 0x080fe20007ffe0ff */
[----:B------:R-:W-:Y:S01]  /*10690*/  VIADD R37, R6, 0x156 ;  /* 0x0000015606257836 */ /* 0x000fe20000000000 */
[----:B------:R-:W-:Y:S01]  /*106a0*/  @!P4 IADD3 R5, R5, -R0, RZ ;  /* 0x800000000505c210 */ /* 0x000fe20007ffe0ff */
[----:B------:R-:W-:Y:S01]  /*106b0*/  IMAD.MOV R39, RZ, RZ, -R39 ;  /* 0x000000ffff277224 */ /* 0x000fe200078e0a27 */
[----:B------:R1:W-:Y:S01]  /*106c0*/  STL [R1+0x3dc], R9 ;  /* 0x0003dc0901007387 */ /* 0x0003e20000100800 */
[----:B------:R-:W-:Y:S01]  /*106d0*/  @!P2 IMAD.IADD R45, R45, 0x1, -R0 ;  /* 0x000000012d2da824 */ /* 0x000fe200078e0a00 */
[----:B------:R-:W-:Y:S01]  /*106e0*/  IABS R44, R37 ;  /* 0x00000025002c7213 */ /* 0x000fe20000000000 */
[----:B------:R-:W-:Y:S01]  /*106f0*/  IMAD R12, R0, R39, R12 ;  /* 0x00000027000c7224 */ /* 0x000fe200078e020c */
[----:B------:R-:W-:Y:S01]  /*10700*/  ISETP.GE.AND P2, PT, R16, RZ, PT ;  /* 0x000000ff1000720c */ /* 0x000fe20003f46270 */
[----:B------:R-:W-:Y:S01]  /*10710*/  @!P6 IMAD.IADD R17, R17, 0x1, -R0 ;  /* 0x000000011111e824 */ /* 0x000fe200078e0a00 */
[C---:B------:R-:W-:Y:S01]  /*10720*/  ISETP.GT.U32.AND P6, PT, R0.reuse, R38, PT ;  /* 0x000000260000720c */ /* 0x040fe20003fc4070 */
[----:B------:R-:W-:Y:S01]  /*10730*/  IMAD.HI.U32 R39, R3, R44, RZ ;  /* 0x0000002c03277227 */ /* 0x000fe200078e00ff */
[----:B------:R-:W-:-:S02]  /*10740*/  ISETP.GT.U32.AND P0, PT, R0, R45, PT ;  /* 0x0000002d0000720c */ /* 0x000fc40003f04070 */
[----:B------:R-:W-:Y:S01]  /*10750*/  ISETP.GE.AND P5, PT, R42, RZ, PT ;  /* 0x000000ff2a00720c */ /* 0x000fe20003fa6270 */
[----:B-1----:R-:W-:Y:S01]  /*10760*/  IMAD.MOV.U32 R9, RZ, RZ, R5 ;  /* 0x000000ffff097224 */ /* 0x002fe200078e0005 */
[----:B------:R-:W-:Y:S01]  /*10770*/  IADD3 R39, -R39, RZ, RZ ;  /* 0x000000ff27277210 */ /* 0x000fe20007ffe1ff */
[----:B------:R-:W-:Y:S01]  /*10780*/  VIADD R16, R6, 0x157 ;  /* 0x0000015706107836 */ /* 0x000fe20000000000 */
[----:B------:R-:W-:Y:S01]  /*10790*/  ISETP.GE.AND P4, PT, R8, RZ, PT ;  /* 0x000000ff0800720c */ /* 0x000fe20003f86270 */
[----:B------:R-:W-:Y:S01]  /*107a0*/  VIADD R8, R6, 0x158 ;  /* 0x0000015806087836 */ /* 0x000fe20000000000 */
[----:B------:R-:W-:Y:S01]  /*107b0*/  @!P3 IADD3 R9, -R9, RZ, RZ ;  /* 0x000000ff0909b210 */ /* 0x000fe20007ffe1ff */
[C---:B------:R-:W-:Y:S01]  /*107c0*/  IMAD R44, R0.reuse, R39, R44 ;  /* 0x00000027002c7224 */ /* 0x040fe200078e022c */
[----:B------:R-:W-:Y:S01]  /*107d0*/  ISETP.GT.U32.AND P3, PT, R0, R17, PT ;  /* 0x000000110000720c */ /* 0x000fe20003f64070 */
[----:B------:R-:W-:Y:S01]  /*107e0*/  VIADD R5, R6, 0x159 ;  /* 0x0000015906057836 */ /* 0x000fe20000000000 */
[----:B------:R-:W-:Y:S01]  /*107f0*/  @!P6 IADD3 R38, R38, -R0, RZ ;  /* 0x800000002626e210 */ /* 0x000fe20007ffe0ff */
[----:B------:R-:W-:Y:S01]  /*10800*/  @!P0 IMAD.IADD R45, R45, 0x1, -R0 ;  /* 0x000000012d2d8824 */ /* 0x000fe200078e0a00 */
[C---:B------:R-:W-:Y:S01]  /*10810*/  ISETP.GT.U32.AND P6, PT, R0.reuse, R44, PT ;  /* 0x0000002c0000720c */ /* 0x040fe20003fc4070 */
[----:B------:R1:W-:Y:S01]  /*10820*/  STL [R1+0x3d8], R9 ;  /* 0x0003d80901007387 */ /* 0x0003e20000100800 */
[----:B------:R-:W-:-:S02]  /*10830*/  ISETP.GT.U32.AND P0, PT, R0, R12, PT ;  /* 0x0000000c0000720c */ /* 0x000fc40003f04070 */
[----:B------:R-:W-:Y:S02]  /*10840*/  IABS R42, R16 ;  /* 0x00000010002a7213 */ /* 0x000fe40000000000 */
[----:B------:R-:W-:Y:S02]  /*10850*/  IABS R41, R8 ;  /* 0x0000000800297213 */ /* 0x000fe40000000000 */
[----:B------:R-:W-:Y:S01]  /*10860*/  IABS R40, R5 ;  /* 0x0000000500287213 */ /* 0x000fe20000000000 */
[----:B------:R-:W-:Y:S01]  /*10870*/  IMAD.HI.U32 R39, R3, R42, RZ ;  /* 0x0000002a03277227 */ /* 0x000fe200078e00ff */
[----:B------:R-:W-:Y:S02]  /*10880*/  MOV R10, R38 ;  /* 0x00000026000a7202 */ /* 0x000fe40000000f00 */
[----:B-1----:R-:W-:Y:S01]  /*10890*/  MOV R9, R45 ;  /* 0x0000002d00097202 */ /* 0x002fe20000000f00 */
[----:B------:R-:W-:Y:S01]  /*108a0*/  @!P3 IMAD.IADD R17, R17, 0x1, -R0 ;  /* 0x000000011111b824 */ /* 0x000fe200078e0a00 */
[----:B------:R-:W-:Y:S01]  /*108b0*/  ISETP.GE.AND P3, PT, R37, RZ, PT ;  /* 0x000000ff2500720c */ /* 0x000fe20003f66270 */
[----:B------:R-:W-:Y:S01]  /*108c0*/  IMAD.HI.U32 R37, R3, R41, RZ ;  /* 0x0000002903257227 */ /* 0x000fe200078e00ff */
[----:B------:R-:W-:-:S03]  /*108d0*/  @!P6 IADD3 R44, R44, -R0, RZ ;  /* 0x800000002c2ce210 */ /* 0x000fc60007ffe0ff */
[----:B------:R-:W-:Y:S01]  /*108e0*/  IMAD.MOV R39, RZ, RZ, -R39 ;  /* 0x000000ffff277224 */ /* 0x000fe200078e0a27 */
[----:B------:R-:W-:Y:S01]  /*108f0*/  ISETP.GT.U32.AND P6, PT, R0, R44, PT ;  /* 0x0000002c0000720c */ /* 0x000fe20003fc4070 */
[----:B------:R-:W-:Y:S01]  /*10900*/  @!P0 IMAD.IADD R12, R12, 0x1, -R0 ;  /* 0x000000010c0c8824 */ /* 0x000fe200078e0a00 */
[----:B------:R-:W-:Y:S01]  /*10910*/  ISETP.GE.AND P0, PT, R16, RZ, PT ;  /* 0x000000ff1000720c */ /* 0x000fe20003f06270 */
[----:B------:R-:W-:Y:S02]  /*10920*/  @!P5 IMAD.MOV R9, RZ, RZ, -R9 ;  /* 0x000000ffff09d224 */ /* 0x000fe400078e0a09 */
[----:B------:R-:W-:Y:S01]  /*10930*/  IMAD.HI.U32 R16, R3, R40, RZ ;  /* 0x0000002803107227 */ /* 0x000fe200078e00ff */
[----:B------:R-:W-:Y:S02]  /*10940*/  ISETP.GT.U32.AND P5, PT, R0, R12, PT ;  /* 0x0000000c0000720c */ /* 0x000fe40003fa4070 */
[----:B------:R1:W-:Y:S01]  /*10950*/  STL [R1+0x3d4], R9 ;  /* 0x0003d40901007387 */ /* 0x0003e20000100800 */
[----:B------:R-:W-:-:S02]  /*10960*/  IMAD.MOV R37, RZ, RZ, -R37 ;  /* 0x000000ffff257224 */ /* 0x000fc400078e0a25 */
[----:B------:R-:W-:Y:S01]  /*10970*/  IMAD R42, R0, R39, R42 ;  /* 0x00000027002a7224 */ /* 0x000fe200078e022a */
[----:B------:R-:W-:Y:S01]  /*10980*/  IADD3 R39, R6, 0x15a, RZ ;  /* 0x0000015a06277810 */ /* 0x000fe20007ffe0ff */
[----:B------:R-:W-:Y:S02]  /*10990*/  IMAD.MOV R16, RZ, RZ, -R16 ;  /* 0x000000ffff107224 */ /* 0x000fe400078e0a10 */
[C---:B------:R-:W-:Y:S02]  /*109a0*/  IMAD R41, R0.reuse, R37, R41 ;  /* 0x0000002500297224 */ /* 0x040fe400078e0229 */
[----:B------:R-:W-:Y:S01]  /*109b0*/  @!P1 IMAD.MOV R10, RZ, RZ, -R10 ;  /* 0x000000ffff0a9224 */ /* 0x000fe200078e0a0a */
[----:B------:R-:W-:Y:S01]  /*109c0*/  ISETP.GT.U32.AND P1, PT, R0, R42, PT ;  /* 0x0000002a0000720c */ /* 0x000fe20003f24070 */
[----:B-1----:R-:W-:Y:S01]  /*109d0*/  IMAD.MOV.U32 R9, RZ, RZ, R17 ;  /* 0x000000ffff097224 */ /* 0x002fe200078e0011 */
[----:B------:R-:W-:Y:S01]  /*109e0*/  IADD3 R17, R6, 0x15b, RZ ;  /* 0x0000015b06117810 */ /* 0x000fe20007ffe0ff */
[C---:B------:R-:W-:Y:S01]  /*109f0*/  IMAD R40, R0.reuse, R16, R40 ;  /* 0x0000001000287224 */ /* 0x040fe200078e0228 */
[----:B------:R-:W-:Y:S01]  /*10a00*/  IABS R16, R39 ;  /* 0x0000002700107213 */ /* 0x000fe20000000000 */
[----:B------:R-:W-:Y:S01]  /*10a10*/  @!P4 IMAD.MOV R9, RZ, RZ, -R9 ;  /* 0x000000ffff09c224 */ /* 0x000fe200078e0a09 */
[----:B------:R-:W-:Y:S01]  /*10a20*/  ISETP.GT.U32.AND P4, PT, R0, R41, PT ;  /* 0x000000290000720c */ /* 0x000fe20003f84070 */
[--C-:B------:R-:W-:Y:S01]  /*10a30*/  @!P6 IMAD.IADD R44, R44, 0x1, -R0.reuse ;  /* 0x000000012c2ce824 */ /* 0x100fe200078e0a00 */
[----:B------:R-:W-:Y:S01]  /*10a40*/  ISETP.GT.U32.AND P6, PT, R0, R40, PT ;  /* 0x000000280000720c */ /* 0x000fe20003fc4070 */
[--C-:B------:R-:W-:Y:S01]  /*10a50*/  @!P5 IMAD.IADD R12, R12, 0x1, -R0.reuse ;  /* 0x000000010c0cd824 */ /* 0x100fe200078e0a00 */
[----:B------:R-:W-:Y:S01]  /*10a60*/  ISETP.GE.AND P5, PT, R8, RZ, PT ;  /* 0x000000ff0800720c */ /* 0x000fe20003fa6270 */
[----:B------:R-:W-:Y:S01]  /*10a70*/  IMAD.HI.U32 R8, R3, R16, RZ ;  /* 0x0000001003087227 */ /* 0x000fe200078e00ff */
[----:B------:R-:W-:Y:S01]  /*10a80*/  IABS R38, R17 ;  /* 0x0000001100267213 */ /* 0x000fe20000000000 */
[----:B------:R-:W-:Y:S02]  /*10a90*/  STL [R1+0x3d0], R10 ;  /* 0x0003d00a01007387 */ /* 0x000fe40000100800 */
[--C-:B------:R-:W-:Y:S01]  /*10aa0*/  @!P1 IMAD.IADD R42, R42, 0x1, -R0.reuse ;  /* 0x000000012a2a9824 */ /* 0x100fe200078e0a00 */
[----:B------:R-:W-:Y:S01]  /*10ab0*/  IADD3 R8, -R8, RZ, RZ ;  /* 0x000000ff08087210 */ /* 0x000fe20007ffe1ff */
[----:B------:R1:W-:Y:S01]  /*10ac0*/  STL [R1+0x3cc], R9 ;  /* 0x0003cc0901007387 */ /* 0x0003e20000100800 */
[----:B------:R-:W-:Y:S01]  /*10ad0*/  ISETP.GE.AND P1, PT, R5, RZ, PT ;  /* 0x000000ff0500720c */ /* 0x000fe20003f26270 */
[--C-:B------:R-:W-:Y:S01]  /*10ae0*/  @!P4 IMAD.IADD R41, R41, 0x1, -R0.reuse ;  /* 0x000000012929c824 */ /* 0x100fe200078e0a00 */
[----:B------:R-:W-:Y:S01]  /*10af0*/  ISETP.GT.U32.AND P4, PT, R0, R42, PT ;  /* 0x0000002a0000720c */ /* 0x000fe20003f84070 */
[----:B------:R-:W-:Y:S01]  /*10b00*/  @!P6 IMAD.IADD R40, R40, 0x1, -R0 ;  /* 0x000000012828e824 */ /* 0x000fe200078e0a00 */
[----:B------:R-:W-:Y:S01]  /*10b10*/  IADD3 R5, R6, 0x15c, RZ ;  /* 0x0000015c06057810 */ /* 0x000fe20007ffe0ff */
[C---:B------:R-:W-:Y:S01]  /*10b20*/  IMAD R16, R0.reuse, R8, R16 ;  /* 0x0000000800107224 */ /* 0x040fe200078e0210 */
[----:B------:R-:W-:Y:S01]  /*10b30*/  ISETP.GT.U32.AND P6, PT, R0, R41, PT ;  /* 0x000000290000720c */ /* 0x000fe20003fc4070 */
[----:B------:R-:W-:Y:S01]  /*10b40*/  VIADD R8, R6, 0x15d ;  /* 0x0000015d06087836 */ /* 0x000fe20000000000 */
[----:B------:R-:W-:Y:S01]  /*10b50*/  IABS R45, R5 ;  /* 0x00000005002d7213 */ /* 0x000fe20000000000 */
[----:B-1----:R-:W-:-:S02]  /*10b60*/  IMAD.MOV.U32 R9, RZ, RZ, R12 ;  /* 0x000000ffff097224 */ /* 0x002fc400078e000c */
[----:B------:R-:W-:Y:S01]  /*10b70*/  IMAD.HI.U32 R12, R3, R38, RZ ;  /* 0x00000026030c7227 */ /* 0x000fe200078e00ff */
[----:B------:R-:W-:-:S03]  /*10b80*/  IABS R37, R8 ;  /* 0x0000000800257213 */ /* 0x000fc60000000000 */
[--C-:B------:R-:W-:Y:S01]  /*10b90*/  @!P4 IMAD.IADD R42, R42, 0x1, -R0.reuse ;  /* 0x000000012a2ac824 */ /* 0x100fe200078e0a00 */
[----:B------:R-:W-:Y:S01]  /*10ba0*/  IADD3 R12, -R12, RZ, RZ ;  /* 0x000000ff0c0c7210 */ /* 0x000fe20007ffe1ff */
[----:B------:R-:W-:Y:S01]  /*10bb0*/  @!P2 IMAD.MOV R9, RZ, RZ, -R9 ;  /* 0x000000ffff09a224 */ /* 0x000fe200078e0a09 */
[C---:B------:R-:W-:Y:S01]  /*10bc0*/  ISETP.GT.U32.AND P4, PT, R0.reuse, R16, PT ;  /* 0x000000100000720c */ /* 0x040fe20003f84070 */
[----:B------:R-:W-:Y:S01]  /*10bd0*/  @!P6 IMAD.IADD R41, R41, 0x1, -R0 ;  /* 0x000000012929e824 */ /* 0x000fe200078e0a00 */
[C---:B------:R-:W-:Y:S01]  /*10be0*/  ISETP.GT.U32.AND P2, PT, R0.reuse, R40, PT ;  /* 0x000000280000720c */ /* 0x040fe20003f44070 */
[----:B------:R-:W-:Y:S01]  /*10bf0*/  IMAD R38, R0, R12, R38 ;  /* 0x0000000c00267224 */ /* 0x000fe200078e0226 */
[----:B------:R1:W-:Y:S01]  /*10c00*/  STL [R1+0x3c8], R9 ;  /* 0x0003c80901007387 */ /* 0x0003e20000100800 */
[----:B------:R-:W-:Y:S01]  /*10c10*/  IMAD.MOV.U32 R10, RZ, RZ, R44 ;  /* 0x000000ffff0a7224 */ /* 0x000fe200078e002c */
[----:B------:R-:W-:Y:S01]  /*10c20*/  IADD3 R12, R6, 0x15e, RZ ;  /* 0x0000015e060c7810 */ /* 0x000fe20007ffe0ff */
[----:B------:R-:W-:Y:S01]  /*10c30*/  IMAD.HI.U32 R46, R3, R45, RZ ;  /* 0x0000002d032e7227 */ /* 0x000fe200078e00ff */
[----:B------:R-:W-:-:S02]  /*10c40*/  ISETP.GT.U32.AND P6, PT, R0, R38, PT ;  /* 0x000000260000720c */ /* 0x000fc40003fc4070 */
[----:B------:R-:W-:Y:S02]  /*10c50*/  @!P3 IADD3 R10, -R10, RZ, RZ ;  /* 0x000000ff0a0ab210 */ /* 0x000fe40007ffe1ff */
[----:B------:R-:W-:Y:S01]  /*10c60*/  IADD3 R46, -R46, RZ, RZ ;  /* 0x000000ff2e2e7210 */ /* 0x000fe20007ffe1ff */
[--C-:B------:R-:W-:Y:S01]  /*10c70*/  @!P4 IMAD.IADD R16, R16, 0x1, -R0.reuse ;  /* 0x000000011010c824 */ /* 0x100fe200078e0a00 */
[----:B------:R-:W-:Y:S01]  /*10c80*/  ISETP.GE.AND P4, PT, R17, RZ, PT ;  /* 0x000000ff1100720c */ /* 0x000fe20003f86270 */
[----:B------:R-:W-:Y:S01]  /*10c90*/  @!P2 IMAD.IADD R40, R40, 0x1, -R0 ;  /* 0x000000012828a824 */ /* 0x000fe200078e0a00 */
[----:B------:R-:W-:Y:S01]  /*10ca0*/  ISETP.GE.AND P2, PT, R39, RZ, PT ;  /* 0x000000ff2700720c */ /* 0x000fe20003f46270 */
[----:B-1----:R-:W-:Y:S01]  /*10cb0*/  IMAD.MOV.U32 R9, RZ, RZ, R42 ;  /* 0x000000ffff097224 */ /* 0x002fe200078e002a */
[----:B------:R1:W-:Y:S01]  /*10cc0*/  STL [R1+0x3c4], R10 ;  /* 0x0003c40a01007387 */ /* 0x0003e20000100800 */
[----:B------:R-:W-:Y:S01]  /*10cd0*/  IMAD.HI.U32 R39, R3, R37, RZ ;  /* 0x0000002503277227 */ /* 0x000fe200078e00ff */
[----:B------:R-:W-:-:S03]  /*10ce0*/  IABS R47, R12 ;  /* 0x0000000c002f7213 */ /* 0x000fc60000000000 */
[----:B------:R-:W-:Y:S01]  /*10cf0*/  @!P6 IMAD.IADD R38, R38, 0x1, -R0 ;  /* 0x000000012626e824 */ /* 0x000fe200078e0a00 */
[C---:B------:R-:W-:Y:S01]  /*10d00*/  ISETP.GT.U32.AND P6, PT, R0.reuse, R16, PT ;  /* 0x000000100000720c */ /* 0x040fe20003fc4070 */
[----:B------:R-:W-:Y:S01]  /*10d10*/  @!P0 IMAD.MOV R9, RZ, RZ, -R9 ;  /* 0x000000ffff098224 */ /* 0x000fe200078e0a09 */
[----:B------:R-:W-:Y:S01]  /*10d20*/  IADD3 R39, -R39, RZ, RZ ;  /* 0x000000ff27277210 */ /* 0x000fe20007ffe1ff */
[C---:B------:R-:W-:Y:S01]  /*10d30*/  IMAD R17, R0.reuse, R46, R45 ;  /* 0x0000002e00117224 */ /* 0x040fe200078e022d */
[C---:B------:R-:W-:Y:S01]  /*10d40*/  ISETP.GT.U32.AND P0, PT, R0.reuse, R38, PT ;  /* 0x000000260000720c */ /* 0x040fe20003f04070 */
[----:B-1----:R-:W-:Y:S01]  /*10d50*/  IMAD.MOV.U32 R10, RZ, RZ, R41 ;  /* 0x000000ffff0a7224 */ /* 0x002fe200078e0029 */
[----:B------:R1:W-:Y:S02]  /*10d60*/  STL [R1+0x3c0], R9 ;  /* 0x0003c00901007387 */ /* 0x0003e40000100800 */
[C---:B------:R-:W-:Y:S01]  /*10d70*/  ISETP.GT.U32.AND P3, PT, R0.reuse, R17, PT ;  /* 0x000000110000720c */ /* 0x040fe20003f64070 */
[----:B------:R-:W-:Y:S01]  /*10d80*/  @!P5 IMAD.MOV R10, RZ, RZ, -R10 ;  /* 0x000000ffff0ad224 */ /* 0x000fe200078e0a0a */
[----:B------:R-:W-:Y:S01]  /*10d90*/  ISETP.GE.AND P5, PT, R5, RZ, PT ;  /* 0x000000ff0500720c */ /* 0x000fe20003fa6270 */
[----:B------:R-:W-:Y:S01]  /*10da0*/  IMAD R5, R0, R39, R37 ;  /* 0x0000002700057224 */ /* 0x000fe200078e0225 */
[----:B------:R-:W-:Y:S01]  /*10db0*/  IADD3 R37, R6, 0x161, RZ ;  /* 0x0000016106257810 */ /* 0x000fe20007ffe0ff */
[----:B------:R-:W-:Y:S01]  /*10dc0*/  @!P6 IMAD.IADD R16, R16, 0x1, -R0 ;  /* 0x000000011010e824 */ /* 0x000fe200078e0a00 */
[----:B------:R-:W-:Y:S01]  /*10dd0*/  STL [R1+0x3bc], R10 ;  /* 0x0003bc0a01007387 */ /* 0x000fe20000100800 */
[----:B-1----:R-:W-:Y:S01]  /*10de0*/  MOV R9, R40 ;  /* 0x0000002800097202 */ /* 0x002fe20000000f00 */
[----:B------:R-:W-:Y:S01]  /*10df0*/  IMAD.HI.U32 R40, R3, R47, RZ ;  /* 0x0000002f03287227 */ /* 0x000fe200078e00ff */
[----:B------:R-:W-:-:S02]  /*10e00*/  ISETP.GT.U32.AND P6, PT, R0, R5, PT ;  /* 0x000000050000720c */ /* 0x000fc40003fc4070 */
[----:B------:R-:W-:Y:S01]  /*10e10*/  @!P0 IADD3 R38, R38, -R0, RZ ;  /* 0x8000000026268210 */ /* 0x000fe20007ffe0ff */
[----:B------:R-:W-:Y:S01]  /*10e20*/  @!P1 IMAD.MOV R9, RZ, RZ, -R9 ;  /* 0x000000ffff099224 */ /* 0x000fe200078e0a09 */
[----:B------:R-:W-:Y:S01]  /*10e30*/  ISETP.GE.AND P1, PT, R8, RZ, PT ;  /* 0x000000ff0800720c */ /* 0x000fe20003f26270 */
[----:B------:R-:W-:Y:S01]  /*10e40*/  @!P3 IMAD.IADD R17, R17, 0x1, -R0 ;  /* 0x000000011111b824 */ /* 0x000fe200078e0a00 */
[----:B------:R-:W-:Y:S01]  /*10e50*/  IADD3 R8, R6, 0x15f, RZ ;  /* 0x0000015f06087810 */ /* 0x000fe20007ffe0ff */
[----:B------:R-:W-:Y:S01]  /*10e60*/  IMAD.MOV R40, RZ, RZ, -R40 ;  /* 0x000000ffff287224 */ /* 0x000fe200078e0a28 */
[----:B------:R1:W-:Y:S01]  /*10e70*/  STL [R1+0x3b8], R9 ;  /* 0x0003b80901007387 */ /* 0x0003e20000100800 */
[----:B------:R-:W-:Y:S01]  /*10e80*/  ISETP.GE.AND P0, PT, R12, RZ, PT ;  /* 0x000000ff0c00720c */ /* 0x000fe20003f06270 */
[----:B------:R-:W-:Y:S01]  /*10e90*/  VIADD R12, R6, 0x160 ;  /* 0x00000160060c7836 */ /* 0x000fe20000000000 */
[----:B------:R-:W-:Y:S01]  /*10ea0*/  IABS R46, R8 ;  /* 0x00000008002e7213 */ /* 0x000fe20000000000 */
[----:B------:R-:W-:Y:S01]  /*10eb0*/  IMAD R47, R0, R40, R47 ;  /* 0x00000028002f7224 */ /* 0x000fe200078e022f */
[----:B------:R-:W-:Y:S01]  /*10ec0*/  @!P6 IADD3 R5, R5, -R0, RZ ;  /* 0x800000000505e210 */ /* 0x000fe20007ffe0ff */
[----:B------:R-:W-:Y:S01]  /*10ed0*/  VIADD R40, R6, 0x166 ;  /* 0x0000016606287836 */ /* 0x000fe20000000000 */
[----:B------:R-:W-:-:S02]  /*10ee0*/  ISETP.GT.U32.AND P6, PT, R0, R17, PT ;  /* 0x000000110000720c */ /* 0x000fc40003fc4070 */
[----:B------:R-:W-:Y:S01]  /*10ef0*/  IABS R41, R12 ;  /* 0x0000000c00297213 */ /* 0x000fe20000000000 */
[----:B-1----:R-:W-:Y:S01]  /*10f00*/  IMAD.MOV.U32 R9, RZ, RZ, R16 ;  /* 0x000000ffff097224 */ /* 0x002fe200078e0010 */
[----:B------:R-:W-:Y:S01]  /*10f10*/  IABS R45, R37 ;  /* 0x00000025002d7213 */ /* 0x000fe20000000000 */
[----:B------:R-:W-:Y:S01]  /*10f20*/  IMAD.HI.U32 R16, R3, R46, RZ ;  /* 0x0000002e03107227 */ /* 0x000fe200078e00ff */
[----:B------:R-:W-:-:S03]  /*10f30*/  ISETP.GE.AND P3, PT, R8, RZ, PT ;  /* 0x000000ff0800720c */ /* 0x000fc60003f66270 */
[----:B------:R-:W-:Y:S01]  /*10f40*/  @!P2 IMAD.MOV R9, RZ, RZ, -R9 ;  /* 0x000000ffff09a224 */ /* 0x000fe200078e0a09 */
[----:B------:R-:W-:Y:S01]  /*10f50*/  IADD3 R16, -R16, RZ, RZ ;  /* 0x000000ff10107210 */ /* 0x000fe20007ffe1ff */
[----:B------:R-:W-:Y:S01]  /*10f60*/  VIADD R8, R6, 0x162 ;  /* 0x0000016206087836 */ /* 0x000fe20000000000 */
[C---:B------:R-:W-:Y:S01]  /*10f70*/  ISETP.GT.U32.AND P2, PT, R0.reuse, R5, PT ;  /* 0x000000050000720c */ /* 0x040fe20003f44070 */
[----:B------:R-:W-:Y:S01]  /*10f80*/  @!P6 IMAD.IADD R17, R17, 0x1, -R0 ;  /* 0x000000011111e824 */ /* 0x000fe200078e0a00 */
[----:B------:R1:W-:Y:S01]  /*10f90*/  STL [R1+0x3b4], R9 ;  /* 0x0003b40901007387 */ /* 0x0003e20000100800 */
[----:B------:R-:W-:Y:S01]  /*10fa0*/  IMAD R46, R0, R16, R46 ;  /* 0x00000010002e7224 */ /* 0x000fe200078e022e */
[----:B------:R-:W-:Y:S01]  /*10fb0*/  IABS R44, R8 ;  /* 0x00000008002c7213 */ /* 0x000fe20000000000 */
[----:B------:R-:W-:-:S03]  /*10fc0*/  IMAD.HI.U32 R16, R3, R45, RZ ;  /* 0x0000002d03107227 */ /* 0x000fc600078e00ff */
[----:B------:R-:W-:Y:S01]  /*10fd0*/  ISETP.GT.U32.AND P6, PT, R0, R46, PT ;  /* 0x0000002e0000720c */ /* 0x000fe20003fc4070 */
[----:B------:R-:W-:Y:S02]  /*10fe0*/  IMAD.MOV R16, RZ, RZ, -R16 ;  /* 0x000000ffff107224 */ /* 0x000fe400078e0a10 */
[----:B-1----:R-:W-:Y:S02]  /*10ff0*/  IMAD.MOV.U32 R9, RZ, RZ, R38 ;  /* 0x000000ffff097224 */ /* 0x002fe400078e0026 */
[----:B------:R-:W-:Y:S01]  /*11000*/  @!P2 IADD3 R5, R5, -R0, RZ ;  /* 0x800000000505a210 */ /* 0x000fe20007ffe0ff */
[----:B------:R-:W-:Y:S01]  /*11010*/  IMAD.HI.U32 R38, R3, R41, RZ ;  /* 0x0000002903267227 */ /* 0x000fe200078e00ff */
[----:B------:R-:W-:-:S03]  /*11020*/  ISETP.GE.AND P2, PT, R12, RZ, PT ;  /* 0x000000ff0c00720c */ /* 0x000fc60003f46270 */
[----:B------:R-:W-:Y:S01]  /*11030*/  @!P4 IMAD.MOV R9, RZ, RZ, -R9 ;  /* 0x000000ffff09c224 */ /* 0x000fe200078e0a09 */
[----:B------:R-:W-:Y:S01]  /*11040*/  ISETP.GT.U32.AND P4, PT, R0, R47, PT ;  /* 0x0000002f0000720c */ /* 0x000fe20003f84070 */
[----:B------:R-:W-:Y:S01]  /*11050*/  IMAD.MOV R38, RZ, RZ, -R38 ;  /* 0x000000ffff267224 */ /* 0x000fe200078e0a26 */
[----:B------:R-:W-:Y:S01]  /*11060*/  @!P6 IADD3 R46, R46, -R0, RZ ;  /* 0x800000002e2ee210 */ /* 0x000fe20007ffe0ff */
[C---:B------:R-:W-:Y:S01]  /*11070*/  IMAD R45, R0.reuse, R16, R45 ;  /* 0x00000010002d7224 */ /* 0x040fe200078e022d */
[----:B------:R1:W-:Y:S01]  /*11080*/  STL [R1+0x3b0], R9 ;  /* 0x0003b00901007387 */ /* 0x0003e20000100800 */
[C---:B------:R-:W-:Y:S01]  /*11090*/  IMAD R41, R0.reuse, R38, R41 ;  /* 0x0000002600297224 */ /* 0x040fe200078e0229 */
[----:B------:R-:W-:Y:S01]  /*110a0*/  ISETP.GT.U32.AND P6, PT, R0, R46, PT ;  /* 0x0000002e0000720c */ /* 0x000fe20003fc4070 */
[----:B------:R-:W-:-:S04]  /*110b0*/  IMAD.HI.U32 R12, R3, R44, RZ ;  /* 0x0000002c030c7227 */ /* 0x000fc800078e00ff */
[----:B------:R-:W-:Y:S02]  /*110c0*/  IMAD.MOV R12, RZ, RZ, -R12 ;  /* 0x000000ffff0c7224 */ /* 0x000fe400078e0a0c */
[----:B------:R-:W-:Y:S01]  /*110d0*/  @!P4 IADD3 R47, R47, -R0, RZ ;  /* 0x800000002f2fc210 */ /* 0x000fe20007ffe0ff */
[----:B-1----:R-:W-:Y:S01]  /*110e0*/  IMAD.MOV.U32 R9, RZ, RZ, R17 ;  /* 0x000000ffff097224 */ /* 0x002fe200078e0011 */
[----:B------:R-:W-:Y:S01]  /*110f0*/  ISETP.GE.AND P4, PT, R37, RZ, PT ;  /* 0x000000ff2500720c */ /* 0x000fe20003f86270 */
[----:B------:R-:W-:Y:S02]  /*11100*/  VIADD R37, R6, 0x163 ;  /* 0x0000016306257836 */ /* 0x000fe40000000000 */
[----:B------:R-:W-:Y:S01]  /*11110*/  @!P5 IMAD.MOV R9, RZ, RZ, -R9 ;  /* 0x000000ffff09d224 */ /* 0x000fe200078e0a09 */
[C---:B------:R-:W-:Y:S01]  /*11120*/  ISETP.GT.U32.AND P5, PT, R0.reuse, R47, PT ;  /* 0x0000002f0000720c */ /* 0x040fe20003fa4070 */
[----:B------:R-:W-:Y:S01]  /*11130*/  IMAD R44, R0, R12, R44 ;  /* 0x0000000c002c7224 */ /* 0x000fe200078e022c */
[----:B------:R-:W-:Y:S01]  /*11140*/  IABS R39, R37 ;  /* 0x0000002500277213 */ /* 0x000fe20000000000 */
[----:B------:R-:W-:Y:S01]  /*11150*/  VIADD R38, R6, 0x165 ;  /* 0x0000016506267836 */ /* 0x000fe20000000000 */
[----:B------:R1:W-:Y:S01]  /*11160*/  STL [R1+0x3a8], R9 ;  /* 0x0003a80901007387 */ /* 0x0003e20000100800 */
[----:B------:R-:W-:-:S02]  /*11170*/  @!P6 IADD3 R46, R46, -R0, RZ ;  /* 0x800000002e2ee210 */ /* 0x000fc40007ffe0ff */
[C---:B------:R-:W-:Y:S01]  /*11180*/  ISETP.GT.U32.AND P6, PT, R0.reuse, R44, PT ;  /* 0x0000002c0000720c */ /* 0x040fe20003fc4070 */
[----:B------:R-:W-:Y:S01]  /*11190*/  IMAD.HI.U32 R42, R3, R39, RZ ;  /* 0x00000027032a7227 */ /* 0x000fe200078e00ff */
[----:B------:R-:W-:Y:S02]  /*111a0*/  IABS R12, R40 ;  /* 0x00000028000c7213 */ /* 0x000fe40000000000 */
[----:B------:R-:W-:Y:S01]  /*111b0*/  IABS R16, R38 ;  /* 0x0000002600107213 */ /* 0x000fe20000000000 */
[----:B------:R-:W-:Y:S01]  /*111c0*/  IMAD.MOV R42, RZ, RZ, -R42 ;  /* 0x000000ffff2a7224 */ /* 0x000fe200078e0a2a */
[----:B-1----:R-:W-:Y:S01]  /*111d0*/  MOV R9, R5 ;  /* 0x0000000500097202 */ /* 0x002fe20000000f00 */
[----:B------:R-:W-:Y:S01]  /*111e0*/  @!P5 IMAD.IADD R47, R47, 0x1, -R0 ;  /* 0x000000012f2fd824 */ /* 0x000fe200078e0a00 */
[----:B------:R-:W-:Y:S01]  /*111f0*/  ISETP.GT.U32.AND P5, PT, R0, R45, PT ;  /* 0x0000002d0000720c */ /* 0x000fe20003fa4070 */
[----:B------:R-:W-:Y:S01]  /*11200*/  VIADD R5, R6, 0x164 ;  /* 0x0000016406057836 */ /* 0x000fe20000000000 */
[----:B------:R-:W-:Y:S01]  /*11210*/  @!P1 IADD3 R9, -R9, RZ, RZ ;  /* 0x000000ff09099210 */ /* 0x000fe20007ffe1ff */
[C---:B------:R-:W-:Y:S01]  /*11220*/  IMAD R39, R0.reuse, R42, R39 ;  /* 0x0000002a00277224 */ /* 0x040fe200078e0227 */
[----:B------:R-:W-:Y:S01]  /*11230*/  ISETP.GT.U32.AND P1, PT, R0, R41, PT ;  /* 0x000000290000720c */ /* 0x000fe20003f24070 */
[----:B------:R-:W-:Y:S01]  /*11240*/  IMAD.MOV.U32 R10, RZ, RZ, R47 ;  /* 0x000000ffff0a7224 */ /* 0x000fe200078e002f */
[----:B------:R-:W-:Y:S01]  /*11250*/  IABS R17, R5 ;  /* 0x0000000500117213 */ /* 0x000fe20000000000 */
[----:B------:R1:W-:Y:S01]  /*11260*/  STL [R1+0x3a4], R9 ;  /* 0x0003a40901007387 */ /* 0x0003e20000100800 */
[----:B------:R-:W-:Y:S01]  /*11270*/  @!P6 IADD3 R44, R44, -R0, RZ ;  /* 0x800000002c2ce210 */ /* 0x000fe20007ffe0ff */
[----:B------:R-:W-:-:S02]  /*11280*/  @!P0 IMAD.MOV R10, RZ, RZ, -R10 ;  /* 0x000000ffff0a8224 */ /* 0x000fc400078e0a0a */
[----:B------:R-:W-:Y:S01]  /*11290*/  IMAD.HI.U32 R42, R3, R16, RZ ;  /* 0x00000010032a7227 */ /* 0x000fe200078e00ff */
[----:B------:R-:W-:Y:S02]  /*112a0*/  ISETP.GT.U32.AND P0, PT, R0, R44, PT ;  /* 0x0000002c0000720c */ /* 0x000fe40003f04070 */
[----:B------:R-:W-:Y:S01]  /*112b0*/  @!P5 IADD3 R45, R45, -R0, RZ ;  /* 0x800000002d2dd210 */ /* 0x000fe20007ffe0ff */
[----:B------:R2:W-:Y:S01]  /*112c0*/  STL [R1+0x3a0], R10 ;  /* 0x0003a00a01007387 */ /* 0x0005e20000100800 */
[----:B------:R-:W-:Y:S01]  /*112d0*/  IADD3 R42, -R42, RZ, RZ ;  /* 0x000000ff2a2a7210 */ /* 0x000fe20007ffe1ff */
[----:B------:R-:W-:Y:S01]  /*112e0*/  @!P1 IMAD.IADD R41, R41, 0x1, -R0 ;  /* 0x0000000129299824 */ /* 0x000fe200078e0a00 */
[----:B------:R-:W-:Y:S01]  /*112f0*/  ISETP.GE.AND P1, PT, R8, RZ, PT ;  /* 0x000000ff0800720c */ /* 0x000fe20003f26270 */
[----:B------:R-:W-:Y:S01]  /*11300*/  IMAD.HI.U32 R8, R3, R17, RZ ;  /* 0x0000001103087227 */ /* 0x000fe200078e00ff */
[C---:B------:R-:W-:Y:S02]  /*11310*/  ISETP.GT.U32.AND P6, PT, R0.reuse, R45, PT ;  /* 0x0000002d0000720c */ /* 0x040fe40003fc4070 */
[----:B------:R-:W-:Y:S01]  /*11320*/  ISETP.GT.U32.AND P5, PT, R0, R41, PT ;  /* 0x000000290000720c */ /* 0x000fe20003fa4070 */
[----:B-1----:R-:W-:-:S02]  /*11330*/  IMAD.MOV.U32 R9, RZ, RZ, R46 ;  /* 0x000000ffff097224 */ /* 0x002fc400078e002e */
[----:B------:R-:W-:Y:S01]  /*11340*/  IMAD.MOV R8, RZ, RZ, -R8 ;  /* 0x000000ffff087224 */ /* 0x000fe200078e0a08 */
[----:B------:R-:W-:Y:S01]  /*11350*/  @!P0 IADD3 R44, R44, -R0, RZ ;  /* 0x800000002c2c8210 */ /* 0x000fe20007ffe0ff */
[C---:B------:R-:W-:Y:S01]  /*11360*/  IMAD R16, R0.reuse, R42, R16 ;  /* 0x0000002a00107224 */ /* 0x040fe200078e0210 */
[----:B------:R-:W-:Y:S01]  /*11370*/  @!P3 IADD3 R9, -R9, RZ, RZ ;  /* 0x000000ff0909b210 */ /* 0x000fe20007ffe1ff */
[C---:B------:R-:W-:Y:S01]  /*11380*/  IMAD R17, R0.reuse, R8, R17 ;  /* 0x0000000800117224 */ /* 0x040fe200078e0211 */
[----:B------:R-:W-:Y:S01]  /*11390*/  ISETP.GE.AND P3, PT, R37, RZ, PT ;  /* 0x000000ff2500720c */ /* 0x000fe20003f66270 */
[----:B------:R-:W-:Y:S01]  /*113a0*/  IMAD.HI.U32 R37, R3, R12, RZ ;  /* 0x0000000c03257227 */ /* 0x000fe200078e00ff */
[----:B------:R-:W-:Y:S01]  /*113b0*/  ISETP.GE.AND P0, PT, R5, RZ, PT ;  /* 0x000000ff0500720c */ /* 0x000fe20003f06270 */
[----:B------:R1:W-:Y:S02]  /*113c0*/  STL [R1+0x39c], R9 ;  /* 0x00039c0901007387 */ /* 0x0003e40000100800 */
[--C-:B------:R-:W-:Y:S01]  /*113d0*/  @!P5 IMAD.IADD R41, R41, 0x1, -R0.reuse ;  /* 0x000000012929d824 */ /* 0x100fe200078e0a00 */
[C---:B------:R-:W-:Y:S01]  /*113e0*/  ISETP.GT.U32.AND P5, PT, R0.reuse, R39, PT ;  /* 0x000000270000720c */ /* 0x040fe20003fa4070 */
[----:B------:R-:W-:Y:S01]  /*113f0*/  @!P6 IMAD.IADD R45, R45, 0x1, -R0 ;  /* 0x000000012d2de824 */ /* 0x000fe200078e0a00 */
[----:B------:R-:W-:Y:S01]  /*11400*/  ISETP.GT.U32.AND P6, PT, R0, R17, PT ;  /* 0x000000110000720c */ /* 0x000fe20003fc4070 */
[----:B------:R-:W-:-:S02]  /*11410*/  IMAD.MOV R37, RZ, RZ, -R37 ;  /* 0x000000ffff257224 */ /* 0x000fc400078e0a25 */
[----:B------:R-:W-:Y:S01]  /*11420*/  VIADD R8, R6, 0x167 ;  /* 0x0000016706087836 */ /* 0x000fe20000000000 */
[----:B--2---:R-:W-:Y:S01]  /*11430*/  MOV R10, R45 ;  /* 0x0000002d000a7202 */ /* 0x004fe20000000f00 */
[----:B------:R-:W-:Y:S01]  /*11440*/  IMAD R12, R0, R37, R12 ;  /* 0x00000025000c7224 */ /* 0x000fe200078e020c */
[----:B-1----:R-:W-:Y:S01]  /*11450*/  MOV R9, R41 ;  /* 0x0000002900097202 */ /* 0x002fe20000000f00 */
[----:B------:R-:W-:Y:S01]  /*11460*/  VIADD R37, R6, 0x168 ;  /* 0x0000016806257836 */ /* 0x000fe20000000000 */
[----:B------:R-:W-:Y:S01]  /*11470*/  @!P4 IADD3 R10, -R10, RZ, RZ ;  /* 0x000000ff0a0ac210 */ /* 0x000fe20007ffe1ff */
[----:B------:R-:W-:Y:S01]  /*11480*/  VIADD R47, R6, 0x169 ;  /* 0x00000169062f7836 */ /* 0x000fe20000000000 */
[C---:B------:R-:W-:Y:S01]  /*11490*/  ISETP.GT.U32.AND P4, PT, R0.reuse, R12, PT ;  /* 0x0000000c0000720c */ /* 0x040fe20003f84070 */
[--C-:B------:R-:W-:Y:S01]  /*114a0*/  @!P5 IMAD.IADD R39, R39, 0x1, -R0.reuse ;  /* 0x000000012727d824 */ /* 0x100fe200078e0a00 */
[----:B------:R-:W-:Y:S01]  /*114b0*/  IABS R5, R8 ;  /* 0x0000000800057213 */ /* 0x000fe20000000000 */
[----:B------:R-:W-:Y:S01]  /*114c0*/  @!P2 IMAD.MOV R9, RZ, RZ, -R9 ;  /* 0x000000ffff09a224 */ /* 0x000fe200078e0a09 */
[C---:B------:R-:W-:Y:S01]  /*114d0*/  ISETP.GT.U32.AND P5, PT, R0.reuse, R16, PT ;  /* 0x000000100000720c */ /* 0x040fe20003fa4070 */
[----:B------:R-:W-:Y:S01]  /*114e0*/  @!P6 IMAD.IADD R17, R17, 0x1, -R0 ;  /* 0x000000011111e824 */ /* 0x000fe200078e0a00 */
[----:B------:R-:W-:Y:S01]  /*114f0*/  ISETP.GT.U32.AND P2, PT, R0, R39, PT ;  /* 0x000000270000720c */ /* 0x000fe20003f44070 */
[----:B------:R-:W-:Y:S01]  /*11500*/  IMAD.HI.U32 R41, R3, R5, RZ ;  /* 0x0000000503297227 */ /* 0x000fe200078e00ff */
[----:B------:R1:W-:Y:S01]  /*11510*/  STL [R1+0x398], R9 ;  /* 0x0003980901007387 */ /* 0x0003e20000100800 */
[----:B------:R-:W-:-:S02]  /*11520*/  IABS R42, R37 ;  /* 0x00000025002a7213 */ /* 0x000fc40000000000 */
[----:B------:R-:W-:Y:S01]  /*11530*/  ISETP.GT.U32.AND P6, PT, R0, R17, PT ;  /* 0x000000110000720c */ /* 0x000fe20003fc4070 */
[----:B------:R-:W-:Y:S01]  /*11540*/  STL [R1+0x394], R10 ;  /* 0x0003940a01007387 */ /* 0x000fe20000100800 */
[--C-:B------:R-:W-:Y:S01]  /*11550*/  @!P4 IMAD.IADD R12, R12, 0x1, -R0.reuse ;  /* 0x000000010c0cc824 */ /* 0x100fe200078e0a00 */
[----:B------:R-:W-:Y:S01]  /*11560*/  ISETP.GE.AND P4, PT, R8, RZ, PT ;  /* 0x000000ff0800720c */ /* 0x000fe20003f86270 */
[----:B------:R-:W-:Y:S02]  /*11570*/  IMAD.MOV R41, RZ, RZ, -R41 ;  /* 0x000000ffff297224 */ /* 0x000fe400078e0a29 */
[----:B------:R-:W-:Y:S02]  /*11580*/  @!P5 IMAD.IADD R16, R16, 0x1, -R0 ;  /* 0x000000011010d824 */ /* 0x000fe400078e0a00 */
[----:B-1----:R-:W-:Y:S02]  /*11590*/  IMAD.MOV.U32 R9, RZ, RZ, R44 ;  /* 0x000000ffff097224 */ /* 0x002fe400078e002c */
[--C-:B------:R-:W-:Y:S01]  /*115a0*/  @!P2 IMAD.IADD R39, R39, 0x1, -R0.reuse ;  /* 0x000000012727a824 */ /* 0x100fe200078e0a00 */
[----:B------:R-:W-:Y:S01]  /*115b0*/  ISETP.GE.AND P2, PT, R40, RZ, PT ;  /* 0x000000ff2800720c */ /* 0x000fe20003f46270 */
[----:B------:R-:W-:Y:S01]  /*115c0*/  @!P1 IMAD.MOV R9, RZ, RZ, -R9 ;  /* 0x000000ffff099224 */ /* 0x000fe200078e0a09 */
[----:B------:R-:W-:Y:S01]  /*115d0*/  ISETP.GE.AND P1, PT, R38, RZ, PT ;  /* 0x000000ff2600720c */ /* 0x000fe20003f26270 */
[C---:B------:R-:W-:Y:S01]  /*115e0*/  IMAD R5, R0.reuse, R41, R5 ;  /* 0x0000002900057224 */ /* 0x040fe200078e0205 */
[----:B------:R-:W-:Y:S01]  /*115f0*/  MOV R38, R42 ;  /* 0x0000002a00267202 */ /* 0x000fe20000000f00 */
[----:B------:R-:W-:Y:S01]  /*11600*/  @!P6 IMAD.IADD R17, R17, 0x1, -R0 ;  /* 0x000000011111e824 */ /* 0x000fe200078e0a00 */
[----:B------:R1:W-:Y:S01]  /*11610*/  STL [R1+0x390], R9 ;  /* 0x0003900901007387 */ /* 0x0003e20000100800 */
[----:B------:R-:W-:Y:S01]  /*11620*/  ISETP.GT.U32.AND P5, PT, R0, R16, PT ;  /* 0x000000100000720c */ /* 0x000fe20003fa4070 */
[----:B------:R-:W-:Y:S01]  /*11630*/  VIADD R42, R6, 0x16e ;  /* 0x0000016e062a7836 */ /* 0x000fe20000000000 */
[----:B------:R-:W-:Y:S01]  /*11640*/  ISETP.GT.U32.AND P6, PT, R0, R5, PT ;  /* 0x000000050000720c */ /* 0x000fe20003fc4070 */
[----:B------:R-:W-:-:S03]  /*11650*/  IMAD.HI.U32 R40, R3, R38, RZ ;  /* 0x0000002603287227 */ /* 0x000fc600078e00ff */
[----:B------:R-:W-:Y:S01]  /*11660*/  IABS R45, R42 ;  /* 0x0000002a002d7213 */ /* 0x000fe20000000000 */
[----:B------:R-:W-:Y:S01]  /*11670*/  IMAD.MOV R40, RZ, RZ, -R40 ;  /* 0x000000ffff287224 */ /* 0x000fe200078e0a28 */
[----:B-1----:R-:W-:Y:S01]  /*11680*/  MOV R9, R39 ;  /* 0x0000002700097202 */ /* 0x002fe20000000f00 */
[C---:B------:R-:W-:Y:S01]  /*11690*/  VIADD R46, R6.reuse, 0x16d ;  /* 0x0000016d062e7836 */ /* 0x040fe20000000000 */
[----:B------:R-:W-:Y:S01]  /*116a0*/  IADD3 R39, R6, 0x16a, RZ ;  /* 0x0000016a06277810 */ /* 0x000fe20007ffe0ff */
[----:B------:R-:W-:Y:S01]  /*116b0*/  IMAD R8, R0, R40, R38 ;  /* 0x0000002800087224 */ /* 0x000fe200078e0226 */
[----:B------:R-:W-:Y:S01]  /*116c0*/  @!P3 IADD3 R9, -R9, RZ, RZ ;  /* 0x000000ff0909b210 */ /* 0x000fe20007ffe1ff */
[----:B------:R-:W-:Y:S01]  /*116d0*/  @!P5 IMAD.IADD R16, R16, 0x1, -R0 ;  /* 0x000000011010d824 */ /* 0x000fe200078e0a00 */
[----:B------:R-:W-:Y:S02]  /*116e0*/  ISETP.GT.U32.AND P3, PT, R0, R12, PT ;  /* 0x0000000c0000720c */ /* 0x000fe40003f64070 */
[----:B------:R-:W-:Y:S01]  /*116f0*/  @!P6 IADD3 R5, R5, -R0, RZ ;  /* 0x800000000505e210 */ /* 0x000fe20007ffe0ff */
[----:B------:R1:W-:Y:S01]  /*11700*/  STL [R1+0x38c], R9 ;  /* 0x00038c0901007387 */ /* 0x0003e20000100800 */
[----:B------:R-:W-:Y:S01]  /*11710*/  IMAD.MOV.U32 R10, RZ, RZ, R16 ;  /* 0x000000ffff0a7224 */ /* 0x000fe200078e0010 */
[----:B------:R-:W-:Y:S01]  /*11720*/  ISETP.GE.AND P5, PT, R37, RZ, PT ;  /* 0x000000ff2500720c */ /* 0x000fe20003fa6270 */
[----:B------:R-:W-:Y:S01]  /*11730*/  VIADD R37, R6, 0x16b ;  /* 0x0000016b06257836 */ /* 0x000fe20000000000 */
[----:B------:R-:W-:-:S02]  /*11740*/  ISETP.GT.U32.AND P6, PT, R0, R5, PT ;  /* 0x000000050000720c */ /* 0x000fc40003fc4070 */
[----:B------:R-:W-:Y:S02]  /*11750*/  @!P1 IADD3 R10, -R10, RZ, RZ ;  /* 0x000000ff0a0a9210 */ /* 0x000fe40007ffe1ff */
[----:B------:R-:W-:Y:S02]  /*11760*/  ISETP.GE.AND P1, PT, R39, RZ, PT ;  /* 0x000000ff2700720c */ /* 0x000fe40003f26270 */
[----:B------:R-:W-:Y:S01]  /*11770*/  @!P3 IADD3 R12, R12, -R0, RZ ;  /* 0x800000000c0cb210 */ /* 0x000fe20007ffe0ff */
[----:B-1----:R-:W-:Y:S01]  /*11780*/  IMAD.MOV.U32 R9, RZ, RZ, R17 ;  /* 0x000000ffff097224 */ /* 0x002fe200078e0011 */
[----:B------:R-:W-:Y:S01]  /*11790*/  ISETP.GT.U32.AND P3, PT, R0, R8, PT ;  /* 0x000000080000720c */ /* 0x000fe20003f64070 */
[----:B------:R-:W-:Y:S01]  /*117a0*/  VIADD R17, R6, 0x16c ;  /* 0x0000016c06117836 */ /* 0x000fe20000000000 */
[----:B------:R-:W-:Y:S01]  /*117b0*/  IABS R39, R39 ;  /* 0x0000002700277213 */ /* 0x000fe20000000000 */
[----:B------:R-:W-:Y:S01]  /*117c0*/  @!P0 IMAD.MOV R9, RZ, RZ, -R9 ;  /* 0x000000ffff098224 */ /* 0x000fe200078e0a09 */
[----:B------:R-:W-:Y:S01]  /*117d0*/  ISETP.GE.AND P0, PT, R47, RZ, PT ;  /* 0x000000ff2f00720c */ /* 0x000fe20003f06270 */
[----:B------:R-:W-:Y:S01]  /*117e0*/  @!P6 IMAD.IADD R5, R5, 0x1, -R0 ;  /* 0x000000010505e824 */ /* 0x000fe200078e0a00 */
[----:B------:R-:W-:Y:S01]  /*117f0*/  IABS R47, R47 ;  /* 0x0000002f002f7213 */ /* 0x000fe20000000000 */
[----:B------:R-:W-:Y:S01]  /*11800*/  IMAD.HI.U32 R16, R3, R39, RZ ;  /* 0x0000002703107227 */ /* 0x000fe200078e00ff */
[----:B------:R1:W-:Y:S01]  /*11810*/  STL [R1+0x388], R9 ;  /* 0x0003880901007387 */ /* 0x0003e20000100800 */
[----:B------:R-:W-:-:S02]  /*11820*/  ISETP.GE.AND P6, PT, R17, RZ, PT ;  /* 0x000000ff1100720c */ /* 0x000fc40003fc6270 */
[----:B------:R-:W-:Y:S01]  /*11830*/  IMAD.HI.U32 R38, R3, R47, RZ ;  /* 0x0000002f03267227 */ /* 0x000fe200078e00ff */
[----:B------:R-:W-:Y:S01]  /*11840*/  STL [R1+0x384], R10 ;  /* 0x0003840a01007387 */ /* 0x000fe20000100800 */
[----:B------:R-:W-:Y:S02]  /*11850*/  @!P3 IADD3 R8, R8, -R0, RZ ;  /* 0x800000000808b210 */ /* 0x000fe40007ffe0ff */
[----:B------:R-:W-:Y:S01]  /*11860*/  IMAD.MOV R38, RZ, RZ, -R38 ;  /* 0x000000ffff267224 */ /* 0x000fe200078e0a26 */
[----:B------:R-:W-:Y:S01]  /*11870*/  IADD3 R16, -R16, RZ, RZ ;  /* 0x000000ff10107210 */ /* 0x000fe20007ffe1ff */
[----:B-1----:R-:W-:Y:S01]  /*11880*/  IMAD.MOV.U32 R9, RZ, RZ, R12 ;  /* 0x000000ffff097224 */ /* 0x002fe200078e000c */
[C---:B------:R-:W-:Y:S01]  /*11890*/  ISETP.GT.U32.AND P3, PT, R0.reuse, R8, PT ;  /* 0x000000080000720c */ /* 0x040fe20003f64070 */
[C---:B------:R-:W-:Y:S01]  /*118a0*/  IMAD R47, R0.reuse, R38, R47 ;  /* 0x00000026002f7224 */ /* 0x040fe200078e022f */
[----:B------:R-:W-:Y:S01]  /*118b0*/  IABS R17, R17 ;  /* 0x0000001100117213 */ /* 0x000fe20000000000 */
[----:B------:R-:W-:Y:S01]  /*118c0*/  @!P2 IMAD.MOV R9, RZ, RZ, -R9 ;  /* 0x000000ffff09a224 */ /* 0x000fe200078e0a09 */
[----:B------:R-:W-:Y:S01]  /*118d0*/  ISETP.GE.AND P2, PT, R37, RZ, PT ;  /* 0x000000ff2500720c */ /* 0x000fe20003f46270 */
[----:B------:R-:W-:Y:S01]  /*118e0*/  IMAD R39, R0, R16, R39 ;  /* 0x0000001000277224 */ /* 0x000fe200078e0227 */
[----:B------:R-:W-:Y:S01]  /*118f0*/  IABS R37, R37 ;  /* 0x0000002500257213 */ /* 0x000fe20000000000 */
[----:B------:R-:W-:Y:S01]  /*11900*/  VIADD R16, R6, 0x16f ;  /* 0x0000016f06107836 */ /* 0x000fe20000000000 */
[----:B------:R1:W-:Y:S03]  /*11910*/  STL [R1+0x380], R9 ;  /* 0x0003800901007387 */ /* 0x0003e60000100800 */
[----:B------:R-:W-:Y:S01]  /*11920*/  IMAD.HI.U32 R12, R3, R37, RZ ;  /* 0x00000025030c7227 */ /* 0x000fe200078e00ff */
[----:B------:R-:W-:-:S03]  /*11930*/  IABS R41, R16 ;  /* 0x0000001000297213 */ /* 0x000fc60000000000 */
[----:B------:R-:W-:Y:S01]  /*11940*/  @!P3 IMAD.IADD R8, R8, 0x1, -R0 ;  /* 0x000000010808b824 */ /* 0x000fe200078e0a00 */
[C---:B------:R-:W-:Y:S01]  /*11950*/  ISETP.GT.U32.AND P3, PT, R0.reuse, R39, PT ;  /* 0x000000270000720c */ /* 0x040fe20003f64070 */
[----:B------:R-:W-:Y:S02]  /*11960*/  IMAD.MOV R12, RZ, RZ, -R12 ;  /* 0x000000ffff0c7224 */ /* 0x000fe400078e0a0c */
[----:B-1----:R-:W-:Y:S02]  /*11970*/  IMAD.MOV.U32 R9, RZ, RZ, R5 ;  /* 0x000000ffff097224 */ /* 0x002fe400078e0005 */
[C---:B------:R-:W-:Y:S01]  /*11980*/  IMAD R37, R0.reuse, R12, R37 ;  /* 0x0000000c00257224 */ /* 0x040fe200078e0225 */
[----:B------:R-:W-:Y:S01]  /*11990*/  IABS R12, R46 ;  /* 0x0000002e000c7213 */ /* 0x000fe20000000000 */
[----:B------:R-:W-:Y:S01]  /*119a0*/  @!P4 IMAD.MOV R9, RZ, RZ, -R9 ;  /* 0x000000ffff09c224 */ /* 0x000fe200078e0a09 */
[----:B------:R-:W-:Y:S01]  /*119b0*/  ISETP.GT.U32.AND P4, PT, R0, R47, PT ;  /* 0x0000002f0000720c */ /* 0x000fe20003f84070 */
[----:B------:R-:W-:-:S03]  /*119c0*/  IMAD.HI.U32 R5, R3, R17, RZ ;  /* 0x0000001103057227 */ /* 0x000fc600078e00ff */
[----:B------:R1:W-:Y:S01]  /*119d0*/  STL [R1+0x37c], R9 ;  /* 0x00037c0901007387 */ /* 0x0003e20000100800 */
[----:B------:R-:W-:Y:S01]  /*119e0*/  @!P3 IADD3 R39, R39, -R0, RZ ;  /* 0x800000002727b210 */ /* 0x000fe20007ffe0ff */
[----:B------:R-:W-:Y:S01]  /*119f0*/  IMAD.HI.U32 R38, R3, R12, RZ ;  /* 0x0000000c03267227 */ /* 0x000fe200078e00ff */
[----:B------:R-:W-:Y:S02]  /*11a00*/  IADD3 R5, -R5, RZ, RZ ;  /* 0x000000ff05057210 */ /* 0x000fe40007ffe1ff */
[C---:B------:R-:W-:Y:S01]  /*11a10*/  ISETP.GT.U32.AND P3, PT, R0.reuse, R39, PT ;  /* 0x000000270000720c */ /* 0x040fe20003f64070 */
[----:B------:R-:W-:Y:S02]  /*11a20*/  IMAD.MOV R38, RZ, RZ, -R38 ;  /* 0x000000ffff267224 */ /* 0x000fe400078e0a26 */
[----:B------:R-:W-:Y:S01]  /*11a30*/  IMAD R17, R0, R5, R17 ;  /* 0x0000000500117224 */ /* 0x000fe200078e0211 */
[----:B------:R-:W-:Y:S01]  /*11a40*/  @!P4 IADD3 R47, R47, -R0, RZ ;  /* 0x800000002f2fc210 */ /* 0x000fe20007ffe0ff */
[----:B------:R-:W-:Y:S01]  /*11a50*/  IMAD.HI.U32 R5, R3, R45, RZ ;  /* 0x0000002d03057227 */ /* 0x000fe200078e00ff */
[----:B-1----:R-:W-:-:S02]  /*11a60*/  MOV R9, R8 ;  /* 0x0000000800097202 */ /* 0x002fc40000000f00 */
[C---:B------:R-:W-:Y:S01]  /*11a70*/  ISETP.GT.U32.AND P4, PT, R0.reuse, R47, PT ;  /* 0x0000002f0000720c */ /* 0x040fe20003f84070 */
[C---:B------:R-:W-:Y:S01]  /*11a80*/  IMAD R12, R0.reuse, R38, R12 ;  /* 0x00000026000c7224 */ /* 0x040fe200078e020c */
[----:B------:R-:W-:Y:S01]  /*11a90*/  IADD3 R5, -R5, RZ, RZ ;  /* 0x000000ff05057210 */ /* 0x000fe20007ffe1ff */
[----:B------:R-:W-:Y:S01]  /*11aa0*/  @!P5 IMAD.MOV R9, RZ, RZ, -R9 ;  /* 0x000000ffff09d224 */ /* 0x000fe200078e0a09 */
[----:B------:R-:W-:Y:S01]  /*11ab0*/  ISETP.GT.U32.AND P5, PT, R0, R37, PT ;  /* 0x000000250000720c */ /* 0x000fe20003fa4070 */
[----:B------:R-:W-:Y:S01]  /*11ac0*/  VIADD R8, R6, 0x170 ;  /* 0x0000017006087836 */ /* 0x000fe20000000000 */
[----:B------:R-:W-:Y:S01]  /*11ad0*/  @!P3 IADD3 R39, R39, -R0, RZ ;  /* 0x800000002727b210 */ /* 0x000fe20007ffe0ff */
[C---:B------:R-:W-:Y:S01]  /*11ae0*/  IMAD R45, R0.reuse, R5, R45 ;  /* 0x00000005002d7224 */ /* 0x040fe200078e022d */
[----:B------:R-:W-:Y:S01]  /*11af0*/  ISETP.GT.U32.AND P3, PT, R0, R12, PT ;  /* 0x0000000c0000720c */ /* 0x000fe20003f64070 */
[----:B------:R1:W-:Y:S01]  /*11b00*/  STL [R1+0x378], R9 ;  /* 0x0003780901007387 */ /* 0x0003e20000100800 */
[----:B------:R-:W-:Y:S01]  /*11b10*/  IABS R44, R8 ;  /* 0x00000008002c7213 */ /* 0x000fe20000000000 */
[----:B------:R-:W-:-:S02]  /*11b20*/  VIADD R5, R6, 0x171 ;  /* 0x0000017106057836 */ /* 0x000fc40000000000 */
[----:B------:R-:W-:Y:S01]  /*11b30*/  @!P4 IMAD.IADD R47, R47, 0x1, -R0 ;  /* 0x000000012f2fc824 */ /* 0x000fe200078e0a00 */
[----:B------:R-:W-:Y:S01]  /*11b40*/  ISETP.GT.U32.AND P4, PT, R0, R17, PT ;  /* 0x000000110000720c */ /* 0x000fe20003f84070 */
[----:B------:R-:W-:-:S04]  /*11b50*/  IMAD.HI.U32 R38, R3, R44, RZ ;  /* 0x0000002c03267227 */ /* 0x000fc800078e00ff */
[--C-:B------:R-:W-:Y:S01]  /*11b60*/  @!P5 IMAD.IADD R37, R37, 0x1, -R0.reuse ;  /* 0x000000012525d824 */ /* 0x100fe200078e0a00 */
[----:B------:R-:W-:Y:S01]  /*11b70*/  IADD3 R38, -R38, RZ, RZ ;  /* 0x000000ff26267210 */ /* 0x000fe20007ffe1ff */
[----:B-1----:R-:W-:Y:S02]  /*11b80*/  IMAD.MOV.U32 R9, RZ, RZ, R47 ;  /* 0x000000ffff097224 */ /* 0x002fe400078e002f */
[----:B------:R-:W-:Y:S01]  /*11b90*/  @!P3 IMAD.IADD R12, R12, 0x1, -R0 ;  /* 0x000000010c0cb824 */ /* 0x000fe200078e0a00 */
[----:B------:R-:W-:Y:S01]  /*11ba0*/  ISETP.GT.U32.AND P5, PT, R0, R37, PT ;  /* 0x000000250000720c */ /* 0x000fe20003fa4070 */
[----:B------:R-:W-:Y:S01]  /*11bb0*/  @!P0 IMAD.MOV R9, RZ, RZ, -R9 ;  /* 0x000000ffff098224 */ /* 0x000fe200078e0a09 */
[----:B------:R-:W-:Y:S01]  /*11bc0*/  ISETP.GE.AND P3, PT, R42, RZ, PT ;  /* 0x000000ff2a00720c */ /* 0x000fe20003f66270 */
[----:B------:R-:W-:Y:S01]  /*11bd0*/  IMAD.HI.U32 R40, R3, R41, RZ ;  /* 0x0000002903287227 */ /* 0x000fe200078e00ff */
[----:B------:R-:W-:Y:S02]  /*11be0*/  @!P4 IADD3 R17, R17, -R0, RZ ;  /* 0x800000001111c210 */ /* 0x000fe40007ffe0ff */
[----:B------:R-:W-:Y:S01]  /*11bf0*/  ISETP.GE.AND P4, PT, R46, RZ, PT ;  /* 0x000000ff2e00720c */ /* 0x000fe20003f86270 */
[----:B------:R1:W-:Y:S01]  /*11c00*/  STL [R1+0x374], R9 ;  /* 0x0003740901007387 */ /* 0x0003e20000100800 */
[----:B------:R-:W-:Y:S01]  /*11c10*/  IABS R46, R5 ;  /* 0x00000005002e7213 */ /* 0x000fe20000000000 */
[C---:B------:R-:W-:Y:S01]  /*11c20*/  IMAD R44, R0.reuse, R38, R44 ;  /* 0x00000026002c7224 */ /* 0x040fe200078e022c */
[----:B------:R-:W-:Y:S01]  /*11c30*/  ISETP.GT.U32.AND P0, PT, R0, R17, PT ;  /* 0x000000110000720c */ /* 0x000fe20003f04070 */
[----:B------:R-:W-:-:S02]  /*11c40*/  IMAD.MOV R40, RZ, RZ, -R40 ;  /* 0x000000ffff287224 */ /* 0x000fc400078e0a28 */
[----:B------:R-:W-:Y:S01]  /*11c50*/  @!P5 IMAD.IADD R37, R37, 0x1, -R0 ;  /* 0x000000012525d824 */ /* 0x000fe200078e0a00 */
[C---:B------:R-:W-:Y:S01]  /*11c60*/  ISETP.GT.U32.AND P5, PT, R0.reuse, R45, PT ;  /* 0x0000002d0000720c */ /* 0x040fe20003fa4070 */
[----:B------:R-:W-:Y:S01]  /*11c70*/  IMAD.MOV.U32 R42, RZ, RZ, R46 ;  /* 0x000000ffff2a7224 */ /* 0x000fe200078e002e */
[----:B-1----:R-:W-:Y:S01]  /*11c80*/  MOV R9, R39 ;  /* 0x0000002700097202 */ /* 0x002fe20000000f00 */
[----:B------:R-:W-:Y:S02]  /*11c90*/  IMAD R41, R0, R40, R41 ;  /* 0x0000002800297224 */ /* 0x000fe400078e0229 */
[----:B------:R-:W-:-:S04]  /*11ca0*/  IMAD.HI.U32 R38, R3, R42, RZ ;  /* 0x0000002a03267227 */ /* 0x000fc800078e00ff */
[----:B------:R-:W-:Y:S01]  /*11cb0*/  @!P0 IADD3 R17, R17, -R0, RZ ;  /* 0x8000000011118210 */ /* 0x000fe20007ffe0ff */
[----:B------:R-:W-:Y:S01]  /*11cc0*/  @!P1 IMAD.MOV R9, RZ, RZ, -R9 ;  /* 0x000000ffff099224 */ /* 0x000fe200078e0a09 */
[C---:B------:R-:W-:Y:S01]  /*11cd0*/  ISETP.GT.U32.AND P1, PT, R0.reuse, R12, PT ;  /* 0x0000000c0000720c */ /* 0x040fe20003f24070 */
[----:B------:R-:W-:Y:S01]  /*11ce0*/  IMAD.MOV R38, RZ, RZ, -R38 ;  /* 0x000000ffff267224 */ /* 0x000fe200078e0a26 */
[C---:B------:R-:W-:Y:S01]  /*11cf0*/  ISETP.GT.U32.AND P0, PT, R0.reuse, R41, PT ;  /* 0x000000290000720c */ /* 0x040fe20003f04070 */
[----:B------:R-:W-:Y:S01]  /*11d00*/  @!P5 IMAD.IADD R45, R45, 0x1, -R0 ;  /* 0x000000012d2dd824 */ /* 0x000fe200078e0a00 */
[----:B------:R1:W-:Y:S01]  /*11d10*/  STL [R1+0x370], R9 ;  /* 0x0003700901007387 */ /* 0x0003e20000100800 */
[C---:B------:R-:W-:Y:S02]  /*11d20*/  IMAD R42, R0.reuse, R38, R42 ;  /* 0x00000026002a7224 */ /* 0x040fe400078e022a */
[----:B------:R-:W-:Y:S01]  /*11d30*/  IMAD.MOV.U32 R10, RZ, RZ, R37 ;  /* 0x000000ffff0a7224 */ /* 0x000fe200078e0025 */
[----:B------:R-:W-:Y:S01]  /*11d40*/  ISETP.GT.U32.AND P5, PT, R0, R45, PT ;  /* 0x0000002d0000720c */ /* 0x000fe20003fa4070 */
[----:B------:R-:W-:-:S02]  /*11d50*/  VIADD R38, R6, 0x172 ;  /* 0x0000017206267836 */ /* 0x000fc40000000000 */
[----:B------:R-:W-:Y:S01]  /*11d60*/  @!P2 IMAD.MOV R10, RZ, RZ, -R10 ;  /* 0x000000ffff0aa224 */ /* 0x000fe200078e0a0a */
[----:B------:R-:W-:Y:S01]  /*11d70*/  ISETP.GE.AND P2, PT, R16, RZ, PT ;  /* 0x000000ff1000720c */ /* 0x000fe20003f46270 */
[--C-:B------:R-:W-:Y:S01]  /*11d80*/  @!P1 IMAD.IADD R12, R12, 0x1, -R0.reuse ;  /* 0x000000010c0c9824 */ /* 0x100fe200078e0a00 */
[----:B-1----:R-:W-:Y:S01]  /*11d90*/  MOV R9, R17 ;  /* 0x0000001100097202 */ /* 0x002fe20000000f00 */
[--C-:B------:R-:W-:Y:S01]  /*11da0*/  @!P0 IMAD.IADD R41, R41, 0x1, -R0.reuse ;  /* 0x0000000129298824 */ /* 0x100fe200078e0a00 */
[----:B------:R-:W-:Y:S01]  /*11db0*/  IADD3 R16, R6, 0x173, RZ ;  /* 0x0000017306107810 */ /* 0x000fe20007ffe0ff */
[----:B------:R1:W-:Y:S01]  /*11dc0*/  STL [R1+0x36c], R10 ;  /* 0x00036c0a01007387 */ /* 0x0003e20000100800 */
[----:B------:R-:W-:Y:S02]  /*11dd0*/  @!P6 IADD3 R9, -R9, RZ, RZ ;  /* 0x000000ff0909e210 */ /* 0x000fe40007ffe1ff */
[C---:B------:R-:W-:Y:S01]  /*11de0*/  ISETP.GT.U32.AND P6, PT, R0.reuse, R44, PT ;  /* 0x0000002c0000720c */ /* 0x040fe20003fc4070 */
[----:B------:R-:W-:Y:S01]  /*11df0*/  @!P5 IMAD.IADD R45, R45, 0x1, -R0 ;  /* 0x000000012d2dd824 */ /* 0x000fe200078e0a00 */
[----:B------:R-:W-:Y:S01]  /*11e00*/  ISETP.GT.U32.AND P5, PT, R0, R42, PT ;  /* 0x0000002a0000720c */ /* 0x000fe20003fa4070 */
[----:B------:R2:W-:Y:S01]  /*11e10*/  STL [R1+0x368], R9 ;  /* 0x0003680901007387 */ /* 0x0005e20000100800 */
[----:B------:R-:W-:-:S02]  /*11e20*/  ISETP.GE.AND P1, PT, R8, RZ, PT ;  /* 0x000000ff0800720c */ /* 0x000fc40003f26270 */
[----:B------:R-:W-:Y:S02]  /*11e30*/  IABS R17, R38 ;  /* 0x0000002600117213 */ /* 0x000fe40000000000 */
[----:B------:R-:W-:Y:S02]  /*11e40*/  IABS R8, R16 ;  /* 0x0000001000087213 */ /* 0x000fe40000000000 */
[----:B------:R-:W-:Y:S01]  /*11e50*/  ISETP.GE.AND P0, PT, R5, RZ, PT ;  /* 0x000000ff0500720c */ /* 0x000fe20003f06270 */
[C---:B------:R-:W-:Y:S01]  /*11e60*/  IMAD.HI.U32 R37, R3.reuse, R17, RZ ;  /* 0x0000001103257227 */ /* 0x040fe200078e00ff */
[----:B-1----:R-:W-:Y:S02]  /*11e70*/  MOV R10, R45 ;  /* 0x0000002d000a7202 */ /* 0x002fe40000000f00 */
[-C--:B------:R-:W-:Y:S01]  /*11e80*/  @!P6 IADD3 R44, R44, -R0.reuse, RZ ;  /* 0x800000002c2ce210 */ /* 0x080fe20007ffe0ff */
[----:B--2---:R-:W-:Y:S01]  /*11e90*/  IMAD.MOV.U32 R9, RZ, RZ, R12 ;  /* 0x000000ffff097224 */ /* 0x004fe200078e000c */
[----:B------:R-:W-:Y:S01]  /*11ea0*/  @!P5 IADD3 R42, R42, -R0, RZ ;  /* 0x800000002a2ad210 */ /* 0x000fe20007ffe0ff */
[----:B------:R-:W-:Y:S01]  /*11eb0*/  IMAD.HI.U32 R39, R3, R8, RZ ;  /* 0x0000000803277227 */ /* 0x000fe200078e00ff */
[----:B------:R-:W-:-:S02]  /*11ec0*/  ISETP.GT.U32.AND P6, PT, R0, R41, PT ;  /* 0x000000290000720c */ /* 0x000fc40003fc4070 */
[C---:B------:R-:W-:Y:S01]  /*11ed0*/  ISETP.GT.U32.AND P5, PT, R0.reuse, R44, PT ;  /* 0x0000002c0000720c */ /* 0x040fe20003fa4070 */
[----:B------:R-:W-:Y:S01]  /*11ee0*/  @!P4 IMAD.MOV R9, RZ, RZ, -R9 ;  /* 0x000000ffff09c224 */ /* 0x000fe200078e0a09 */
[----:B------:R-:W-:Y:S01]  /*11ef0*/  ISETP.GT.U32.AND P4, PT, R0, R42, PT ;  /* 0x0000002a0000720c */ /* 0x000fe20003f84070 */
[----:B------:R-:W-:Y:S01]  /*11f00*/  IMAD.MOV R37, RZ, RZ, -R37 ;  /* 0x000000ffff257224 */ /* 0x000fe200078e0a25 */
[----:B------:R-:W-:Y:S01]  /*11f10*/  IADD3 R39, -R39, RZ, RZ ;  /* 0x000000ff27277210 */ /* 0x000fe20007ffe1ff */
[----:B------:R-:W-:Y:S01]  /*11f20*/  VIADD R5, R6, 0x174 ;  /* 0x0000017406057836 */ /* 0x000fe20000000000 */
[----:B------:R1:W-:Y:S01]  /*11f30*/  STL [R1+0x364], R9 ;  /* 0x0003640901007387 */ /* 0x0003e20000100800 */
[----:B------:R-:W-:Y:S01]  /*11f40*/  IMAD R17, R0, R37, R17 ;  /* 0x0000002500117224 */ /* 0x000fe200078e0211 */
[----:B------:R-:W-:Y:S01]  /*11f50*/  @!P3 IADD3 R10, -R10, RZ, RZ ;  /* 0x000000ff0a0ab210 */ /* 0x000fe20007ffe1ff */
[C---:B------:R-:W-:Y:S01]  /*11f60*/  IMAD R8, R0.reuse, R39, R8 ;  /* 0x0000002700087224 */ /* 0x040fe200078e0208 */
[----:B------:R-:W-:Y:S01]  /*11f70*/  IABS R37, R5 ;  /* 0x0000000500257213 */ /* 0x000fe20000000000 */
[----:B------:R-:W-:Y:S01]  /*11f80*/  @!P6 IMAD.IADD R41, R41, 0x1, -R0 ;  /* 0x000000012929e824 */ /* 0x000fe200078e0a00 */
[----:B------:R-:W-:Y:S01]  /*11f90*/  ISETP.GT.U32.AND P6, PT, R0, R17, PT ;  /* 0x000000110000720c */ /* 0x000fe20003fc4070 */
[----:B------:R-:W-:Y:S01]  /*11fa0*/  VIADD R12, R6, 0x175 ;  /* 0x00000175060c7836 */ /* 0x000fe20000000000 */
[----:B------:R2:W-:Y:S01]  /*11fb0*/  STL [R1+0x360], R10 ;  /* 0x0003600a01007387 */ /* 0x0005e20000100800 */
[----:B------:R-:W-:Y:S01]  /*11fc0*/  @!P4 IADD3 R42, R42, -R0, RZ ;  /* 0x800000002a2ac210 */ /* 0x000fe20007ffe0ff */
[----:B------:R-:W-:Y:S01]  /*11fd0*/  IMAD.HI.U32 R40, R3, R37, RZ ;  /* 0x0000002503287227 */ /* 0x000fe200078e00ff */
[----:B------:R-:W-:-:S02]  /*11fe0*/  ISETP.GT.U32.AND P4, PT, R0, R8, PT ;  /* 0x000000080000720c */ /* 0x000fc40003f84070 */
[----:B------:R-:W-:Y:S01]  /*11ff0*/  IABS R48, R12 ;  /* 0x0000000c00307213 */ /* 0x000fe20000000000 */
[----:B------:R-:W-:Y:S01]  /*12000*/  @!P5 IMAD.IADD R44, R44, 0x1, -R0 ;  /* 0x000000012c2cd824 */ /* 0x000fe200078e0a00 */
[----:B------:R-:W-:Y:S01]  /*12010*/  ISETP.GE.AND P5, PT, R38, RZ, PT ;  /* 0x000000ff2600720c */ /* 0x000fe20003fa6270 */
[----:B------:R-:W-:Y:S02]  /*12020*/  VIADD R38, R6, 0x176 ;  /* 0x0000017606267836 */ /* 0x000fe40000000000 */
[----:B------:R-:W-:-:S04]  /*12030*/  IMAD.HI.U32 R39, R3, R48, RZ ;  /* 0x0000003003277227 */ /* 0x000fc800078e00ff */
[--C-:B------:R-:W-:Y:S01]  /*12040*/  @!P6 IMAD.IADD R17, R17, 0x1, -R0.reuse ;  /* 0x000000011111e824 */ /* 0x100fe200078e0a00 */
[----:B------:R-:W-:Y:S01]  /*12050*/  IADD3 R39, -R39, RZ, RZ ;  /* 0x000000ff27277210 */ /* 0x000fe20007ffe1ff */
[----:B------:R-:W-:Y:S01]  /*12060*/  @!P4 IMAD.IADD R8, R8, 0x1, -R0 ;  /* 0x000000010808c824 */ /* 0x000fe200078e0a00 */
[----:B------:R-:W-:Y:S01]  /*12070*/  ISETP.GE.AND P6, PT, R16, RZ, PT ;  /* 0x000000ff1000720c */ /* 0x000fe20003fc6270 */
[----:B------:R-:W-:Y:S01]  /*12080*/  IMAD.MOV R40, RZ, RZ, -R40 ;  /* 0x000000ffff287224 */ /* 0x000fe200078e0a28 */
[C---:B------:R-:W-:Y:S01]  /*12090*/  ISETP.GT.U32.AND P3, PT, R0.reuse, R17, PT ;  /* 0x000000110000720c */ /* 0x040fe20003f64070 */
[----:B-1----:R-:W-:Y:S01]  /*120a0*/  IMAD.MOV.U32 R9, RZ, RZ, R41 ;  /* 0x000000ffff097224 */ /* 0x002fe200078e0029 */
[----:B------:R-:W-:Y:S01]  /*120b0*/  ISETP.GT.U32.AND P4, PT, R0, R8, PT ;  /* 0x000000080000720c */ /* 0x000fe20003f84070 */
[----:B------:R-:W-:Y:S02]  /*120c0*/  VIADD R16, R6, 0x177 ;  /* 0x0000017706107836 */ /* 0x000fe40000000000 */
[----:B------:R-:W-:Y:S01]  /*120d0*/  IMAD R37, R0, R40, R37 ;  /* 0x0000002800257224 */ /* 0x000fe200078e0225 */
[----:B------:R-:W-:Y:S01]  /*120e0*/  IABS R40, R38 ;  /* 0x0000002600287213 */ /* 0x000fe20000000000 */
[----:B------:R-:W-:-:S02]  /*120f0*/  @!P2 IMAD.MOV R9, RZ, RZ, -R9 ;  /* 0x000000ffff09a224 */ /* 0x000fc400078e0a09 */
[----:B------:R-:W-:Y:S01]  /*12100*/  IMAD R48, R0, R39, R48 ;  /* 0x0000002700307224 */ /* 0x000fe200078e0230 */
[----:B------:R-:W-:Y:S01]  /*12110*/  IABS R39, R16 ;  /* 0x0000001000277213 */ /* 0x000fe20000000000 */
[----:B--2---:R-:W-:Y:S01]  /*12120*/  IMAD.MOV.U32 R10, RZ, RZ, R44 ;  /* 0x000000ffff0a7224 */ /* 0x004fe200078e002c */
[----:B------:R1:W-:Y:S01]  /*12130*/  STL [R1+0x35c], R9 ;  /* 0x00035c0901007387 */ /* 0x0003e20000100800 */
[----:B------:R-:W-:Y:S01]  /*12140*/  IMAD.HI.U32 R41, R3, R40, RZ ;  /* 0x0000002803297227 */ /* 0x000fe200078e00ff */
[-C--:B------:R-:W-:Y:S02]  /*12150*/  @!P3 IADD3 R17, R17, -R0.reuse, RZ ;  /* 0x800000001111b210 */ /* 0x080fe40007ffe0ff */
[----:B------:R-:W-:Y:S01]  /*12160*/  @!P4 IADD3 R8, R8, -R0, RZ ;  /* 0x800000000808c210 */ /* 0x000fe20007ffe0ff */
[----:B------:R-:W-:Y:S01]  /*12170*/  @!P1 IMAD.MOV R10, RZ, RZ, -R10 ;  /* 0x000000ffff0a9224 */ /* 0x000fe200078e0a0a */
[----:B------:R-:W-:Y:S01]  /*12180*/  ISETP.GT.U32.AND P1, PT, R0, R48, PT ;  /* 0x000000300000720c */ /* 0x000fe20003f24070 */
[----:B------:R-:W-:Y:S01]  /*12190*/  IMAD.MOV R41, RZ, RZ, -R41 ;  /* 0x000000ffff297224 */ /* 0x000fe200078e0a29 */
[----:B------:R-:W-:-:S02]  /*121a0*/  ISETP.GE.AND P4, PT, R38, RZ, PT ;  /* 0x000000ff2600720c */ /* 0x000fc40003f86270 */
[----:B-1----:R-:W-:Y:S01]  /*121b0*/  MOV R9, R42 ;  /* 0x0000002a00097202 */ /* 0x002fe20000000f00 */
[----:B------:R-:W-:Y:S01]  /*121c0*/  IMAD.HI.U32 R42, R3, R39, RZ ;  /* 0x00000027032a7227 */ /* 0x000fe200078e00ff */
[----:B------:R1:W-:Y:S01]  /*121d0*/  STL [R1+0x358], R10 ;  /* 0x0003580a01007387 */ /* 0x0003e20000100800 */
[----:B------:R-:W-:Y:S02]  /*121e0*/  ISETP.GT.U32.AND P2, PT, R0, R37, PT ;  /* 0x000000250000720c */ /* 0x000fe40003f44070 */
[----:B------:R-:W-:Y:S01]  /*121f0*/  @!P0 IMAD.MOV R9, RZ, RZ, -R9 ;  /* 0x000000ffff098224 */ /* 0x000fe200078e0a09 */
[----:B------:R-:W-:Y:S01]  /*12200*/  ISETP.GE.AND P0, PT, R5, RZ, PT ;  /* 0x000000ff0500720c */ /* 0x000fe20003f06270 */
[----:B------:R-:W-:Y:S01]  /*12210*/  IMAD.MOV R42, RZ, RZ, -R42 ;  /* 0x000000ffff2a7224 */ /* 0x000fe200078e0a2a */
[----:B------:R-:W-:Y:S01]  /*12220*/  ISETP.GE.AND P3, PT, R12, RZ, PT ;  /* 0x000000ff0c00720c */ /* 0x000fe20003f66270 */
[C---:B------:R-:W-:Y:S01]  /*12230*/  IMAD R38, R0.reuse, R41, R40 ;  /* 0x0000002900267224 */ /* 0x040fe200078e0228 */
[----:B------:R2:W-:Y:S01]  /*12240*/  STL [R1+0x354], R9 ;  /* 0x0003540901007387 */ /* 0x0005e20000100800 */
[----:B------:R-:W-:Y:S01]  /*12250*/  IMAD R39, R0, R42, R39 ;  /* 0x0000002a00277224 */ /* 0x000fe200078e0227 */
[----:B------:R-:W-:Y:S01]  /*12260*/  @!P1 IADD3 R48, R48, -R0, RZ ;  /* 0x8000000030309210 */ /* 0x000fe20007ffe0ff */
[----:B-1----:R-:W-:-:S02]  /*12270*/  IMAD.MOV.U32 R10, RZ, RZ, R17 ;  /* 0x000000ffff0a7224 */ /* 0x002fc400078e0011 */
[----:B------:R-:W-:Y:S01]  /*12280*/  VIADD R5, R6, 0x178 ;  /* 0x0000017806057836 */ /* 0x000fe20000000000 */
[C---:B------:R-:W-:Y:S01]  /*12290*/  ISETP.GT.U32.AND P1, PT, R0.reuse, R48, PT ;  /* 0x000000300000720c */ /* 0x040fe20003f24070 */
[----:B------:R-:W-:Y:S01]  /*122a0*/  @!P5 IMAD.MOV R10, RZ, RZ, -R10 ;  /* 0x000000ffff0ad224 */ /* 0x000fe200078e0a0a */
[----:B------:R-:W-:Y:S01]  /*122b0*/  ISETP.GT.U32.AND P5, PT, R0, R38, PT ;  /* 0x000000260000720c */ /* 0x000fe20003fa4070 */
[----:B------:R-:W-:Y:S01]  /*122c0*/  @!P2 IMAD.IADD R37, R37, 0x1, -R0 ;  /* 0x000000012525a824 */ /* 0x000fe200078e0a00 */
[----:B--2---:R-:W-:Y:S01]  /*122d0*/  MOV R9, R8 ;  /* 0x0000000800097202 */ /* 0x004fe20000000f00 */
[----:B------:R-:W-:Y:S01]  /*122e0*/  VIADD R12, R6, 0x179 ;  /* 0x00000179060c7836 */ /* 0x000fe20000000000 */
[----:B------:R-:W-:Y:S01]  /*122f0*/  IABS R40, R5 ;  /* 0x0000000500287213 */ /* 0x000fe20000000000 */
[----:B------:R-:W-:Y:S01]  /*12300*/  STL [R1+0x350], R10 ;  /* 0x0003500a01007387 */ /* 0x000fe20000100800 */
[C---:B------:R-:W-:Y:S01]  /*12310*/  ISETP.GT.U32.AND P2, PT, R0.reuse, R37, PT ;  /* 0x000000250000720c */ /* 0x040fe20003f44070 */
[----:B------:R-:W-:Y:S01]  /*12320*/  @!P6 IMAD.MOV R9, RZ, RZ, -R9 ;  /* 0x000000ffff09e224 */ /* 0x000fe200078e0a09 */
[----:B------:R-:W-:Y:S01]  /*12330*/  ISETP.GT.U32.AND P6, PT, R0, R39, PT ;  /* 0x000000270000720c */ /* 0x000fe20003fc4070 */
[----:B------:R-:W-:Y:S01]  /*12340*/  IMAD.HI.U32 R17, R3, R40, RZ ;  /* 0x0000002803117227 */ /* 0x000fe200078e00ff */
[----:B------:R-:W-:-:S02]  /*12350*/  IABS R8, R12 ;  /* 0x0000000c00087213 */ /* 0x000fc40000000000 */
[----:B------:R1:W-:Y:S01]  /*12360*/  STL [R1+0x34c], R9 ;  /* 0x00034c0901007387 */ /* 0x0003e20000100800 */
[----:B------:R-:W-:Y:S01]  /*12370*/  @!P5 IADD3 R38, R38, -R0, RZ ;  /* 0x800000002626d210 */ /* 0x000fe20007ffe0ff */
[----:B------:R-:W-:Y:S01]  /*12380*/  @!P1 IMAD.IADD R48, R48, 0x1, -R0 ;  /* 0x0000000130309824 */ /* 0x000fe200078e0a00 */
[----:B------:R-:W-:Y:S01]  /*12390*/  ISETP.GE.AND P1, PT, R5, RZ, PT ;  /* 0x000000ff0500720c */ /* 0x000fe20003f26270 */
[----:B------:R-:W-:Y:S01]  /*123a0*/  IMAD.HI.U32 R5, R3, R8, RZ ;  /* 0x0000000803057227 */ /* 0x000fe200078e00ff */
[----:B------:R-:W-:Y:S02]  /*123b0*/  ISETP.GT.U32.AND P5, PT, R0, R38, PT ;  /* 0x000000260000720c */ /* 0x000fe40003fa4070 */
[-C--:B------:R-:W-:Y:S01]  /*123c0*/  @!P2 IADD3 R37, R37, -R0.reuse, RZ ;  /* 0x800000002525a210 */ /* 0x080fe20007ffe0ff */
[----:B------:R-:W-:Y:S01]  /*123d0*/  IMAD.MOV R17, RZ, RZ, -R17 ;  /* 0x000000ffff117224 */ /* 0x000fe200078e0a11 */
[----:B------:R-:W-:Y:S01]  /*123e0*/  @!P6 IADD3 R39, R39, -R0, RZ ;  /* 0x800000002727e210 */ /* 0x000fe20007ffe0ff */
[----:B------:R-:W-:Y:S01]  /*123f0*/  IMAD.MOV R5, RZ, RZ, -R5 ;  /* 0x000000ffff057224 */ /* 0x000fe200078e0a05 */
[----:B------:R-:W-:Y:S01]  /*12400*/  ISETP.GE.AND P2, PT, R16, RZ, PT ;  /* 0x000000ff1000720c */ /* 0x000fe20003f46270 */
[C---:B------:R-:W-:Y:S01]  /*12410*/  IMAD R40, R0.reuse, R17, R40 ;  /* 0x0000001100287224 */ /* 0x040fe200078e0228 */
[C---:B------:R-:W-:Y:S01]  /*12420*/  ISETP.GT.U32.AND P6, PT, R0.reuse, R39, PT ;  /* 0x000000270000720c */ /* 0x040fe20003fc4070 */
[----:B------:R-:W-:Y:S01]  /*12430*/  IMAD R8, R0, R5, R8 ;  /* 0x0000000500087224 */ /* 0x000fe200078e0208 */
[----:B------:R-:W-:Y:S01]  /*12440*/  IADD3 R17, R6, 0x17b, RZ ;  /* 0x0000017b06117810 */ /* 0x000fe20007ffe0ff */
[----:B-1----:R-:W-:-:S02]  /*12450*/  IMAD.MOV.U32 R9, RZ, RZ, R37 ;  /* 0x000000ffff097224 */ /* 0x002fc400078e0025 */
[----:B------:R-:W-:Y:S01]  /*12460*/  @!P5 IADD3 R38, R38, -R0, RZ ;  /* 0x800000002626d210 */ /* 0x000fe20007ffe0ff */
[----:B------:R-:W-:Y:S01]  /*12470*/  VIADD R16, R6, 0x17a ;  /* 0x0000017a06107836 */ /* 0x000fe20000000000 */
[----:B------:R-:W-:Y:S01]  /*12480*/  ISETP.GT.U32.AND P5, PT, R0, R40, PT ;  /* 0x000000280000720c */ /* 0x000fe20003fa4070 */
[----:B------:R-:W-:Y:S01]  /*12490*/  @!P0 IMAD.MOV R9, RZ, RZ, -R9 ;  /* 0x000000ffff098224 */ /* 0x000fe200078e0a09 */
[----:B------:R-:W-:Y:S01]  /*124a0*/  IABS R45, R17 ;  /* 0x00000011002d7213 */ /* 0x000fe20000000000 */
[----:B------:R-:W-:Y:S01]  /*124b0*/  VIADD R37, R6, 0x17c ;  /* 0x0000017c06257836 */ /* 0x000fe20000000000 */
[----:B------:R-:W-:Y:S02]  /*124c0*/  IABS R41, R16 ;  /* 0x0000001000297213 */ /* 0x000fe40000000000 */
[----:B------:R-:W-:Y:S01]  /*124d0*/  @!P6 IMAD.IADD R39, R39, 0x1, -R0 ;  /* 0x000000012727e824 */ /* 0x000fe200078e0a00 */
[----:B------:R-:W-:Y:S01]  /*124e0*/  ISETP.GT.U32.AND P6, PT, R0, R8, PT ;  /* 0x000000080000720c */ /* 0x000fe20003fc4070 */
[----:B------:R1:W-:Y:S01]  /*124f0*/  STL [R1+0x348], R9 ;  /* 0x0003480901007387 */ /* 0x0003e20000100800 */
[----:B------:R-:W-:Y:S01]  /*12500*/  IMAD.HI.U32 R5, R3, R41, RZ ;  /* 0x0000002903057227 */ /* 0x000fe200078e00ff */
[----:B------:R-:W-:-:S02]  /*12510*/  ISETP.GE.AND P0, PT, R12, RZ, PT ;  /* 0x000000ff0c00720c */ /* 0x000fc40003f06270 */
[----:B------:R-:W-:Y:S01]  /*12520*/  IABS R46, R37 ;  /* 0x00000025002e7213 */ /* 0x000fe20000000000 */
[----:B------:R-:W-:Y:S02]  /*12530*/  @!P5 IMAD.IADD R40, R40, 0x1, -R0 ;  /* 0x000000012828d824 */ /* 0x000fe400078e0a00 */
[----:B------:R-:W-:-:S04]  /*12540*/  IMAD.HI.U32 R47, R3, R45, RZ ;  /* 0x0000002d032f7227 */ /* 0x000fc800078e00ff */
[----:B-1----:R-:W-:Y:S01]  /*12550*/  IMAD.MOV.U32 R9, RZ, RZ, R48 ;  /* 0x000000ffff097224 */ /* 0x002fe200078e0030 */
[----:B------:R-:W-:Y:S01]  /*12560*/  IADD3 R47, -R47, RZ, RZ ;  /* 0x000000ff2f2f7210 */ /* 0x000fe20007ffe1ff */
[----:B------:R-:W-:Y:S01]  /*12570*/  @!P6 IMAD.IADD R8, R8, 0x1, -R0 ;  /* 0x000000010808e824 */ /* 0x000fe200078e0a00 */
[----:B------:R-:W-:Y:S01]  /*12580*/  ISETP.GT.U32.AND P6, PT, R0, R40, PT ;  /* 0x000000280000720c */ /* 0x000fe20003fc4070 */
[----:B------:R-:W-:Y:S01]  /*12590*/  IMAD.MOV R5, RZ, RZ, -R5 ;  /* 0x000000ffff057224 */ /* 0x000fe200078e0a05 */
[----:B------:R-:W-:Y:S01]  /*125a0*/  @!P3 IADD3 R9, -R9, RZ, RZ ;  /* 0x000000ff0909b210 */ /* 0x000fe20007ffe1ff */
[----:B------:R-:W-:Y:S01]  /*125b0*/  VIADD R12, R6, 0x17d ;  /* 0x0000017d060c7836 */ /* 0x000fe20000000000 */
[----:B------:R-:W-:Y:S01]  /*125c0*/  ISETP.GE.AND P3, PT, R16, RZ, PT ;  /* 0x000000ff1000720c */ /* 0x000fe20003f66270 */
[----:B------:R-:W-:Y:S01]  /*125d0*/  IMAD R41, R0, R5, R41 ;  /* 0x0000000500297224 */ /* 0x000fe200078e0229 */
[----:B------:R-:W-:Y:S01]  /*125e0*/  IADD3 R5, R6, 0x17e, RZ ;  /* 0x0000017e06057810 */ /* 0x000fe20007ffe0ff */
[----:B------:R1:W-:Y:S01]  /*125f0*/  STL [R1+0x33c], R9 ;  /* 0x00033c0901007387 */ /* 0x0003e20000100800 */
[----:B------:R-:W-:Y:S01]  /*12600*/  IMAD.HI.U32 R44, R3, R46, RZ ;  /* 0x0000002e032c7227 */ /* 0x000fe200078e00ff */
[----:B------:R-:W-:-:S02]  /*12610*/  IABS R42, R12 ;  /* 0x0000000c002a7213 */ /* 0x000fc40000000000 */
[C---:B------:R-:W-:Y:S01]  /*12620*/  ISETP.GT.U32.AND P5, PT, R0.reuse, R41, PT ;  /* 0x000000290000720c */ /* 0x040fe20003fa4070 */
[----:B------:R-:W-:Y:S01]  /*12630*/  IMAD R45, R0, R47, R45 ;  /* 0x0000002f002d7224 */ /* 0x000fe200078e022d */
[----:B------:R-:W-:Y:S01]  /*12640*/  IABS R16, R5 ;  /* 0x0000000500107213 */ /* 0x000fe20000000000 */
[----:B------:R-:W-:Y:S02]  /*12650*/  @!P6 IMAD.IADD R40, R40, 0x1, -R0 ;  /* 0x000000012828e824 */ /* 0x000fe400078e0a00 */
[----:B------:R-:W-:Y:S01]  /*12660*/  IMAD.MOV R44, RZ, RZ, -R44 ;  /* 0x000000ffff2c7224 */ /* 0x000fe200078e0a2c */
[----:B------:R-:W-:Y:S01]  /*12670*/  ISETP.GT.U32.AND P6, PT, R0, R45, PT ;  /* 0x0000002d0000720c */ /* 0x000fe20003fc4070 */
[----:B-1----:R-:W-:Y:S02]  /*12680*/  IMAD.MOV.U32 R9, RZ, RZ, R38 ;  /* 0x000000ffff097224 */ /* 0x002fe400078e0026 */
[----:B------:R-:W-:-:S03]  /*12690*/  IMAD.HI.U32 R38, R3, R42, RZ ;  /* 0x0000002a03267227 */ /* 0x000fc600078e00ff */
[----:B------:R-:W-:Y:S01]  /*126a0*/  @!P4 IADD3 R9, -R9, RZ, RZ ;  /* 0x000000ff0909c210 */ /* 0x000fe20007ffe1ff */
[C---:B------:R-:W-:Y:S01]  /*126b0*/  IMAD R46, R0.reuse, R44, R46 ;  /* 0x0000002c002e7224 */ /* 0x040fe200078e022e */
[C---:B------:R-:W-:Y:S01]  /*126c0*/  ISETP.GT.U32.AND P4, PT, R0.reuse, R8, PT ;  /* 0x000000080000720c */ /* 0x040fe20003f84070 */
[----:B------:R-:W-:Y:S02]  /*126d0*/  IMAD.MOV R38, RZ, RZ, -R38 ;  /* 0x000000ffff267224 */ /* 0x000fe400078e0a26 */
[----:B------:R1:W-:Y:S01]  /*126e0*/  STL [R1+0x338], R9 ;  /* 0x0003380901007387 */ /* 0x0003e20000100800 */
[----:B------:R-:W-:Y:S02]  /*126f0*/  IMAD.MOV.U32 R10, RZ, RZ, R39 ;  /* 0x000000ffff0a7224 */ /* 0x000fe400078e0027 */
[----:B------:R-:W-:Y:S02]  /*12700*/  IMAD R42, R0, R38, R42 ;  /* 0x00000026002a7224 */ /* 0x000fe400078e022a */
[----:B------:R-:W-:-:S02]  /*12710*/  @!P5 IMAD.IADD R41, R41, 0x1, -R0 ;  /* 0x000000012929d824 */ /* 0x000fc400078e0a00 */
[----:B------:R-:W-:Y:S01]  /*12720*/  @!P2 IMAD.MOV R10, RZ, RZ, -R10 ;  /* 0x000000ffff0aa224 */ /* 0x000fe200078e0a0a */
[----:B------:R-:W-:Y:S01]  /*12730*/  ISETP.GE.AND P2, PT, R17, RZ, PT ;  /* 0x000000ff1100720c */ /* 0x000fe20003f46270 */
[--C-:B------:R-:W-:Y:S01]  /*12740*/  @!P6 IMAD.IADD R45, R45, 0x1, -R0.reuse ;  /* 0x000000012d2de824 */ /* 0x100fe200078e0a00 */
[----:B-1----:R-:W-:Y:S01]  /*12750*/  MOV R9, R40 ;  /* 0x0000002800097202 */ /* 0x002fe20000000f00 */
[----:B------:R-:W-:Y:S01]  /*12760*/  @!P4 IMAD.IADD R8, R8, 0x1, -R0 ;  /* 0x000000010808c824 */ /* 0x000fe200078e0a00 */
[C---:B------:R-:W-:Y:S01]  /*12770*/  ISETP.GT.U32.AND P6, PT, R0.reuse, R42, PT ;  /* 0x0000002a0000720c */ /* 0x040fe20003fc4070 */
[----:B------:R-:W-:Y:S01]  /*12780*/  STL [R1+0x334], R10 ;  /* 0x0003340a01007387 */ /* 0x000fe20000100800 */
[C---:B------:R-:W-:Y:S01]  /*12790*/  ISETP.GT.U32.AND P5, PT, R0.reuse, R41, PT ;  /* 0x000000290000720c */ /* 0x040fe20003fa4070 */
[----:B------:R-:W-:Y:S01]  /*127a0*/  @!P1 IMAD.MOV R9, RZ, RZ, -R9 ;  /* 0x000000ffff099224 */ /* 0x000fe200078e0a09 */
[----:B------:R-:W-:Y:S01]  /*127b0*/  ISETP.GT.U32.AND P1, PT, R0, R46, PT ;  /* 0x0000002e0000720c */ /* 0x000fe20003f24070 */
[----:B------:R-:W-:Y:S01]  /*127c0*/  IMAD.HI.U32 R39, R3, R16, RZ ;  /* 0x0000001003277227 */ /* 0x000fe200078e00ff */
[----:B------:R-:W-:-:S02]  /*127d0*/  IADD3 R17, R6, 0x180, RZ ;  /* 0x0000018006117810 */ /* 0x000fc40007ffe0ff */
[----:B------:R1:W-:Y:S01]  /*127e0*/  STL [R1+0x330], R9 ;  /* 0x0003300901007387 */ /* 0x0003e20000100800 */
[C---:B------:R-:W-:Y:S01]  /*127f0*/  VIADD R44, R6.reuse, 0x17f ;  /* 0x0000017f062c7836 */ /* 0x040fe20000000000 */
[----:B------:R-:W-:Y:S01]  /*12800*/  IADD3 R39, -R39, RZ, RZ ;  /* 0x000000ff27277210 */ /* 0x000fe20007ffe1ff */
[----:B------:R-:W-:Y:S01]  /*12810*/  VIADD R38, R6, 0x181 ;  /* 0x0000018106267836 */ /* 0x000fe20000000000 */
[----:B------:R-:W-:Y:S02]  /*12820*/  IABS R47, R17 ;  /* 0x00000011002f7213 */ /* 0x000fe40000000000 */
[-C--:B------:R-:W-:Y:S02]  /*12830*/  @!P6 IADD3 R42, R42, -R0.reuse, RZ ;  /* 0x800000002a2ae210 */ /* 0x080fe40007ffe0ff */
[-C--:B------:R-:W-:Y:S01]  /*12840*/  @!P5 IADD3 R41, R41, -R0.reuse, RZ ;  /* 0x800000002929d210 */ /* 0x080fe20007ffe0ff */
[----:B------:R-:W-:Y:S01]  /*12850*/  IMAD.HI.U32 R48, R3, R47, RZ ;  /* 0x0000002f03307227 */ /* 0x000fe200078e00ff */
[----:B------:R-:W-:-:S02]  /*12860*/  @!P1 IADD3 R46, R46, -R0, RZ ;  /* 0x800000002e2e9210 */ /* 0x000fc40007ffe0ff */
[----:B------:R-:W-:Y:S01]  /*12870*/  ISETP.GT.U32.AND P1, PT, R0, R45, PT ;  /* 0x0000002d0000720c */ /* 0x000fe20003f24070 */
[----:B-1----:R-:W-:Y:S01]  /*12880*/  IMAD.MOV.U32 R9, RZ, RZ, R8 ;  /* 0x000000ffff097224 */ /* 0x002fe200078e0008 */
[----:B------:R-:W-:Y:S01]  /*12890*/  IABS R8, R44 ;  /* 0x0000002c00087213 */ /* 0x000fe20000000000 */
[----:B------:R-:W-:Y:S01]  /*128a0*/  IMAD.MOV.U32 R10, RZ, RZ, R41 ;  /* 0x000000ffff0a7224 */ /* 0x000fe200078e0029 */
[----:B------:R-:W-:Y:S01]  /*128b0*/  ISETP.GE.AND P5, PT, R12, RZ, PT ;  /* 0x000000ff0c00720c */ /* 0x000fe20003fa6270 */
[----:B------:R-:W-:Y:S01]  /*128c0*/  @!P0 IMAD.MOV R9, RZ, RZ, -R9 ;  /* 0x000000ffff098224 */ /* 0x000fe200078e0a09 */
[C---:B------:R-:W-:Y:S01]  /*128d0*/  ISETP.GT.U32.AND P0, PT, R0.reuse, R46, PT ;  /* 0x0000002e0000720c */ /* 0x040fe20003f04070 */
[C---:B------:R-:W-:Y:S01]  /*128e0*/  IMAD R12, R0.reuse, R39, R16 ;  /* 0x00000027000c7224 */ /* 0x040fe200078e0210 */
[----:B------:R-:W-:Y:S01]  /*128f0*/  ISETP.GT.U32.AND P6, PT, R0, R42, PT ;  /* 0x0000002a0000720c */ /* 0x000fe20003fc4070 */
[----:B------:R-:W-:Y:S01]  /*12900*/  IMAD.HI.U32 R16, R3, R8, RZ ;  /* 0x0000000803107227 */ /* 0x000fe200078e00ff */
[----:B------:R-:W-:Y:S01]  /*12910*/  IABS R40, R38 ;  /* 0x0000002600287213 */ /* 0x000fe20000000000 */
[----:B------:R1:W-:Y:S01]  /*12920*/  STL [R1+0x32c], R9 ;  /* 0x00032c0901007387 */ /* 0x0003e20000100800 */
[----:B------:R-:W-:Y:S01]  /*12930*/  ISETP.GE.AND P4, PT, R37, RZ, PT ;  /* 0x000000ff2500720c */ /* 0x000fe20003f86270 */
[----:B------:R-:W-:-:S02]  /*12940*/  IMAD.MOV R16, RZ, RZ, -R16 ;  /* 0x000000ffff107224 */ /* 0x000fc400078e0a10 */
[----:B------:R-:W-:Y:S01]  /*12950*/  @!P1 IMAD.IADD R45, R45, 0x1, -R0 ;  /* 0x000000012d2d9824 */ /* 0x000fe200078e0a00 */
[----:B------:R-:W-:Y:S01]  /*12960*/  ISETP.GT.U32.AND P1, PT, R0, R12, PT ;  /* 0x0000000c0000720c */ /* 0x000fe20003f24070 */
[----:B------:R-:W-:Y:S02]  /*12970*/  VIADD R39, R6, 0x182 ;  /* 0x0000018206277836 */ /* 0x000fe40000000000 */
[----:B------:R-:W-:Y:S01]  /*12980*/  @!P0 IADD3 R46, R46, -R0, RZ ;  /* 0x800000002e2e8210 */ /* 0x000fe20007ffe0ff */
[----:B------:R-:W-:Y:S01]  /*12990*/  IMAD.MOV R48, RZ, RZ, -R48 ;  /* 0x000000ffff307224 */ /* 0x000fe200078e0a30 */
[----:B------:R-:W-:Y:S01]  /*129a0*/  ISETP.GE.AND P0, PT, R5, RZ, PT ;  /* 0x000000ff0500720c */ /* 0x000fe20003f06270 */
[----:B------:R-:W-:Y:S01]  /*129b0*/  IMAD R5, R0, R16, R8 ;  /* 0x0000001000057224 */ /* 0x000fe200078e0208 */
[----:B------:R-:W-:Y:S01]  /*129c0*/  IABS R37, R39 ;  /* 0x0000002700257213 */ /* 0x000fe20000000000 */
[----:B------:R-:W-:Y:S02]  /*129d0*/  @!P6 IMAD.IADD R42, R42, 0x1, -R0 ;  /* 0x000000012a2ae824 */ /* 0x000fe400078e0a00 */
[----:B------:R-:W-:Y:S01]  /*129e0*/  IMAD.HI.U32 R8, R3, R40, RZ ;  /* 0x0000002803087227 */ /* 0x000fe200078e00ff */
[----:B------:R-:W-:-:S03]  /*129f0*/  ISETP.GT.U32.AND P6, PT, R0, R5, PT ;  /* 0x000000050000720c */ /* 0x000fc60003fc4070 */
[----:B------:R-:W-:Y:S01]  /*12a00*/  @!P1 IMAD.IADD R12, R12, 0x1, -R0 ;  /* 0x000000010c0c9824 */ /* 0x000fe200078e0a00 */
[----:B------:R-:W-:Y:S01]  /*12a10*/  IADD3 R8, -R8, RZ, RZ ;  /* 0x000000ff08087210 */ /* 0x000fe20007ffe1ff */
[----:B-1----:R-:W-:Y:S01]  /*12a20*/  IMAD.MOV.U32 R9, RZ, RZ, R45 ;  /* 0x000000ffff097224 */ /* 0x002fe200078e002d */
[----:B------:R-:W-:Y:S01]  /*12a30*/  ISETP.GE.AND P1, PT, R44, RZ, PT ;  /* 0x000000ff2c00720c */ /* 0x000fe20003f26270 */
[----:B------:R-:W-:Y:S02]  /*12a40*/  @!P3 IMAD.MOV R10, RZ, RZ, -R10 ;  /* 0x000000ffff0ab224 */ /* 0x000fe400078e0a0a */
[----:B------:R-:W-:Y:S01]  /*12a50*/  IMAD.HI.U32 R16, R3, R37, RZ ;  /* 0x0000002503107227 */ /* 0x000fe200078e00ff */
[----:B------:R-:W-:Y:S02]  /*12a60*/  @!P2 IADD3 R9, -R9, RZ, RZ ;  /* 0x000000ff0909a210 */ /* 0x000fe40007ffe1ff */
[----:B------:R1:W-:Y:S01]  /*12a70*/  STL [R1+0x320], R10 ;  /* 0x0003200a01007387 */ /* 0x0003e20000100800 */
[----:B------:R-:W-:Y:S01]  /*12a80*/  @!P6 IADD3 R5, R5, -R0, RZ ;  /* 0x800000000505e210 */ /* 0x000fe20007ffe0ff */
[C---:B------:R-:W-:Y:S01]  /*12a90*/  IMAD R44, R0.reuse, R48, R47 ;  /* 0x00000030002c7224 */ /* 0x040fe200078e022f */
[C---:B------:R-:W-:Y:S01]  /*12aa0*/  ISETP.GT.U32.AND P6, PT, R0.reuse, R12, PT ;  /* 0x0000000c0000720c */ /* 0x040fe20003fc4070 */
[C---:B------:R-:W-:Y:S01]  /*12ab0*/  IMAD R40, R0.reuse, R8, R40 ;  /* 0x0000000800287224 */ /* 0x040fe200078e0228 */
[----:B------:R2:W-:Y:S01]  /*12ac0*/  STL [R1+0x308], R9 ;  /* 0x0003080901007387 */ /* 0x0005e20000100800 */
[----:B------:R-:W-:Y:S01]  /*12ad0*/  IMAD.MOV R16, RZ, RZ, -R16 ;  /* 0x000000ffff107224 */ /* 0x000fe200078e0a10 */
[----:B------:R-:W-:-:S02]  /*12ae0*/  ISETP.GT.U32.AND P3, PT, R0, R44, PT ;  /* 0x0000002c0000720c */ /* 0x000fc40003f64070 */
[----:B------:R-:W-:Y:S01]  /*12af0*/  ISETP.GT.U32.AND P2, PT, R0, R5, PT ;  /* 0x000000050000720c */ /* 0x000fe20003f44070 */
[----:B-1----:R-:W-:Y:S01]  /*12b00*/  IMAD.MOV.U32 R10, RZ, RZ, R46 ;  /* 0x000000ffff0a7224 */ /* 0x002fe200078e002e */
[----:B------:R-:W-:Y:S01]  /*12b10*/  IADD3 R8, R6, 0x183, RZ ;  /* 0x0000018306087810 */ /* 0x000fe20007ffe0ff */
[----:B------:R-:W-:Y:S02]  /*12b20*/  IMAD R37, R0, R16, R37 ;  /* 0x0000001000257224 */ /* 0x000fe400078e0225 */
[----:B------:R-:W-:Y:S01]  /*12b30*/  VIADD R16, R6, 0x184 ;  /* 0x0000018406107836 */ /* 0x000fe20000000000 */
[----:B------:R-:W-:Y:S01]  /*12b40*/  @!P4 IADD3 R10, -R10, RZ, RZ ;  /* 0x000000ff0a0ac210 */ /* 0x000fe20007ffe1ff */
[----:B--2---:R-:W-:Y:S01]  /*12b50*/  IMAD.MOV.U32 R9, RZ, RZ, R42 ;  /* 0x000000ffff097224 */ /* 0x004fe200078e002a */
[----:B------:R-:W-:Y:S01]  /*12b60*/  ISETP.GT.U32.AND P4, PT, R0, R40, PT ;  /* 0x000000280000720c */ /* 0x000fe20003f84070 */
[--C-:B------:R-:W-:Y:S01]  /*12b70*/  @!P6 IMAD.IADD R12, R12, 0x1, -R0.reuse ;  /* 0x000000010c0ce824 */ /* 0x100fe200078e0a00 */
[----:B------:R-:W-:Y:S01]  /*12b80*/  ISETP.GT.U32.AND P6, PT, R0, R37, PT ;  /* 0x000000250000720c */ /* 0x000fe20003fc4070 */
[----:B------:R-:W-:Y:S01]  /*12b90*/  @!P5 IMAD.MOV R9, RZ, RZ, -R9 ;  /* 0x000000ffff09d224 */ /* 0x000fe200078e0a09 */
[----:B------:R-:W-:Y:S01]  /*12ba0*/  IABS R41, R8 ;  /* 0x0000000800297213 */ /* 0x000fe20000000000 */
[----:B------:R-:W-:Y:S01]  /*12bb0*/  STL [R1+0x2f0], R10 ;  /* 0x0002f00a01007387 */ /* 0x000fe20000100800 */
[----:B------:R-:W-:Y:S01]  /*12bc0*/  IABS R45, R16 ;  /* 0x00000010002d7213 */ /* 0x000fe20000000000 */
[----:B------:R-:W-:Y:S01]  /*12bd0*/  @!P2 IMAD.IADD R5, R5, 0x1, -R0 ;  /* 0x000000010505a824 */ /* 0x000fe200078e0a00 */
[----:B------:R-:W-:Y:S01]  /*12be0*/  @!P3 IADD3 R44, R44, -R0, RZ ;  /* 0x800000002c2cb210 */ /* 0x000fe20007ffe0ff */
[----:B------:R1:W-:Y:S01]  /*12bf0*/  STL [R1+0x2ec], R9 ;  /* 0x0002ec0901007387 */ /* 0x0003e20000100800 */
[----:B------:R-:W-:Y:S01]  /*12c00*/  IMAD.HI.U32 R42, R3, R41, RZ ;  /* 0x00000029032a7227 */ /* 0x000fe200078e00ff */
[----:B------:R-:W-:-:S02]  /*12c10*/  ISETP.GE.AND P5, PT, R17, RZ, PT ;  /* 0x000000ff1100720c */ /* 0x000fc40003fa6270 */
[----:B------:R-:W-:Y:S01]  /*12c20*/  MOV R17, R45 ;  /* 0x0000002d00117202 */ /* 0x000fe20000000f00 */
[----:B------:R-:W-:Y:S01]  /*12c30*/  @!P4 IMAD.IADD R40, R40, 0x1, -R0 ;  /* 0x000000012828c824 */ /* 0x000fe200078e0a00 */
[----:B------:R-:W-:Y:S01]  /*12c40*/  ISETP.GT.U32.AND P4, PT, R0, R44, PT ;  /* 0x0000002c0000720c */ /* 0x000fe20003f84070 */
[----:B------:R-:W-:Y:S01]  /*12c50*/  IMAD.MOV R42, RZ, RZ, -R42 ;  /* 0x000000ffff2a7224 */ /* 0x000fe200078e0a2a */
[----:B------:R-:W-:Y:S01]  /*12c60*/  ISETP.GE.AND P2, PT, R38, RZ, PT ;  /* 0x000000ff2600720c */ /* 0x000fe20003f46270 */
[----:B------:R-:W-:Y:S01]  /*12c70*/  IMAD.HI.U32 R38, R3, R17, RZ ;  /* 0x0000001103267227 */ /* 0x000fe200078e00ff */
[----:B------:R-:W-:-:S03]  /*12c80*/  ISETP.GE.AND P3, PT, R39, RZ, PT ;  /* 0x000000ff2700720c */ /* 0x000fc60003f66270 */
[----:B-1----:R-:W-:Y:S01]  /*12c90*/  IMAD.MOV.U32 R9, RZ, RZ, R12 ;  /* 0x000000ffff097224 */ /* 0x002fe200078e000c */
[----:B------:R-:W-:Y:S01]  /*12ca0*/  IADD3 R38, -R38, RZ, RZ ;  /* 0x000000ff26267210 */ /* 0x000fe20007ffe1ff */
[--C-:B------:R-:W-:Y:S01]  /*12cb0*/  @!P6 IMAD.IADD R37, R37, 0x1, -R0.reuse ;  /* 0x000000012525e824 */ /* 0x100fe200078e0a00 */
[C---:B------:R-:W-:Y:S01]  /*12cc0*/  ISETP.GT.U32.AND P6, PT, R0.reuse, R40, PT ;  /* 0x000000280000720c */ /* 0x040fe20003fc4070 */
[----:B------:R-:W-:Y:S02]  /*12cd0*/  @!P0 IMAD.MOV R9, RZ, RZ, -R9 ;  /* 0x000000ffff098224 */ /* 0x000fe400078e0a09 */
[----:B------:R-:W-:Y:S01]  /*12ce0*/  IMAD R39, R0, R42, R41 ;  /* 0x0000002a00277224 */ /* 0x000fe200078e0229 */
[----:B------:R-:W-:Y:S01]  /*12cf0*/  IADD3 R42, R6, 0x185, RZ ;  /* 0x00000185062a7810 */ /* 0x000fe20007ffe0ff */
[----:B------:R-:W-:Y:S01]  /*12d00*/  @!P4 IMAD.IADD R44, R44, 0x1, -R0 ;  /* 0x000000012c2cc824 */ /* 0x000fe200078e0a00 */
[----:B------:R1:W-:Y:S01]  /*12d10*/  STL [R1+0x2e4], R9 ;  /* 0x0002e40901007387 */ /* 0x0003e20000100800 */
[----:B------:R-:W-:Y:S01]  /*12d20*/  IMAD R17, R0, R38, R17 ;  /* 0x0000002600117224 */ /* 0x000fe200078e0211 */
[----:B------:R-:W-:Y:S01]  /*12d30*/  IABS R12, R42 ;  /* 0x0000002a000c7213 */ /* 0x000fe20000000000 */
[----:B------:R-:W-:Y:S01]  /*12d40*/  VIADD R45, R6, 0x18d ;  /* 0x0000018d062d7836 */ /* 0x000fe20000000000 */
[----:B------:R-:W-:-:S02]  /*12d50*/  ISETP.GE.AND P4, PT, R8, RZ, PT ;  /* 0x000000ff0800720c */ /* 0x000fc40003f86270 */
[----:B------:R-:W-:Y:S01]  /*12d60*/  ISETP.GT.U32.AND P0, PT, R0, R37, PT ;  /* 0x000000250000720c */ /* 0x000fe20003f04070 */
[----:B------:R-:W-:Y:S01]  /*12d70*/  IMAD.MOV.U32 R8, RZ, RZ, R12 ;  /* 0x000000ffff087224 */ /* 0x000fe200078e000c */
[----:B------:R-:W-:Y:S01]  /*12d80*/  @!P6 IADD3 R40, R40, -R0, RZ ;  /* 0x800000002828e210 */ /* 0x000fe20007ffe0ff */
[----:B-1----:R-:W-:Y:S01]  /*12d90*/  IMAD.MOV.U32 R9, RZ, RZ, R5 ;  /* 0x000000ffff097224 */ /* 0x002fe200078e0005 */
[----:B------:R-:W-:Y:S01]  /*12da0*/  ISETP.GT.U32.AND P6, PT, R0, R17, PT ;  /* 0x000000110000720c */ /* 0x000fe20003fc4070 */
[----:B------:R-:W-:-:S03]  /*12db0*/  IMAD.HI.U32 R41, R3, R8, RZ ;  /* 0x0000000803297227 */ /* 0x000fc600078e00ff */
[----:B------:R-:W-:Y:S01]  /*12dc0*/  @!P1 IADD3 R9, -R9, RZ, RZ ;  /* 0x000000ff09099210 */ /* 0x000fe20007ffe1ff */
[----:B------:R-:W-:Y:S01]  /*12dd0*/  VIADD R5, R6, 0x186 ;  /* 0x0000018606057836 */ /* 0x000fe20000000000 */
[----:B------:R-:W-:Y:S01]  /*12de0*/  ISETP.GT.U32.AND P1, PT, R0, R39, PT ;  /* 0x000000270000720c */ /* 0x000fe20003f24070 */
[----:B------:R-:W-:Y:S01]  /*12df0*/  IMAD.MOV.U32 R10, RZ, RZ, R40 ;  /* 0x000000ffff0a7224 */ /* 0x000fe200078e0028 */
[----:B------:R-:W-:Y:S01]  /*12e00*/  IADD3 R41, -R41, RZ, RZ ;  /* 0x000000ff29297210 */ /* 0x000fe20007ffe1ff */
[----:B------:R1:W-:Y:S01]  /*12e10*/  STL [R1+0x2e0], R9 ;  /* 0x0002e00901007387 */ /* 0x0003e20000100800 */
[----:B------:R-:W-:Y:S01]  /*12e20*/  @!P0 IMAD.IADD R37, R37, 0x1, -R0 ;  /* 0x0000000125258824 */ /* 0x000fe200078e0a00 */
[----:B------:R-:W-:Y:S02]  /*12e30*/  ISETP.GE.AND P0, PT, R16, RZ, PT ;  /* 0x000000ff1000720c */ /* 0x000fe40003f06270 */
[----:B------:R-:W-:Y:S01]  /*12e40*/  IMAD R8, R0, R41, R8 ;  /* 0x0000002900087224 */ /* 0x000fe200078e0208 */
[----:B------:R-:W-:Y:S01]  /*12e50*/  IADD3 R16, R6, 0x187, RZ ;  /* 0x0000018706107810 */ /* 0x000fe20007ffe0ff */
[----:B------:R-:W-:Y:S01]  /*12e60*/  @!P6 IMAD.IADD R17, R17, 0x1, -R0 ;  /* 0x000000011111e824 */ /* 0x000fe200078e0a00 */
[----:B------:R-:W-:-:S02]  /*12e70*/  IABS R38, R5 ;  /* 0x0000000500267213 */ /* 0x000fc40000000000 */
[----:B------:R-:W-:Y:S01]  /*12e80*/  @!P2 IADD3 R10, -R10, RZ, RZ ;  /* 0x000000ff0a0aa210 */ /* 0x000fe20007ffe1ff */
[----:B-1----:R-:W-:Y:S01]  /*12e90*/  IMAD.MOV.U32 R9, RZ, RZ, R44 ;  /* 0x000000ffff097224 */ /* 0x002fe200078e002c */
[----:B------:R-:W-:Y:S01]  /*12ea0*/  ISETP.GT.U32.AND P2, PT, R0, R8, PT ;  /* 0x000000080000720c */ /* 0x000fe20003f44070 */
[----:B------:R-:W-:Y:S01]  /*12eb0*/  @!P1 IMAD.IADD R39, R39, 0x1, -R0 ;  /* 0x0000000127279824 */ /* 0x000fe200078e0a00 */
[----:B------:R-:W-:Y:S01]  /*12ec0*/  ISETP.GE.AND P1, PT, R42, RZ, PT ;  /* 0x000000ff2a00720c */ /* 0x000fe20003f26270 */
[----:B------:R-:W-:Y:S01]  /*12ed0*/  IMAD.MOV.U32 R12, RZ, RZ, R38 ;  /* 0x000000ffff0c7224 */ /* 0x000fe200078e0026 */
[----:B------:R-:W-:Y:S02]  /*12ee0*/  @!P5 IADD3 R9, -R9, RZ, RZ ;  /* 0x000000ff0909d210 */ /* 0x000fe40007ffe1ff */
[C---:B------:R-:W-:Y:S01]  /*12ef0*/  ISETP.GT.U32.AND P5, PT, R0.reuse, R39, PT ;  /* 0x000000270000720c */ /* 0x040fe20003fa4070 */
[----:B------:R-:W-:Y:S01]  /*12f00*/  IMAD.HI.U32 R38, R3, R12, RZ ;  /* 0x0000000c03267227 */ /* 0x000fe200078e00ff */
[----:B------:R-:W-:Y:S01]  /*12f10*/  IABS R42, R16 ;  /* 0x00000010002a7213 */ /* 0x000fe20000000000 */
[----:B------:R1:W-:Y:S01]  /*12f20*/  STL [R1+0x2cc], R9 ;  /* 0x0002cc0901007387 */ /* 0x0003e20000100800 */
[----:B------:R-:W-:Y:S01]  /*12f30*/  ISETP.GT.U32.AND P6, PT, R0, R17, PT ;  /* 0x000000110000720c */ /* 0x000fe20003fc4070 */
[----:B------:R-:W-:Y:S01]  /*12f40*/  IMAD.MOV R38, RZ, RZ, -R38 ;  /* 0x000000ffff267224 */ /* 0x000fe200078e0a26 */
[----:B------:R-:W-:Y:S01]  /*12f50*/  IABS R41, R45 ;  /* 0x0000002d00297213 */ /* 0x000fe20000000000 */
[----:B------:R2:W-:Y:S01]  /*12f60*/  STL [R1+0x2c8], R10 ;  /* 0x0002c80a01007387 */ /* 0x0005e20000100800 */
[----:B------:R-:W-:-:S02]  /*12f70*/  @!P2 IMAD.IADD R8, R8, 0x1, -R0 ;  /* 0x000000010808a824 */ /* 0x000fc400078e0a00 */
[----:B------:R-:W-:Y:S01]  /*12f80*/  IMAD R12, R0, R38, R12 ;  /* 0x00000026000c7224 */ /* 0x000fe200078e020c */
[----:B------:R-:W-:Y:S01]  /*12f90*/  IADD3 R38, R6, 0x189, RZ ;  /* 0x0000018906267810 */ /* 0x000fe20007ffe0ff */
[----:B-1----:R-:W-:Y:S01]  /*12fa0*/  IMAD.MOV.U32 R9, RZ, RZ, R37 ;  /* 0x000000ffff097224 */ /* 0x002fe200078e0025 */
[----:B------:R-:W-:Y:S01]  /*12fb0*/  @!P5 IADD3 R39, R39, -R0, RZ ;  /* 0x800000002727d210 */ /* 0x000fe20007ffe0ff */
[----:B------:R-:W-:Y:S01]  /*12fc0*/  IMAD.HI.U32 R37, R3, R42, RZ ;  /* 0x0000002a03257227 */ /* 0x000fe200078e00ff */
[C---:B------:R-:W-:Y:S02]  /*12fd0*/  ISETP.GT.U32.AND P2, PT, R0.reuse, R8, PT ;  /* 0x000000080000720c */ /* 0x040fe40003f44070 */
[C---:B------:R-:W-:Y:S01]  /*12fe0*/  ISETP.GT.U32.AND P5, PT, R0.reuse, R12, PT ;  /* 0x0000000c0000720c */ /* 0x040fe20003fa4070 */
[----:B------:R-:W-:Y:S01]  /*12ff0*/  @!P3 IMAD.MOV R9, RZ, RZ, -R9 ;  /* 0x000000ffff09b224 */ /* 0x000fe200078e0a09 */
[----:B------:R-:W-:Y:S01]  /*13000*/  ISETP.GE.AND P3, PT, R5, RZ, PT ;  /* 0x000000ff0500720c */ /* 0x000fe20003f66270 */
[----:B------:R-:W-:Y:S01]  /*13010*/  IMAD.MOV R5, RZ, RZ, -R37 ;  /* 0x000000ffff057224 */ /* 0x000fe200078e0a25 */
[----:B------:R-:W-:Y:S01]  /*13020*/  IABS R49, R38 ;  /* 0x0000002600317213 */ /* 0x000fe20000000000 */
[----:B--2---:R-:W-:Y:S01]  /*13030*/  IMAD.MOV.U32 R10, RZ, RZ, R39 ;  /* 0x000000ffff0a7224 */ /* 0x004fe200078e0027 */
[----:B------:R1:W-:Y:S01]  /*13040*/  STL [R1+0x2c0], R9 ;  /* 0x0002c00901007387 */ /* 0x0003e20000100800 */
[----:B------:R-:W-:-:S02]  /*13050*/  IMAD R42, R0, R5, R42 ;  /* 0x00000005002a7224 */ /* 0x000fc400078e022a */
[--C-:B------:R-:W-:Y:S01]  /*13060*/  @!P6 IMAD.IADD R17, R17, 0x1, -R0.reuse ;  /* 0x000000011111e824 */ /* 0x100fe200078e0a00 */
[----:B------:R-:W-:Y:S01]  /*13070*/  ISETP.GE.AND P6, PT, R16, RZ, PT ;  /* 0x000000ff1000720c */ /* 0x000fe20003fc6270 */
[----:B------:R-:W-:Y:S01]  /*13080*/  VIADD R16, R6, 0x188 ;  /* 0x0000018806107836 */ /* 0x000fe20000000000 */
[----:B------:R-:W-:Y:S01]  /*13090*/  @!P4 IADD3 R10, -R10, RZ, RZ ;  /* 0x000000ff0a0ac210 */ /* 0x000fe20007ffe1ff */
[----:B------:R-:W-:Y:S01]  /*130a0*/  @!P2 IMAD.IADD R8, R8, 0x1, -R0 ;  /* 0x000000010808a824 */ /* 0x000fe200078e0a00 */
[----:B------:R-:W-:Y:S01]  /*130b0*/  ISETP.GT.U32.AND P4, PT, R0, R42, PT ;  /* 0x0000002a0000720c */ /* 0x000fe20003f84070 */
[----:B------:R-:W-:Y:S01]  /*130c0*/  VIADD R37, R6, 0x18a ;  /* 0x0000018a06257836 */ /* 0x000fe20000000000 */
[----:B------:R-:W-:Y:S01]  /*130d0*/  IABS R48, R16 ;  /* 0x0000001000307213 */ /* 0x000fe20000000000 */
[----:B-1----:R-:W-:Y:S01]  /*130e0*/  IMAD.MOV.U32 R9, RZ, RZ, R17 ;  /* 0x000000ffff097224 */ /* 0x002fe200078e0011 */
[----:B------:R-:W-:Y:S01]  /*130f0*/  @!P5 IADD3 R12, R12, -R0, RZ ;  /* 0x800000000c0cd210 */ /* 0x000fe20007ffe0ff */
[----:B------:R1:W-:Y:S01]  /*13100*/  STL [R1+0x2bc], R10 ;  /* 0x0002bc0a01007387 */ /* 0x0003e20000100800 */
[----:B------:R-:W-:Y:S01]  /*13110*/  ISETP.GE.AND P2, PT, R38, RZ, PT ;  /* 0x000000ff2600720c */ /* 0x000fe20003f46270 */
[----:B------:R-:W-:Y:S01]  /*13120*/  IMAD.HI.U32 R39, R3, R48, RZ ;  /* 0x0000003003277227 */ /* 0x000fe200078e00ff */
[----:B------:R-:W-:-:S02]  /*13130*/  ISETP.GT.U32.AND P5, PT, R0, R12, PT ;  /* 0x0000000c0000720c */ /* 0x000fc40003fa4070 */
[----:B------:R-:W-:Y:S01]  /*13140*/  IABS R5, R37 ;  /* 0x0000002500057213 */ /* 0x000fe20000000000 */
[----:B------:R-:W-:Y:S01]  /*13150*/  IMAD.HI.U32 R17, R3, R49, RZ ;  /* 0x0000003103117227 */ /* 0x000fe200078e00ff */
[----:B------:R-:W-:-:S03]  /*13160*/  IADD3 R38, -R39, RZ, RZ ;  /* 0x000000ff27267210 */ /* 0x000fc60007ffe1ff */
[----:B------:R-:W-:Y:S02]  /*13170*/  @!P4 IMAD.IADD R42, R42, 0x1, -R0 ;  /* 0x000000012a2ac824 */ /* 0x000fe400078e0a00 */
[----:B-1----:R-:W-:Y:S02]  /*13180*/  IMAD.MOV.U32 R10, RZ, RZ, R8 ;  /* 0x000000ffff0a7224 */ /* 0x002fe400078e0008 */
[C---:B------:R-:W-:Y:S01]  /*13190*/  IMAD R48, R0.reuse, R38, R48 ;  /* 0x0000002600307224 */ /* 0x040fe200078e0230 */
[----:B------:R-:W-:Y:S01]  /*131a0*/  ISETP.GT.U32.AND P4, PT, R0, R42, PT ;  /* 0x0000002a0000720c */ /* 0x000fe20003f84070 */
[----:B------:R-:W-:Y:S01]  /*131b0*/  IMAD.MOV R17, RZ, RZ, -R17 ;  /* 0x000000ffff117224 */ /* 0x000fe200078e0a11 */
[----:B------:R-:W-:Y:S01]  /*131c0*/  @!P1 IADD3 R10, -R10, RZ, RZ ;  /* 0x000000ff0a0a9210 */ /* 0x000fe20007ffe1ff */
[----:B------:R-:W-:Y:S01]  /*131d0*/  @!P0 IMAD.MOV R9, RZ, RZ, -R9 ;  /* 0x000000ffff098224 */ /* 0x000fe200078e0a09 */
[C---:B------:R-:W-:Y:S01]  /*131e0*/  ISETP.GT.U32.AND P1, PT, R0.reuse, R48, PT ;  /* 0x000000300000720c */ /* 0x040fe20003f24070 */
[----:B------:R-:W-:Y:S01]  /*131f0*/  IMAD R49, R0, R17, R49 ;  /* 0x0000001100317224 */ /* 0x000fe200078e0231 */
[----:B------:R-:W-:Y:S01]  /*13200*/  @!P5 IADD3 R12, R12, -R0, RZ ;  /* 0x800000000c0cd210 */ /* 0x000fe20007ffe0ff */
[----:B------:R-:W-:Y:S01]  /*13210*/  VIADD R8, R6, 0x18c ;  /* 0x0000018c06087836 */ /* 0x000fe20000000000 */
[----:B------:R1:W-:Y:S01]  /*13220*/  STL [R1+0x2b8], R9 ;  /* 0x0002b80901007387 */ /* 0x0003e20000100800 */
[----:B------:R-:W-:Y:S01]  /*13230*/  ISETP.GE.AND P0, PT, R16, RZ, PT ;  /* 0x000000ff1000720c */ /* 0x000fe20003f06270 */
[----:B------:R-:W-:Y:S01]  /*13240*/  IMAD.HI.U32 R16, R3, R5, RZ ;  /* 0x0000000503107227 */ /* 0x000fe200078e00ff */
[----:B------:R-:W-:Y:S01]  /*13250*/  IADD3 R38, R6, 0x18b, RZ ;  /* 0x0000018b06267810 */ /* 0x000fe20007ffe0ff */
[----:B------:R-:W-:Y:S01]  /*13260*/  STL [R1+0x2b4], R10 ;  /* 0x0002b40a01007387 */ /* 0x000fe20000100800 */
[----:B------:R-:W-:Y:S01]  /*13270*/  ISETP.GE.AND P5, PT, R37, RZ, PT ;  /* 0x000000ff2500720c */ /* 0x000fe20003fa6270 */
[----:B------:R-:W-:Y:S01]  /*13280*/  @!P4 IMAD.IADD R42, R42, 0x1, -R0 ;  /* 0x000000012a2ac824 */ /* 0x000fe200078e0a00 */
[----:B------:R-:W-:Y:S01]  /*13290*/  ISETP.GT.U32.AND P4, PT, R0, R49, PT ;  /* 0x000000310000720c */ /* 0x000fe20003f84070 */
[----:B------:R-:W-:-:S02]  /*132a0*/  IMAD.MOV R16, RZ, RZ, -R16 ;  /* 0x000000ffff107224 */ /* 0x000fc400078e0a10 */
[----:B-1----:R-:W-:Y:S01]  /*132b0*/  IMAD.MOV.U32 R9, RZ, RZ, R12 ;  /* 0x000000ffff097224 */ /* 0x002fe200078e000c */
[----:B------:R-:W-:Y:S01]  /*132c0*/  IABS R12, R8 ;  /* 0x00000008000c7213 */ /* 0x000fe20000000000 */
[----:B------:R-:W-:Y:S02]  /*132d0*/  @!P1 IMAD.IADD R48, R48, 0x1, -R0 ;  /* 0x0000000130309824 */ /* 0x000fe400078e0a00 */
[C---:B------:R-:W-:Y:S01]  /*132e0*/  IMAD R5, R0.reuse, R16, R5 ;  /* 0x0000001000057224 */ /* 0x040fe200078e0205 */
[----:B------:R-:W-:Y:S01]  /*132f0*/  @!P3 IADD3 R9, -R9, RZ, RZ ;  /* 0x000000ff0909b210 */ /* 0x000fe20007ffe1ff */
[----:B------:R-:W-:Y:S01]  /*13300*/  IMAD.HI.U32 R37, R3, R12, RZ ;  /* 0x0000000c03257227 */ /* 0x000fe200078e00ff */
[----:B------:R-:W-:Y:S02]  /*13310*/  ISETP.GT.U32.AND P1, PT, R0, R48, PT ;  /* 0x000000300000720c */ /* 0x000fe40003f24070 */
[----:B------:R-:W-:Y:S01]  /*13320*/  ISETP.GE.AND P3, PT, R38, RZ, PT ;  /* 0x000000ff2600720c */ /* 0x000fe20003f66270 */
[----:B------:R1:W-:Y:S01]  /*13330*/  STL [R1+0x2a4], R9 ;  /* 0x0002a40901007387 */ /* 0x0003e20000100800 */
[----:B------:R-:W-:Y:S01]  /*13340*/  IABS R38, R38 ;  /* 0x0000002600267213 */ /* 0x000fe20000000000 */
[----:B------:R-:W-:Y:S01]  /*13350*/  IMAD.MOV R37, RZ, RZ, -R37 ;  /* 0x000000ffff257224 */ /* 0x000fe200078e0a25 */
[----:B------:R-:W-:Y:S01]  /*13360*/  @!P4 IADD3 R49, R49, -R0, RZ ;  /* 0x800000003131c210 */ /* 0x000fe20007ffe0ff */
[----:B------:R-:W-:-:S03]  /*13370*/  IMAD.HI.U32 R17, R3, R41, RZ ;  /* 0x0000002903117227 */ /* 0x000fc600078e00ff */
[----:B------:R-:W-:Y:S01]  /*13380*/  ISETP.GT.U32.AND P4, PT, R0, R49, PT ;  /* 0x000000310000720c */ /* 0x000fe20003f84070 */
[----:B------:R-:W-:Y:S01]  /*13390*/  IMAD.HI.U32 R40, R3, R38, RZ ;  /* 0x0000002603287227 */ /* 0x000fe200078e00ff */
[----:B-1----:R-:W-:-:S03]  /*133a0*/  MOV R9, R42 ;  /* 0x0000002a00097202 */ /* 0x002fc60000000f00 */
[----:B------:R-:W-:Y:S01]  /*133b0*/  IMAD.MOV R40, RZ, RZ, -R40 ;  /* 0x000000ffff287224 */ /* 0x000fe200078e0a28 */
[----:B------:R-:W-:Y:S01]  /*133c0*/  @!P6 IADD3 R9, -R9, RZ, RZ ;  /* 0x000000ff0909e210 */ /* 0x000fe20007ffe1ff */
[----:B------:R-:W-:Y:S01]  /*133d0*/  @!P1 IMAD.IADD R48, R48, 0x1, -R0 ;  /* 0x0000000130309824 */ /* 0x000fe200078e0a00 */
[C---:B------:R-:W-:Y:S01]  /*133e0*/  ISETP.GT.U32.AND P6, PT, R0.reuse, R5, PT ;  /* 0x000000050000720c */ /* 0x040fe20003fc4070 */
[----:B------:R-:W-:Y:S01]  /*133f0*/  IMAD R12, R0, R37, R12 ;  /* 0x00000025000c7224 */ /* 0x000fe200078e020c */
[----:B------:R-:W-:Y:S01]  /*13400*/  ISETP.GE.AND P1, PT, R8, RZ, PT ;  /* 0x000000ff0800720c */ /* 0x000fe20003f26270 */
[----:B------:R-:W-:Y:S01]  /*13410*/  IMAD R8, R0, R40, R38 ;  /* 0x0000002800087224 */ /* 0x000fe200078e0226 */
[----:B------:R1:W-:Y:S01]  /*13420*/  STL [R1+0x2a0], R9 ;  /* 0x0002a00901007387 */ /* 0x0003e20000100800 */
[--C-:B------:R-:W-:Y:S01]  /*13430*/  @!P4 IMAD.IADD R49, R49, 0x1, -R0.reuse ;  /* 0x000000013131c824 */ /* 0x100fe200078e0a00 */
[C---:B------:R-:W-:Y:S01]  /*13440*/  IADD3 R38, R6.reuse, 0x192, RZ ;  /* 0x0000019206267810 */ /* 0x040fe20007ffe0ff */
[----:B------:R-:W-:Y:S01]  /*13450*/  VIADD R39, R6, 0x18e ;  /* 0x0000018e06277836 */ /* 0x000fe20000000000 */
[----:B------:R-:W-:Y:S01]  /*13460*/  ISETP.GT.U32.AND P4, PT, R0, R8, PT ;  /* 0x000000080000720c */ /* 0x000fe20003f84070 */
[----:B------:R-:W-:Y:S01]  /*13470*/  IMAD.MOV R17, RZ, RZ, -R17 ;  /* 0x000000ffff117224 */ /* 0x000fe200078e0a11 */
[----:B------:R-:W-:Y:S01]  /*13480*/  IABS R42, R38 ;  /* 0x00000026002a7213 */ /* 0x000fe20000000000 */
[----:B------:R-:W-:Y:S01]  /*13490*/  VIADD R37, R6, 0x18f ;  /* 0x0000018f06257836 */ /* 0x000fe20000000000 */
[----:B------:R-:W-:Y:S01]  /*134a0*/  IABS R44, R39 ;  /* 0x00000027002c7213 */ /* 0x000fe20000000000 */
[----:B------:R-:W-:Y:S01]  /*134b0*/  @!P6 IMAD.IADD R5, R5, 0x1, -R0 ;  /* 0x000000010505e824 */ /* 0x000fe200078e0a00 */
[C---:B------:R-:W-:Y:S01]  /*134c0*/  ISETP.GT.U32.AND P6, PT, R0.reuse, R12, PT ;  /* 0x0000000c0000720c */ /* 0x040fe20003fc4070 */
[----:B------:R-:W-:Y:S01]  /*134d0*/  IMAD R41, R0, R17, R41 ;  /* 0x0000001100297224 */ /* 0x000fe200078e0229 */
[----:B-1----:R-:W-:Y:S01]  /*134e0*/  MOV R9, R48 ;  /* 0x0000003000097202 */ /* 0x002fe20000000f00 */
[----:B------:R-:W-:Y:S01]  /*134f0*/  IMAD.HI.U32 R16, R3, R44, RZ ;  /* 0x0000002c03107227 */ /* 0x000fe200078e00ff */
[----:B------:R-:W-:-:S02]  /*13500*/  IADD3 R17, R6, 0x190, RZ ;  /* 0x0000019006117810 */ /* 0x000fc40007ffe0ff */
[----:B------:R-:W-:Y:S01]  /*13510*/  IABS R40, R37 ;  /* 0x0000002500287213 */ /* 0x000fe20000000000 */
[--C-:B------:R-:W-:Y:S01]  /*13520*/  @!P4 IMAD.IADD R8, R8, 0x1, -R0.reuse ;  /* 0x000000010808c824 */ /* 0x100fe200078e0a00 */
[----:B------:R-:W-:Y:S01]  /*13530*/  IABS R46, R17 ;  /* 0x00000011002e7213 */ /* 0x000fe20000000000 */
[----:B------:R-:W-:Y:S01]  /*13540*/  @!P0 IMAD.MOV R9, RZ, RZ, -R9 ;  /* 0x000000ffff098224 */ /* 0x000fe200078e0a09 */
[C---:B------:R-:W-:Y:S01]  /*13550*/  ISETP.GT.U32.AND P4, PT, R0.reuse, R5, PT ;  /* 0x000000050000720c */ /* 0x040fe20003f84070 */
[----:B------:R-:W-:Y:S01]  /*13560*/  IMAD.HI.U32 R50, R3, R40, RZ ;  /* 0x0000002803327227 */ /* 0x000fe200078e00ff */
[----:B------:R-:W-:Y:S02]  /*13570*/  ISETP.GT.U32.AND P0, PT, R0, R8, PT ;  /* 0x000000080000720c */ /* 0x000fe40003f04070 */
[----:B------:R1:W-:Y:S01]  /*13580*/  STL [R1+0x298], R9 ;  /* 0x0002980901007387 */ /* 0x0003e20000100800 */
[----:B------:R-:W-:Y:S02]  /*13590*/  @!P6 IMAD.IADD R12, R12, 0x1, -R0 ;  /* 0x000000010c0ce824 */ /* 0x000fe400078e0a00 */
[----:B------:R-:W-:-:S02]  /*135a0*/  IMAD.MOV R16, RZ, RZ, -R16 ;  /* 0x000000ffff107224 */ /* 0x000fc400078e0a10 */
[----:B------:R-:W-:Y:S01]  /*135b0*/  IMAD.HI.U32 R48, R3, R46, RZ ;  /* 0x0000002e03307227 */ /* 0x000fe200078e00ff */
[----:B------:R-:W-:-:S03]  /*135c0*/  ISETP.GT.U32.AND P6, PT, R0, R12, PT ;  /* 0x0000000c0000720c */ /* 0x000fc60003fc4070 */
[----:B------:R-:W-:Y:S01]  /*135d0*/  IMAD.MOV R50, RZ, RZ, -R50 ;  /* 0x000000ffff327224 */ /* 0x000fe200078e0a32 */
[----:B-1----:R-:W-:Y:S01]  /*135e0*/  MOV R9, R49 ;  /* 0x0000003100097202 */ /* 0x002fe20000000f00 */
[C---:B------:R-:W-:Y:S02]  /*135f0*/  IMAD R44, R0.reuse, R16, R44 ;  /* 0x00000010002c7224 */ /* 0x040fe400078e022c */
[----:B------:R-:W-:Y:S01]  /*13600*/  IMAD.MOV R48, RZ, RZ, -R48 ;  /* 0x000000ffff307224 */ /* 0x000fe200078e0a30 */
[----:B------:R-:W-:Y:S01]  /*13610*/  @!P2 IADD3 R9, -R9, RZ, RZ ;  /* 0x000000ff0909a210 */ /* 0x000fe20007ffe1ff */
[C---:B------:R-:W-:Y:S01]  /*13620*/  IMAD R40, R0.reuse, R50, R40 ;  /* 0x0000003200287224 */ /* 0x040fe200078e0228 */
[C---:B------:R-:W-:Y:S01]  /*13630*/  ISETP.GT.U32.AND P2, PT, R0.reuse, R41, PT ;  /* 0x000000290000720c */ /* 0x040fe20003f44070 */
[----:B------:R-:W-:Y:S01]  /*13640*/  @!P4 IMAD.IADD R5, R5, 0x1, -R0 ;  /* 0x000000010505c824 */ /* 0x000fe200078e0a00 */
[C---:B------:R-:W-:Y:S01]  /*13650*/  ISETP.GT.U32.AND P4, PT, R0.reuse, R44, PT ;  /* 0x0000002c0000720c */ /* 0x040fe20003f84070 */
[----:B------:R-:W-:Y:S01]  /*13660*/  IMAD R46, R0, R48, R46 ;  /* 0x00000030002e7224 */ /* 0x000fe200078e022e */
[----:B------:R1:W-:Y:S01]  /*13670*/  STL [R1+0x290], R9 ;  /* 0x0002900901007387 */ /* 0x0003e20000100800 */
[--C-:B------:R-:W-:Y:S01]  /*13680*/  @!P0 IMAD.IADD R8, R8, 0x1, -R0.reuse ;  /* 0x0000000108088824 */ /* 0x100fe200078e0a00 */
[----:B------:R-:W-:Y:S01]  /*13690*/  ISETP.GT.U32.AND P0, PT, R0, R40, PT ;  /* 0x000000280000720c */ /* 0x000fe20003f04070 */
[----:B------:R-:W-:Y:S01]  /*136a0*/  @!P6 IMAD.IADD R12, R12, 0x1, -R0 ;  /* 0x000000010c0ce824 */ /* 0x000fe200078e0a00 */
[----:B------:R-:W-:Y:S01]  /*136b0*/  ISETP.GT.U32.AND P6, PT, R0, R46, PT ;  /* 0x0000002e0000720c */ /* 0x000fe20003fc4070 */
[----:B------:R-:W-:-:S02]  /*136c0*/  VIADD R16, R6, 0x191 ;  /* 0x0000019106107836 */ /* 0x000fc40000000000 */
[----:B------:R-:W-:Y:S02]  /*136d0*/  IMAD.MOV.U32 R10, RZ, RZ, R5 ;  /* 0x000000ffff0a7224 */ /* 0x000fe400078e0005 */
[----:B------:R-:W-:Y:S01]  /*136e0*/  @!P2 IADD3 R41, R41, -R0, RZ ;  /* 0x800000002929a210 */ /* 0x000fe20007ffe0ff */
[----:B------:R-:W-:Y:S01]  /*136f0*/  IMAD.HI.U32 R50, R3, R42, RZ ;  /* 0x0000002a03327227 */ /* 0x000fe200078e00ff */
[----:B------:R-:W-:Y:S02]  /*13700*/  IABS R47, R16 ;  /* 0x00000010002f7213 */ /* 0x000fe40000000000 */
[----:B-1----:R-:W-:Y:S01]  /*13710*/  MOV R9, R8 ;  /* 0x0000000800097202 */ /* 0x002fe20000000f00 */
[--C-:B------:R-:W-:Y:S01]  /*13720*/  @!P4 IMAD.IADD R44, R44, 0x1, -R0.reuse ;  /* 0x000000012c2cc824 */ /* 0x100fe200078e0a00 */
[----:B------:R-:W-:Y:S01]  /*13730*/  ISETP.GE.AND P2, PT, R45, RZ, PT ;  /* 0x000000ff2d00720c */ /* 0x000fe20003f46270 */
[--C-:B------:R-:W-:Y:S01]  /*13740*/  @!P0 IMAD.IADD R40, R40, 0x1, -R0.reuse ;  /* 0x0000000128288824 */ /* 0x100fe200078e0a00 */
[----:B------:R-:W-:Y:S01]  /*13750*/  ISETP.GT.U32.AND P0, PT, R0, R41, PT ;  /* 0x000000290000720c */ /* 0x000fe20003f04070 */
[----:B------:R-:W-:Y:S01]  /*13760*/  @!P6 IMAD.IADD R46, R46, 0x1, -R0 ;  /* 0x000000012e2ee824 */ /* 0x000fe200078e0a00 */
[C---:B------:R-:W-:Y:S01]  /*13770*/  ISETP.GT.U32.AND P6, PT, R0.reuse, R44, PT ;  /* 0x0000002c0000720c */ /* 0x040fe20003fc4070 */
[----:B------:R-:W-:Y:S01]  /*13780*/  @!P5 IMAD.MOV R10, RZ, RZ, -R10 ;  /* 0x000000ffff0ad224 */ /* 0x000fe200078e0a0a */
[----:B------:R-:W-:Y:S01]  /*13790*/  @!P3 IADD3 R9, -R9, RZ, RZ ;  /* 0x000000ff0909b210 */ /* 0x000fe20007ffe1ff */
[----:B------:R-:W-:Y:S01]  /*137a0*/  IMAD.HI.U32 R49, R3, R47, RZ ;  /* 0x0000002f03317227 */ /* 0x000fe200078e00ff */
[----:B------:R-:W-:-:S02]  /*137b0*/  ISETP.GT.U32.AND P5, PT, R0, R40, PT ;  /* 0x000000280000720c */ /* 0x000fc40003fa4070 */
[----:B------:R-:W-:Y:S01]  /*137c0*/  STL [R1+0x260], R10 ;  /* 0x0002600a01007387 */ /* 0x000fe20000100800 */
[----:B------:R-:W-:Y:S01]  /*137d0*/  IMAD.MOV R50, RZ, RZ, -R50 ;  /* 0x000000ffff327224 */ /* 0x000fe200078e0a32 */
[----:B------:R-:W-:Y:S01]  /*137e0*/  ISETP.GT.U32.AND P3, PT, R0, R46, PT ;  /* 0x0000002e0000720c */ /* 0x000fe20003f64070 */
[----:B------:R-:W-:Y:S01]  /*137f0*/  VIADD R45, R6, 0x193 ;  /* 0x00000193062d7836 */ /* 0x000fe20000000000 */
[----:B------:R-:W-:Y:S01]  /*13800*/  IADD3 R49, -R49, RZ, RZ ;  /* 0x000000ff31317210 */ /* 0x000fe20007ffe1ff */
[----:B------:R1:W-:Y:S01]  /*13810*/  STL [R1+0x25c], R9 ;  /* 0x00025c0901007387 */ /* 0x0003e20000100800 */
[----:B------:R-:W-:Y:S01]  /*13820*/  IMAD R42, R0, R50, R42 ;  /* 0x00000032002a7224 */ /* 0x000fe200078e022a */
[----:B------:R-:W-:Y:S01]  /*13830*/  ISETP.GE.AND P4, PT, R39, RZ, PT ;  /* 0x000000ff2700720c */ /* 0x000fe20003f86270 */
[--C-:B------:R-:W-:Y:S01]  /*13840*/  @!P6 IMAD.IADD R44, R44, 0x1, -R0.reuse ;  /* 0x000000012c2ce824 */ /* 0x100fe200078e0a00 */
[----:B------:R-:W-:Y:S01]  /*13850*/  @!P0 IADD3 R41, R41, -R0, RZ ;  /* 0x8000000029298210 */ /* 0x000fe20007ffe0ff */
[----:B------:R-:W-:Y:S01]  /*13860*/  IMAD R47, R0, R49, R47 ;  /* 0x00000031002f7224 */ /* 0x000fe200078e022f */
[----:B------:R-:W-:Y:S01]  /*13870*/  IADD3 R39, R6, 0x194, RZ ;  /* 0x0000019406277810 */ /* 0x000fe20007ffe0ff */
[----:B------:R-:W-:Y:S01]  /*13880*/  @!P5 IMAD.IADD R40, R40, 0x1, -R0 ;  /* 0x000000012828d824 */ /* 0x000fe200078e0a00 */
[----:B------:R-:W-:Y:S01]  /*13890*/  IABS R8, R45 ;  /* 0x0000002d00087213 */ /* 0x000fe20000000000 */
[----:B-1----:R-:W-:Y:S01]  /*138a0*/  IMAD.MOV.U32 R9, RZ, RZ, R12 ;  /* 0x000000ffff097224 */ /* 0x002fe200078e000c */
[----:B------:R-:W-:-:S02]  /*138b0*/  ISETP.GT.U32.AND P6, PT, R0, R42, PT ;  /* 0x0000002a0000720c */ /* 0x000fc40003fc4070 */
[----:B------:R-:W-:Y:S01]  /*138c0*/  MOV R10, R41 ;  /* 0x00000029000a7202 */ /* 0x000fe20000000f00 */
[----:B------:R-:W-:Y:S01]  /*138d0*/  @!P1 IMAD.MOV R9, RZ, RZ, -R9 ;  /* 0x000000ffff099224 */ /* 0x000fe200078e0a09 */
[----:B------:R-:W-:Y:S02]  /*138e0*/  IABS R5, R39 ;  /* 0x0000002700057213 */ /* 0x000fe40000000000 */
[----:B------:R-:W-:Y:S01]  /*138f0*/  ISETP.GE.AND P0, PT, R37, RZ, PT ;  /* 0x000000ff2500720c */ /* 0x000fe20003f06270 */
[----:B------:R-:W-:Y:S01]  /*13900*/  @!P2 IMAD.MOV R10, RZ, RZ, -R10 ;  /* 0x000000ffff0aa224 */ /* 0x000fe200078e0a0a */
[----:B------:R-:W-:Y:S01]  /*13910*/  ISETP.GE.AND P5, PT, R17, RZ, PT ;  /* 0x000000ff1100720c */ /* 0x000fe20003fa6270 */
[----:B------:R1:W-:Y:S01]  /*13920*/  STL [R1+0x254], R9 ;  /* 0x0002540901007387 */ /* 0x0003e20000100800 */
[----:B------:R-:W-:Y:S01]  /*13930*/  ISETP.GT.U32.AND P1, PT, R0, R47, PT ;  /* 0x0000002f0000720c */ /* 0x000fe20003f24070 */
[C---:B------:R-:W-:Y:S01]  /*13940*/  IMAD.HI.U32 R17, R3.reuse, R8, RZ ;  /* 0x0000000803117227 */ /* 0x040fe200078e00ff */
[-C--:B------:R-:W-:Y:S01]  /*13950*/  @!P3 IADD3 R46, R46, -R0.reuse, RZ ;  /* 0x800000002e2eb210 */ /* 0x080fe20007ffe0ff */
[----:B------:R2:W-:Y:S01]  /*13960*/  STL [R1+0x244], R10 ;  /* 0x0002440a01007387 */ /* 0x0005e20000100800 */
[----:B------:R-:W-:Y:S01]  /*13970*/  ISETP.GE.AND P3, PT, R16, RZ, PT ;  /* 0x000000ff1000720c */ /* 0x000fe20003f66270 */
[----:B------:R-:W-:Y:S01]  /*13980*/  IMAD.HI.U32 R12, R3, R5, RZ ;  /* 0x00000005030c7227 */ /* 0x000fe200078e00ff */
[----:B------:R-:W-:-:S02]  /*13990*/  @!P6 IADD3 R42, R42, -R0, RZ ;  /* 0x800000002a2ae210 */ /* 0x000fc40007ffe0ff */
[----:B------:R-:W-:Y:S01]  /*139a0*/  ISETP.GE.AND P6, PT, R45, RZ, PT ;  /* 0x000000ff2d00720c */ /* 0x000fe20003fc6270 */
[----:B-1----:R-:W-:Y:S01]  /*139b0*/  IMAD.MOV.U32 R9, RZ, RZ, R44 ;  /* 0x000000ffff097224 */ /* 0x002fe200078e002c */
[----:B------:R-:W-:Y:S01]  /*139c0*/  IADD3 R37, R6, 0x198, RZ ;  /* 0x0000019806257810 */ /* 0x000fe20007ffe0ff */
[----:B------:R-:W-:Y:S02]  /*139d0*/  IMAD.MOV R16, RZ, RZ, -R17 ;  /* 0x000000ffff107224 */ /* 0x000fe400078e0a11 */
[----:B------:R-:W-:Y:S01]  /*139e0*/  @!P4 IMAD.MOV R9, RZ, RZ, -R9 ;  /* 0x000000ffff09c224 */ /* 0x000fe200078e0a09 */
[----:B--2---:R-:W-:Y:S01]  /*139f0*/  MOV R10, R40 ;  /* 0x00000028000a7202 */ /* 0x004fe20000000f00 */
[----:B------:R-:W-:Y:S01]  /*13a00*/  IMAD.MOV R12, RZ, RZ, -R12 ;  /* 0x000000ffff0c7224 */ /* 0x000fe200078e0a0c */
[C---:B------:R-:W-:Y:S01]  /*13a10*/  ISETP.GT.U32.AND P4, PT, R0.reuse, R42, PT ;  /* 0x0000002a0000720c */ /* 0x040fe20003f84070 */
[C---:B------:R-:W-:Y:S01]  /*13a20*/  IMAD R16, R0.reuse, R16, R8 ;  /* 0x0000001000107224 */ /* 0x040fe200078e0208 */
[----:B------:R1:W-:Y:S01]  /*13a30*/  STL [R1+0x234], R9 ;  /* 0x0002340901007387 */ /* 0x0003e20000100800 */
[----:B------:R-:W-:Y:S01]  /*13a40*/  IMAD R5, R0, R12, R5 ;  /* 0x0000000c00057224 */ /* 0x000fe200078e0205 */
[----:B------:R-:W-:Y:S01]  /*13a50*/  IADD3 R12, R6, 0x195, RZ ;  /* 0x00000195060c7810 */ /* 0x000fe20007ffe0ff */
[----:B------:R-:W-:Y:S01]  /*13a60*/  @!P0 IMAD.MOV R10, RZ, RZ, -R10 ;  /* 0x000000ffff0a8224 */ /* 0x000fe200078e0a0a */
[----:B------:R-:W-:Y:S01]  /*13a70*/  ISETP.GT.U32.AND P0, PT, R0, R16, PT ;  /* 0x000000100000720c */ /* 0x000fe20003f04070 */
[----:B------:R-:W-:Y:S01]  /*13a80*/  @!P1 IMAD.IADD R47, R47, 0x1, -R0 ;  /* 0x000000012f2f9824 */ /* 0x000fe200078e0a00 */
[----:B------:R-:W-:Y:S01]  /*13a90*/  IABS R41, R12 ;  /* 0x0000000c00297213 */ /* 0x000fe20000000000 */
[----:B------:R-:W-:Y:S01]  /*13aa0*/  VIADD R8, R6, 0x196 ;  /* 0x0000019606087836 */ /* 0x000fe20000000000 */
[----:B------:R-:W-:Y:S01]  /*13ab0*/  STL [R1+0x224], R10 ;  /* 0x0002240a01007387 */ /* 0x000fe20000100800 */
[----:B------:R-:W-:Y:S01]  /*13ac0*/  ISETP.GE.AND P1, PT, R38, RZ, PT ;  /* 0x000000ff2600720c */ /* 0x000fe20003f26270 */
[----:B-1----:R-:W-:Y:S01]  /*13ad0*/  IMAD.MOV.U32 R9, RZ, RZ, R46 ;  /* 0x000000ffff097224 */ /* 0x002fe200078e002e */
[----:B------:R-:W-:Y:S01]  /*13ae0*/  ISETP.GT.U32.AND P2, PT, R0, R47, PT ;  /* 0x0000002f0000720c */ /* 0x000fe20003f44070 */
[----:B------:R-:W-:Y:S01]  /*13af0*/  @!P4 IMAD.IADD R42, R42, 0x1, -R0 ;  /* 0x000000012a2ac824 */ /* 0x000fe200078e0a00 */
[----:B------:R-:W-:Y:S01]  /*13b00*/  IABS R17, R8 ;  /* 0x0000000800117213 */ /* 0x000fe20000000000 */
[----:B------:R-:W-:Y:S01]  /*13b10*/  @!P5 IMAD.MOV R9, RZ, RZ, -R9 ;  /* 0x000000ffff09d224 */ /* 0x000fe200078e0a09 */
[----:B------:R-:W-:Y:S01]  /*13b20*/  ISETP.GT.U32.AND P5, PT, R0, R5, PT ;  /* 0x000000050000720c */ /* 0x000fe20003fa4070 */
[----:B------:R-:W-:Y:S01]  /*13b30*/  VIADD R40, R6, 0x197 ;  /* 0x0000019706287836 */ /* 0x000fe20000000000 */
[----:B------:R-:W-:-:S02]  /*13b40*/  @!P0 IADD3 R16, R16, -R0, RZ ;  /* 0x8000000010108210 */ /* 0x000fc40007ffe0ff */
[----:B------:R-:W-:Y:S01]  /*13b50*/  ISETP.GE.AND P4, PT, R12, RZ, PT ;  /* 0x000000ff0c00720c */ /* 0x000fe20003f86270 */
[----:B------:R-:W-:Y:S01]  /*13b60*/  IMAD.MOV.U32 R12, RZ, RZ, R17 ;  /* 0x000000ffff0c7224 */ /* 0x000fe200078e0011 */
[----:B------:R1:W-:Y:S01]  /*13b70*/  STL [R1+0x21c], R9 ;  /* 0x00021c0901007387 */ /* 0x0003e20000100800 */
[----:B------:R-:W-:Y:S01]  /*13b80*/  IMAD.HI.U32 R17, R3, R41, RZ ;  /* 0x0000002903117227 */ /* 0x000fe200078e00ff */
[----:B------:R-:W-:Y:S02]  /*13b90*/  ISETP.GE.AND P0, PT, R8, RZ, PT ;  /* 0x000000ff0800720c */ /* 0x000fe40003f06270 */
[----:B------:R-:W-:Y:S01]  /*13ba0*/  @!P2 IADD3 R47, R47, -R0, RZ ;  /* 0x800000002f2fa210 */ /* 0x000fe20007ffe0ff */
[----:B------:R-:W-:Y:S01]  /*13bb0*/  IMAD.HI.U32 R8, R3, R12, RZ ;  /* 0x0000000c03087227 */ /* 0x000fe200078e00ff */
[----:B------:R-:W-:Y:S02]  /*13bc0*/  IADD3 R17, -R17, RZ, RZ ;  /* 0x000000ff11117210 */ /* 0x000fe40007ffe1ff */
[----:B------:R-:W-:Y:S01]  /*13bd0*/  ISETP.GE.AND P2, PT, R39, RZ, PT ;  /* 0x000000ff2700720c */ /* 0x000fe20003f46270 */
[----:B------:R-:W-:Y:S01]  /*13be0*/  @!P5 IMAD.IADD R5, R5, 0x1, -R0 ;  /* 0x000000010505d824 */ /* 0x000fe200078e0a00 */
[----:B------:R-:W-:Y:S01]  /*13bf0*/  ISETP.GT.U32.AND P5, PT, R0, R16, PT ;  /* 0x000000100000720c */ /* 0x000fe20003fa4070 */
[----:B-1----:R-:W-:Y:S01]  /*13c00*/  IMAD.MOV.U32 R9, RZ, RZ, R47 ;  /* 0x000000ffff097224 */ /* 0x002fe200078e002f */
[----:B------:R-:W-:Y:S01]  /*13c10*/  IADD3 R39, R6, 0x199, RZ ;  /* 0x0000019906277810 */ /* 0x000fe20007ffe0ff */
[----:B------:R-:W-:Y:S01]  /*13c20*/  IMAD R41, R0, R17, R41 ;  /* 0x0000001100297224 */ /* 0x000fe200078e0229 */
[----:B------:R-:W-:Y:S01]  /*13c30*/  IADD3 R47, R6, 0x19b, RZ ;  /* 0x0000019b062f7810 */ /* 0x000fe20007ffe0ff */
[----:B------:R-:W-:Y:S01]  /*13c40*/  IMAD.MOV R8, RZ, RZ, -R8 ;  /* 0x000000ffff087224 */ /* 0x000fe200078e0a08 */
[----:B------:R-:W-:-:S02]  /*13c50*/  @!P3 IADD3 R9, -R9, RZ, RZ ;  /* 0x000000ff0909b210 */ /* 0x000fc40007ffe1ff */
[C---:B------:R-:W-:Y:S01]  /*13c60*/  ISETP.GT.U32.AND P3, PT, R0.reuse, R5, PT ;  /* 0x000000050000720c */ /* 0x040fe20003f64070 */
[----:B------:R-:W-:Y:S02]  /*13c70*/  IMAD R12, R0, R8, R12 ;  /* 0x00000008000c7224 */ /* 0x000fe400078e020c */
[----:B------:R1:W-:Y:S01]  /*13c80*/  STL [R1+0x218], R9 ;  /* 0x0002180901007387 */ /* 0x0003e20000100800 */
[----:B------:R-:W-:Y:S02]  /*13c90*/  VIADD R8, R6, 0x19a ;  /* 0x0000019a06087836 */ /* 0x000fe40000000000 */
[----:B------:R-:W-:Y:S01]  /*13ca0*/  @!P5 IMAD.IADD R16, R16, 0x1, -R0 ;  /* 0x000000011010d824 */ /* 0x000fe200078e0a00 */
[----:B------:R-:W-:Y:S02]  /*13cb0*/  ISETP.GT.U32.AND P5, PT, R0, R41, PT ;  /* 0x000000290000720c */ /* 0x000fe40003fa4070 */
[----:B------:R-:W-:Y:S01]  /*13cc0*/  IABS R38, R8 ;  /* 0x0000000800267213 */ /* 0x000fe20000000000 */
[----:B------:R-:W-:-:S02]  /*13cd0*/  IMAD.MOV.U32 R10, RZ, RZ, R16 ;  /* 0x000000ffff0a7224 */ /* 0x000fc400078e0010 */
[----:B-1----:R-:W-:Y:S01]  /*13ce0*/  IMAD.MOV.U32 R9, RZ, RZ, R42 ;  /* 0x000000ffff097224 */ /* 0x002fe200078e002a */
[----:B------:R-:W-:Y:S01]  /*13cf0*/  IADD3 R42, R6, 0x19c, RZ ;  /* 0x0000019c062a7810 */ /* 0x000fe20007ffe0ff */
[----:B------:R-:W-:Y:S01]  /*13d00*/  @!P6 IMAD.MOV R10, RZ, RZ, -R10 ;  /* 0x000000ffff0ae224 */ /* 0x000fe200078e0a0a */
[----:B------:R-:W-:Y:S01]  /*13d10*/  ISETP.GT.U32.AND P6, PT, R0, R12, PT ;  /* 0x0000000c0000720c */ /* 0x000fe20003fc4070 */
[----:B------:R-:W-:Y:S01]  /*13d20*/  @!P1 IMAD.MOV R9, RZ, RZ, -R9 ;  /* 0x000000ffff099224 */ /* 0x000fe200078e0a09 */
[----:B------:R-:W-:Y:S01]  /*13d30*/  ISETP.GE.AND P1, PT, R40, RZ, PT ;  /* 0x000000ff2800720c */ /* 0x000fe20003f26270 */
[--C-:B------:R-:W-:Y:S01]  /*13d40*/  @!P3 IMAD.IADD R5, R5, 0x1, -R0.reuse ;  /* 0x000000010505b824 */ /* 0x100fe200078e0a00 */
[----:B------:R-:W-:Y:S02]  /*13d50*/  IABS R40, R40 ;  /* 0x0000002800287213 */ /* 0x000fe40000000000 */
[----:B------:R-:W-:Y:S01]  /*13d60*/  @!P5 IADD3 R41, R41, -R0, RZ ;  /* 0x800000002929d210 */ /* 0x000fe20007ffe0ff */
[----:B------:R1:W-:Y:S01]  /*13d70*/  STL [R1+0x214], R9 ;  /* 0x0002140901007387 */ /* 0x0003e20000100800 */
[----:B------:R-:W-:Y:S01]  /*13d80*/  ISETP.GE.AND P3, PT, R37, RZ, PT ;  /* 0x000000ff2500720c */ /* 0x000fe20003f66270 */
[----:B------:R-:W-:Y:S01]  /*13d90*/  IMAD.HI.U32 R17, R3, R40, RZ ;  /* 0x0000002803117227 */ /* 0x000fe200078e00ff */
[----:B------:R-:W-:Y:S01]  /*13da0*/  ISETP.GT.U32.AND P5, PT, R0, R41, PT ;  /* 0x000000290000720c */ /* 0x000fe20003fa4070 */
[----:B------:R-:W-:Y:S01]  /*13db0*/  STL [R1+0x210], R10 ;  /* 0x0002100a01007387 */ /* 0x000fe20000100800 */
[----:B------:R-:W-:Y:S01]  /*13dc0*/  IABS R37, R37 ;  /* 0x0000002500257213 */ /* 0x000fe20000000000 */
[----:B------:R-:W-:Y:S01]  /*13dd0*/  @!P6 IMAD.IADD R12, R12, 0x1, -R0 ;  /* 0x000000010c0ce824 */ /* 0x000fe200078e0a00 */
[----:B------:R-:W-:Y:S01]  /*13de0*/  IADD3 R16, -R17, RZ, RZ ;  /* 0x000000ff11107210 */ /* 0x000fe20007ffe1ff */
[----:B------:R-:W-:-:S03]  /*13df0*/  IMAD.HI.U32 R17, R3, R38, RZ ;  /* 0x0000002603117227 */ /* 0x000fc600078e00ff */
[C---:B------:R-:W-:Y:S01]  /*13e00*/  ISETP.GT.U32.AND P6, PT, R0.reuse, R12, PT ;  /* 0x0000000c0000720c */ /* 0x040fe20003fc4070 */
[----:B-1----:R-:W-:Y:S02]  /*13e10*/  IMAD.MOV.U32 R9, RZ, RZ, R5 ;  /* 0x000000ffff097224 */ /* 0x002fe400078e0005 */
[C---:B------:R-:W-:Y:S02]  /*13e20*/  IMAD R40, R0.reuse, R16, R40 ;  /* 0x0000001000287224 */ /* 0x040fe400078e0228 */
[----:B------:R-:W-:Y:S01]  /*13e30*/  @!P2 IMAD.MOV R9, RZ, RZ, -R9 ;  /* 0x000000ffff09a224 */ /* 0x000fe200078e0a09 */
[----:B------:R-:W-:Y:S01]  /*13e40*/  ISETP.GE.AND P2, PT, R39, RZ, PT ;  /* 0x000000ff2700720c */ /* 0x000fe20003f46270 */
[----:B------:R-:W-:Y:S01]  /*13e50*/  IMAD.HI.U32 R5, R3, R37, RZ ;  /* 0x0000002503057227 */ /* 0x000fe200078e00ff */
[----:B------:R-:W-:Y:S02]  /*13e60*/  IABS R39, R39 ;  /* 0x0000002700277213 */ /* 0x000fe40000000000 */
[----:B------:R1:W-:Y:S01]  /*13e70*/  STL [R1+0x204], R9 ;  /* 0x0002040901007387 */ /* 0x0003e20000100800 */
[----:B------:R-:W-:Y:S01]  /*13e80*/  @!P5 IMAD.IADD R41, R41, 0x1, -R0 ;  /* 0x000000012929d824 */ /* 0x000fe200078e0a00 */
[----:B------:R-:W-:Y:S01]  /*13e90*/  ISETP.GT.U32.AND P5, PT, R0, R40, PT ;  /* 0x000000280000720c */ /* 0x000fe20003fa4070 */
[----:B------:R-:W-:-:S04]  /*13ea0*/  IMAD.HI.U32 R16, R3, R39, RZ ;  /* 0x0000002703107227 */ /* 0x000fc800078e00ff */
[----:B------:R-:W-:Y:S01]  /*13eb0*/  IMAD.MOV R5, RZ, RZ, -R5 ;  /* 0x000000ffff057224 */ /* 0x000fe200078e0a05 */
[----:B------:R-:W-:Y:S01]  /*13ec0*/  IADD3 R16, -R16, RZ, RZ ;  /* 0x000000ff10107210 */ /* 0x000fe20007ffe1ff */
[----:B------:R-:W-:Y:S02]  /*13ed0*/  IMAD.MOV R17, RZ, RZ, -R17 ;  /* 0x000000ffff117224 */ /* 0x000fe400078e0a11 */
[----:B-1----:R-:W-:Y:S01]  /*13ee0*/  IMAD.MOV.U32 R9, RZ, RZ, R41 ;  /* 0x000000ffff097224 */ /* 0x002fe200078e0029 */
[----:B------:R-:W-:Y:S01]  /*13ef0*/  IABS R41, R42 ;  /* 0x0000002a00297213 */ /* 0x000fe20000000000 */
[C---:B------:R-:W-:Y:S01]  /*13f00*/  IMAD R37, R0.reuse, R5, R37 ;  /* 0x0000000500257224 */ /* 0x040fe200078e0225 */
[----:B------:R-:W-:Y:S01]  /*13f10*/  IABS R5, R47 ;  /* 0x0000002f00057213 */ /* 0x000fe20000000000 */
[C---:B------:R-:W-:Y:S01]  /*13f20*/  IMAD R39, R0.reuse, R16, R39 ;  /* 0x0000001000277224 */ /* 0x040fe200078e0227 */
[----:B------:R-:W-:Y:S01]  /*13f30*/  @!P4 IADD3 R9, -R9, RZ, RZ ;  /* 0x000000ff0909c210 */ /* 0x000fe20007ffe1ff */
[C---:B------:R-:W-:Y:S01]  /*13f40*/  IMAD R38, R0.reuse, R17, R38 ;  /* 0x0000001100267224 */ /* 0x040fe200078e0226 */
[----:B------:R-:W-:Y:S01]  /*13f50*/  ISETP.GT.U32.AND P4, PT, R0, R37, PT ;  /* 0x000000250000720c */ /* 0x000fe20003f84070 */
[--C-:B------:R-:W-:Y:S01]  /*13f60*/  @!P6 IMAD.IADD R12, R12, 0x1, -R0.reuse ;  /* 0x000000010c0ce824 */ /* 0x100fe200078e0a00 */
[----:B------:R-:W-:Y:S01]  /*13f70*/  ISETP.GT.U32.AND P6, PT, R0, R39, PT ;  /* 0x000000270000720c */ /* 0x000fe20003fc4070 */
[----:B------:R-:W-:Y:S01]  /*13f80*/  @!P5 IMAD.IADD R40, R40, 0x1, -R0 ;  /* 0x000000012828d824 */ /* 0x000fe200078e0a00 */
[----:B------:R-:W-:Y:S01]  /*13f90*/  ISETP.GT.U32.AND P5, PT, R0, R38, PT ;  /* 0x000000260000720c */ /* 0x000fe20003fa4070 */
[----:B------:R-:W-:Y:S01]  /*13fa0*/  IMAD.HI.U32 R16, R3, R5, RZ ;  /* 0x0000000503107227 */ /* 0x000fe200078e00ff */
[----:B------:R1:W-:Y:S03]  /*13fb0*/  STL [R1+0x1e4], R9 ;  /* 0x0001e40901007387 */ /* 0x0003e60000100800 */
[----:B------:R-:W-:-:S02]  /*13fc0*/  IMAD.MOV R16, RZ, RZ, -R16 ;  /* 0x000000ffff107224 */ /* 0x000fc400078e0a10 */
[----:B------:R-:W-:Y:S02]  /*13fd0*/  VIADD R17, R6, 0x19d ;  /* 0x0000019d06117836 */ /* 0x000fe40000000000 */
[--C-:B------:R-:W-:Y:S01]  /*13fe0*/  @!P4 IMAD.IADD R37, R37, 0x1, -R0.reuse ;  /* 0x000000012525c824 */ /* 0x100fe200078e0a00 */
[C---:B------:R-:W-:Y:S01]  /*13ff0*/  ISETP.GT.U32.AND P4, PT, R0.reuse, R40, PT ;  /* 0x000000280000720c */ /* 0x040fe20003f84070 */
[--C-:B------:R-:W-:Y:S01]  /*14000*/  @!P6 IMAD.IADD R39, R39, 0x1, -R0.reuse ;  /* 0x000000012727e824 */ /* 0x100fe200078e0a00 */
[----:B-1----:R-:W-:Y:S01]  /*14010*/  MOV R9, R12 ;  /* 0x0000000c00097202 */ /* 0x002fe20000000f00 */
[----:B------:R-:W-:Y:S01]  /*14020*/  IMAD.HI.U32 R12, R3, R41, RZ ;  /* 0x00000029030c7227 */ /* 0x000fe200078e00ff */
[----:B------:R-:W-:Y:S02]  /*14030*/  ISETP.GT.U32.AND P6, PT, R0, R37, PT ;  /* 0x000000250000720c */ /* 0x000fe40003fc4070 */
[----:B------:R-:W-:Y:S01]  /*14040*/  IABS R46, R17 ;  /* 0x00000011002e7213 */ /* 0x000fe20000000000 */
[--C-:B------:R-:W-:Y:S01]  /*14050*/  @!P5 IMAD.IADD R38, R38, 0x1, -R0.reuse ;  /* 0x000000012626d824 */ /* 0x100fe200078e0a00 */
[C---:B------:R-:W-:Y:S01]  /*14060*/  ISETP.GT.U32.AND P5, PT, R0.reuse, R39, PT ;  /* 0x000000270000720c */ /* 0x040fe20003fa4070 */
[----:B------:R-:W-:Y:S01]  /*14070*/  IMAD R5, R0, R16, R5 ;  /* 0x0000001000057224 */ /* 0x000fe200078e0205 */
[----:B------:R-:W-:Y:S01]  /*14080*/  IADD3 R12, -R12, RZ, RZ ;  /* 0x000000ff0c0c7210 */ /* 0x000fe20007ffe1ff */
[----:B------:R-:W-:Y:S01]  /*14090*/  @!P0 IMAD.MOV R9, RZ, RZ, -R9 ;  /* 0x000000ffff098224 */ /* 0x000fe200078e0a09 */
[----:B------:R-:W-:Y:S01]  /*140a0*/  ISETP.GT.U32.AND P0, PT, R0, R38, PT ;  /* 0x000000260000720c */ /* 0x000fe20003f04070 */
[--C-:B------:R-:W-:Y:S01]  /*140b0*/  @!P4 IMAD.IADD R40, R40, 0x1, -R0.reuse ;  /* 0x000000012828c824 */ /* 0x100fe200078e0a00 */
[C---:B------:R-:W-:Y:S01]  /*140c0*/  ISETP.GT.U32.AND P4, PT, R0.reuse, R5, PT ;  /* 0x000000050000720c */ /* 0x040fe20003f84070 */
[----:B------:R-:W-:Y:S01]  /*140d0*/  IMAD R41, R0, R12, R41 ;  /* 0x0000000c00297224 */ /* 0x000fe200078e0229 */
[----:B------:R-:W-:Y:S01]  /*140e0*/  IADD3 R16, R6, 0x19e, RZ ;  /* 0x0000019e06107810 */ /* 0x000fe20007ffe0ff */
[----:B------:R-:W-:Y:S01]  /*140f0*/  @!P6 IMAD.IADD R37, R37, 0x1, -R0 ;  /* 0x000000012525e824 */ /* 0x000fe200078e0a00 */
[----:B------:R-:W-:Y:S01]  /*14100*/  ISETP.GE.AND P6, PT, R8, RZ, PT ;  /* 0x000000ff0800720c */ /* 0x000fe20003fc6270 */
[----:B------:R-:W-:Y:S01]  /*14110*/  IMAD.MOV.U32 R10, RZ, RZ, R40 ;  /* 0x000000ffff0a7224 */ /* 0x000fe200078e0028 */
[----:B------:R-:W-:Y:S01]  /*14120*/  IADD3 R8, R6, 0x19f, RZ ;  /* 0x0000019f06087810 */ /* 0x000fe20007ffe0ff */
[--C-:B------:R-:W-:Y:S01]  /*14130*/  @!P5 IMAD.IADD R39, R39, 0x1, -R0.reuse ;  /* 0x000000012727d824 */ /* 0x100fe200078e0a00 */
[----:B------:R-:W-:Y:S01]  /*14140*/  ISETP.GT.U32.AND P5, PT, R0, R41, PT ;  /* 0x000000290000720c */ /* 0x000fe20003fa4070 */
[----:B------:R-:W-:Y:S01]  /*14150*/  IMAD.HI.U32 R44, R3, R46, RZ ;  /* 0x0000002e032c7227 */ /* 0x000fe200078e00ff */
[----:B------:R-:W-:Y:S01]  /*14160*/  IABS R45, R16 ;  /* 0x00000010002d7213 */ /* 0x000fe20000000000 */
[----:B------:R1:W-:Y:S02]  /*14170*/  STL [R1+0x1e0], R9 ;  /* 0x0001e00901007387 */ /* 0x0003e40000100800 */
[--C-:B------:R-:W-:Y:S01]  /*14180*/  @!P0 IMAD.IADD R38, R38, 0x1, -R0.reuse ;  /* 0x0000000126268824 */ /* 0x100fe200078e0a00 */
[----:B------:R-:W-:Y:S01]  /*14190*/  ISETP.GE.AND P0, PT, R47, RZ, PT ;  /* 0x000000ff2f00720c */ /* 0x000fe20003f06270 */
[----:B------:R-:W-:Y:S01]  /*141a0*/  @!P4 IMAD.IADD R5, R5, 0x1, -R0 ;  /* 0x000000010505c824 */ /* 0x000fe200078e0a00 */
[----:B------:R-:W-:Y:S01]  /*141b0*/  IABS R47, R8 ;  /* 0x00000008002f7213 */ /* 0x000fe20000000000 */
[----:B------:R-:W-:Y:S01]  /*141c0*/  IMAD.HI.U32 R12, R3, R45, RZ ;  /* 0x0000002d030c7227 */ /* 0x000fe200078e00ff */
[----:B------:R-:W-:-:S02]  /*141d0*/  ISETP.GE.AND P4, PT, R42, RZ, PT ;  /* 0x000000ff2a00720c */ /* 0x000fc40003f86270 */
[----:B------:R-:W-:Y:S01]  /*141e0*/  MOV R42, R47 ;  /* 0x0000002f002a7202 */ /* 0x000fe20000000f00 */
[----:B-1----:R-:W-:Y:S01]  /*141f0*/  IMAD.MOV.U32 R9, RZ, RZ, R37 ;  /* 0x000000ffff097224 */ /* 0x002fe200078e0025 */
[----:B------:R-:W-:Y:S01]  /*14200*/  @!P5 IADD3 R41, R41, -R0, RZ ;  /* 0x800000002929d210 */ /* 0x000fe20007ffe0ff */
[----:B------:R-:W-:Y:S01]  /*14210*/  @!P1 IMAD.MOV R10, RZ, RZ, -R10 ;  /* 0x000000ffff0a9224 */ /* 0x000fe200078e0a0a */
[----:B------:R-:W-:Y:S01]  /*14220*/  IADD3 R44, -R44, RZ, RZ ;  /* 0x000000ff2c2c7210 */ /* 0x000fe20007ffe1ff */
[----:B------:R-:W-:Y:S01]  /*14230*/  IMAD.HI.U32 R40, R3, R42, RZ ;  /* 0x0000002a03287227 */ /* 0x000fe200078e00ff */
[----:B------:R-:W-:Y:S02]  /*14240*/  ISETP.GT.U32.AND P5, PT, R0, R41, PT ;  /* 0x000000290000720c */ /* 0x000fe40003fa4070 */
[----:B------:R1:W-:Y:S01]  /*14250*/  STL [R1+0x1dc], R10 ;  /* 0x0001dc0a01007387 */ /* 0x0003e20000100800 */
[----:B------:R-:W-:Y:S01]  /*14260*/  @!P3 IMAD.MOV R9, RZ, RZ, -R9 ;  /* 0x000000ffff09b224 */ /* 0x000fe200078e0a09 */
[----:B------:R-:W-:Y:S01]  /*14270*/  IADD3 R37, -R40, RZ, RZ ;  /* 0x000000ff28257210 */ /* 0x000fe20007ffe1ff */
[----:B------:R-:W-:Y:S01]  /*14280*/  IMAD.MOV R12, RZ, RZ, -R12 ;  /* 0x000000ffff0c7224 */ /* 0x000fe200078e0a0c */
[C---:B------:R-:W-:Y:S01]  /*14290*/  ISETP.GT.U32.AND P1, PT, R0.reuse, R5, PT ;  /* 0x000000050000720c */ /* 0x040fe20003f24070 */
[C---:B------:R-:W-:Y:S01]  /*142a0*/  IMAD R46, R0.reuse, R44, R46 ;  /* 0x0000002c002e7224 */ /* 0x040fe200078e022e */
[----:B------:R2:W-:Y:S01]  /*142b0*/  STL [R1+0x1d0], R9 ;  /* 0x0001d00901007387 */ /* 0x0005e20000100800 */
[----:B------:R-:W-:-:S02]  /*142c0*/  IMAD R42, R0, R37, R42 ;  /* 0x00000025002a7224 */ /* 0x000fc400078e022a */
[C---:B------:R-:W-:Y:S01]  /*142d0*/  IMAD R45, R0.reuse, R12, R45 ;  /* 0x0000000c002d7224 */ /* 0x040fe200078e022d */
[C---:B------:R-:W-:Y:S01]  /*142e0*/  ISETP.GT.U32.AND P3, PT, R0.reuse, R46, PT ;  /* 0x0000002e0000720c */ /* 0x040fe20003f64070 */
[----:B------:R-:W-:Y:S01]  /*142f0*/  @!P5 IMAD.IADD R41, R41, 0x1, -R0 ;  /* 0x000000012929d824 */ /* 0x000fe200078e0a00 */
[----:B------:R-:W-:Y:S01]  /*14300*/  ISETP.GT.U32.AND P5, PT, R0, R42, PT ;  /* 0x0000002a0000720c */ /* 0x000fe20003fa4070 */
[----:B-1----:R-:W-:Y:S02]  /*14310*/  IMAD.MOV.U32 R10, RZ, RZ, R39 ;  /* 0x000000ffff0a7224 */ /* 0x002fe400078e0027 */
[C---:B------:R-:W-:Y:S01]  /*14320*/  VIADD R12, R6.reuse, 0x1a0 ;  /* 0x000001a0060c7836 */ /* 0x040fe20000000000 */
[----:B--2---:R-:W-:Y:S01]  /*14330*/  MOV R9, R38 ;  /* 0x0000002600097202 */ /* 0x004fe20000000f00 */
[----:B------:R-:W-:Y:S01]  /*14340*/  @!P2 IMAD.MOV R10, RZ, RZ, -R10 ;  /* 0x000000ffff0aa224 */ /* 0x000fe200078e0a0a */
[----:B------:R-:W-:Y:S01]  /*14350*/  ISETP.GE.AND P2, PT, R17, RZ, PT ;  /* 0x000000ff1100720c */ /* 0x000fe20003f46270 */
[----:B------:R-:W-:Y:S01]  /*14360*/  VIADD R17, R6, 0x1a1 ;  /* 0x000001a106117836 */ /* 0x000fe20000000000 */
[----:B------:R-:W-:Y:S01]  /*14370*/  @!P1 IADD3 R5, R5, -R0, RZ ;  /* 0x8000000005059210 */ /* 0x000fe20007ffe0ff */
[----:B------:R-:W-:Y:S01]  /*14380*/  @!P6 IMAD.MOV R9, RZ, RZ, -R9 ;  /* 0x000000ffff09e224 */ /* 0x000fe200078e0a09 */
[----:B------:R-:W-:Y:S01]  /*14390*/  ISETP.GT.U32.AND P6, PT, R0, R45, PT ;  /* 0x0000002d0000720c */ /* 0x000fe20003fc4070 */
[----:B------:R-:W-:Y:S01]  /*143a0*/  STL [R1+0x1cc], R10 ;  /* 0x0001cc0a01007387 */ /* 0x000fe20000100800 */
[----:B------:R-:W-:Y:S01]  /*143b0*/  ISETP.GE.AND P1, PT, R16, RZ, PT ;  /* 0x000000ff1000720c */ /* 0x000fe20003f26270 */
[----:B------:R-:W-:Y:S01]  /*143c0*/  @!P5 IMAD.IADD R42, R42, 0x1, -R0 ;  /* 0x000000012a2ad824 */ /* 0x000fe200078e0a00 */
[----:B------:R-:W-:Y:S01]  /*143d0*/  IABS R16, R17 ;  /* 0x0000001100107213 */ /* 0x000fe20000000000 */
[----:B------:R1:W-:Y:S01]  /*143e0*/  STL [R1+0x1ac], R9 ;  /* 0x0001ac0901007387 */ /* 0x0003e20000100800 */
[----:B------:R-:W-:Y:S01]  /*143f0*/  IABS R40, R12 ;  /* 0x0000000c00287213 */ /* 0x000fe20000000000 */
[----:B------:R-:W-:Y:S01]  /*14400*/  VIADD R37, R6, 0x1a2 ;  /* 0x000001a206257836 */ /* 0x000fe20000000000 */
[----:B------:R-:W-:Y:S01]  /*14410*/  @!P3 IADD3 R46, R46, -R0, RZ ;  /* 0x800000002e2eb210 */ /* 0x000fe20007ffe0ff */
[----:B------:R-:W-:Y:S01]  /*14420*/  IMAD.HI.U32 R38, R3, R16, RZ ;  /* 0x0000001003267227 */ /* 0x000fe200078e00ff */
[----:B------:R-:W-:-:S02]  /*14430*/  ISETP.GT.U32.AND P5, PT, R0, R42, PT ;  /* 0x0000002a0000720c */ /* 0x000fc40003fa4070 */
[----:B------:R-:W-:Y:S01]  /*14440*/  ISETP.GE.AND P3, PT, R8, RZ, PT ;  /* 0x000000ff0800720c */ /* 0x000fe20003f66270 */
[----:B------:R-:W-:Y:S01]  /*14450*/  IMAD.HI.U32 R8, R3, R40, RZ ;  /* 0x0000002803087227 */ /* 0x000fe200078e00ff */
[----:B------:R-:W-:Y:S02]  /*14460*/  @!P6 IADD3 R45, R45, -R0, RZ ;  /* 0x800000002d2de210 */ /* 0x000fe40007ffe0ff */
[C---:B------:R-:W-:Y:S01]  /*14470*/  ISETP.GT.U32.AND P6, PT, R0.reuse, R46, PT ;  /* 0x0000002e0000720c */ /* 0x040fe20003fc4070 */
[----:B------:R-:W-:Y:S01]  /*14480*/  IMAD.MOV R38, RZ, RZ, -R38 ;  /* 0x000000ffff267224 */ /* 0x000fe200078e0a26 */
[----:B------:R-:W-:Y:S01]  /*14490*/  IABS R44, R37 ;  /* 0x00000025002c7213 */ /* 0x000fe20000000000 */
[----:B------:R-:W-:Y:S02]  /*144a0*/  IMAD.MOV R8, RZ, RZ, -R8 ;  /* 0x000000ffff087224 */ /* 0x000fe400078e0a08 */
[C---:B------:R-:W-:Y:S02]  /*144b0*/  IMAD R16, R0.reuse, R38, R16 ;  /* 0x0000002600107224 */ /* 0x040fe400078e0210 */
[----:B------:R-:W-:Y:S01]  /*144c0*/  IMAD R40, R0, R8, R40 ;  /* 0x0000000800287224 */ /* 0x000fe200078e0228 */
[----:B------:R-:W-:Y:S01]  /*144d0*/  @!P5 IADD3 R42, R42, -R0, RZ ;  /* 0x800000002a2ad210 */ /* 0x000fe20007ffe0ff */
[----:B-1----:R-:W-:Y:S01]  /*144e0*/  IMAD.MOV.U32 R9, RZ, RZ, R5 ;  /* 0x000000ffff097224 */ /* 0x002fe200078e0005 */
[----:B------:R-:W-:Y:S01]  /*144f0*/  ISETP.GT.U32.AND P5, PT, R0, R16, PT ;  /* 0x000000100000720c */ /* 0x000fe20003fa4070 */
[C---:B------:R-:W-:Y:S01]  /*14500*/  VIADD R38, R6.reuse, 0x1a4 ;  /* 0x000001a406267836 */ /* 0x040fe20000000000 */
[----:B------:R-:W-:Y:S01]  /*14510*/  IADD3 R5, R6, 0x1a3, RZ ;  /* 0x000001a306057810 */ /* 0x000fe20007ffe0ff */
[----:B------:R-:W-:Y:S01]  /*14520*/  @!P0 IMAD.MOV R9, RZ, RZ, -R9 ;  /* 0x000000ffff098224 */ /* 0x000fe200078e0a09 */
[----:B------:R-:W-:Y:S01]  /*14530*/  @!P6 IADD3 R46, R46, -R0, RZ ;  /* 0x800000002e2ee210 */ /* 0x000fe20007ffe0ff */
[----:B------:R-:W-:Y:S01]  /*14540*/  IMAD.MOV.U32 R10, RZ, RZ, R41 ;  /* 0x000000ffff0a7224 */ /* 0x000fe200078e0029 */
[C---:B------:R-:W-:Y:S01]  /*14550*/  ISETP.GT.U32.AND P6, PT, R0.reuse, R40, PT ;  /* 0x000000280000720c */ /* 0x040fe20003fc4070 */
[C---:B------:R-:W-:Y:S01]  /*14560*/  IMAD.HI.U32 R47, R3.reuse, R44, RZ ;  /* 0x0000002c032f7227 */ /* 0x040fe200078e00ff */
[----:B------:R-:W-:Y:S01]  /*14570*/  ISETP.GT.U32.AND P0, PT, R0, R45, PT ;  /* 0x0000002d0000720c */ /* 0x000fe20003f04070 */
[----:B------:R1:W-:Y:S01]  /*14580*/  STL [R1+0x1a0], R9 ;  /* 0x0001a00901007387 */ /* 0x0003e20000100800 */
[----:B------:R-:W-:Y:S01]  /*14590*/  IABS R39, R38 ;  /* 0x0000002600277213 */ /* 0x000fe20000000000 */
[----:B------:R-:W-:Y:S01]  /*145a0*/  @!P4 IMAD.MOV R10, RZ, RZ, -R10 ;  /* 0x000000ffff0ac224 */ /* 0x000fe200078e0a0a */
[----:B------:R-:W-:Y:S01]  /*145b0*/  IABS R8, R5 ;  /* 0x0000000500087213 */ /* 0x000fe20000000000 */
[----:B------:R-:W-:Y:S01]  /*145c0*/  IMAD.MOV R47, RZ, RZ, -R47 ;  /* 0x000000ffff2f7224 */ /* 0x000fe200078e0a2f */
[----:B------:R-:W-:Y:S01]  /*145d0*/  @!P5 IADD3 R16, R16, -R0, RZ ;  /* 0x800000001010d210 */ /* 0x000fe20007ffe0ff */
[----:B------:R-:W-:Y:S01]  /*145e0*/  IMAD.HI.U32 R41, R3, R39, RZ ;  /* 0x0000002703297227 */ /* 0x000fe200078e00ff */
[----:B------:R2:W-:Y:S02]  /*145f0*/  STL [R1+0x19c], R10 ;  /* 0x00019c0a01007387 */ /* 0x0005e40000100800 */
[----:B------:R-:W-:Y:S01]  /*14600*/  ISETP.GT.U32.AND P5, PT, R0, R16, PT ;  /* 0x000000100000720c */ /* 0x000fe20003fa4070 */
[----:B-1----:R-:W-:Y:S01]  /*14610*/  IMAD.MOV.U32 R9, RZ, RZ, R46 ;  /* 0x000000ffff097224 */ /* 0x002fe200078e002e */
[----:B------:R-:W-:Y:S01]  /*14620*/  @!P6 IADD3 R40, R40, -R0, RZ ;  /* 0x800000002828e210 */ /* 0x000fe20007ffe0ff */
[----:B------:R-:W-:Y:S01]  /*14630*/  @!P0 IMAD.IADD R45, R45, 0x1, -R0 ;  /* 0x000000012d2d8824 */ /* 0x000fe200078e0a00 */
[----:B------:R-:W-:Y:S01]  /*14640*/  ISETP.GE.AND P0, PT, R12, RZ, PT ;  /* 0x000000ff0c00720c */ /* 0x000fe20003f06270 */
[----:B------:R-:W-:Y:S01]  /*14650*/  @!P2 IMAD.MOV R9, RZ, RZ, -R9 ;  /* 0x000000ffff09a224 */ /* 0x000fe200078e0a09 */
[----:B------:R-:W-:Y:S01]  /*14660*/  ISETP.GT.U32.AND P4, PT, R0, R40, PT ;  /* 0x000000280000720c */ /* 0x000fe20003f84070 */
[----:B------:R-:W-:Y:S01]  /*14670*/  IMAD.HI.U32 R12, R3, R8, RZ ;  /* 0x00000008030c7227 */ /* 0x000fe200078e00ff */
[----:B------:R-:W-:-:S02]  /*14680*/  IADD3 R41, -R41, RZ, RZ ;  /* 0x000000ff29297210 */ /* 0x000fc40007ffe1ff */
[----:B------:R1:W-:Y:S01]  /*14690*/  STL [R1+0x184], R9 ;  /* 0x0001840901007387 */ /* 0x0003e20000100800 */
[----:B--2---:R-:W-:Y:S01]  /*146a0*/  IMAD.MOV.U32 R10, RZ, RZ, R45 ;  /* 0x000000ffff0a7224 */ /* 0x004fe200078e002d */
[----:B------:R-:W-:Y:S01]  /*146b0*/  ISETP.GE.AND P6, PT, R17, RZ, PT ;  /* 0x000000ff1100720c */ /* 0x000fe20003fc6270 */
[----:B------:R-:W-:Y:S02]  /*146c0*/  IMAD.MOV R12, RZ, RZ, -R12 ;  /* 0x000000ffff0c7224 */ /* 0x000fe400078e0a0c */
[C---:B------:R-:W-:Y:S02]  /*146d0*/  IMAD R39, R0.reuse, R41, R39 ;  /* 0x0000002900277224 */ /* 0x040fe400078e0227 */
[C---:B------:R-:W-:Y:S02]  /*146e0*/  IMAD R44, R0.reuse, R47, R44 ;  /* 0x0000002f002c7224 */ /* 0x040fe400078e022c */
[----:B------:R-:W-:Y:S01]  /*146f0*/  @!P1 IMAD.MOV R10, RZ, RZ, -R10 ;  /* 0x000000ffff0a9224 */ /* 0x000fe200078e0a0a */
[----:B-1----:R-:W-:Y:S01]  /*14700*/  MOV R9, R42 ;  /* 0x0000002a00097202 */ /* 0x002fe20000000f00 */
[----:B------:R-:W-:Y:S01]  /*14710*/  IMAD R8, R0, R12, R8 ;  /* 0x0000000c00087224 */ /* 0x000fe200078e0208 */
[----:B------:R-:W-:Y:S01]  /*14720*/  @!P4 IADD3 R40, R40, -R0, RZ ;  /* 0x800000002828c210 */ /* 0x000fe20007ffe0ff */
[----:B------:R-:W-:Y:S01]  /*14730*/  @!P5 IMAD.IADD R16, R16, 0x1, -R0 ;  /* 0x000000011010d824 */ /* 0x000fe200078e0a00 */
[C---:B------:R-:W-:Y:S01]  /*14740*/  ISETP.GT.U32.AND P5, PT, R0.reuse, R39, PT ;  /* 0x000000270000720c */ /* 0x040fe20003fa4070 */
[----:B------:R-:W-:Y:S01]  /*14750*/  @!P3 IMAD.MOV R9, RZ, RZ, -R9 ;  /* 0x000000ffff09b224 */ /* 0x000fe200078e0a09 */
[C---:B------:R-:W-:Y:S01]  /*14760*/  ISETP.GT.U32.AND P2, PT, R0.reuse, R44, PT ;  /* 0x0000002c0000720c */ /* 0x040fe20003f44070 */
[----:B------:R-:W-:Y:S01]  /*14770*/  STL [R1+0x180], R10 ;  /* 0x0001800a01007387 */ /* 0x000fe20000100800 */
[----:B------:R-:W-:Y:S01]  /*14780*/  ISETP.GT.U32.AND P3, PT, R0, R8, PT ;  /* 0x000000080000720c */ /* 0x000fe20003f64070 */
[C---:B------:R-:W-:Y:S01]  /*14790*/  VIADD R17, R6.reuse, 0x1a5 ;  /* 0x000001a506117836 */ /* 0x040fe20000000000 */
[----:B------:R-:W-:Y:S01]  /*147a0*/  ISETP.GE.AND P4, PT, R5, RZ, PT ;  /* 0x000000ff0500720c */ /* 0x000fe20003f86270 */
[----:B------:R1:W-:Y:S01]  /*147b0*/  STL [R1+0x17c], R9 ;  /* 0x00017c0901007387 */ /* 0x0003e20000100800 */
[C---:B------:R-:W-:Y:S01]  /*147c0*/  VIADD R5, R6.reuse, 0x1a6 ;  /* 0x000001a606057836 */ /* 0x040fe20000000000 */
[----:B------:R-:W-:Y:S01]  /*147d0*/  ISETP.GE.AND P1, PT, R37, RZ, PT ;  /* 0x000000ff2500720c */ /* 0x000fe20003f26270 */
[----:B------:R-:W-:Y:S01]  /*147e0*/  VIADD R46, R6, 0x1ba ;  /* 0x000001ba062e7836 */ /* 0x000fe20000000000 */
[----:B------:R-:W-:-:S02]  /*147f0*/  IABS R12, R17 ;  /* 0x00000011000c7213 */ /* 0x000fc40000000000 */
[----:B------:R-:W-:Y:S02]  /*14800*/  IABS R41, R5 ;  /* 0x0000000500297213 */ /* 0x000fe40000000000 */
[----:B------:R-:W-:Y:S01]  /*14810*/  @!P5 IADD3 R39, R39, -R0, RZ ;  /* 0x800000002727d210 */ /* 0x000fe20007ffe0ff */
[----:B------:R-:W-:Y:S01]  /*14820*/  IMAD.HI.U32 R37, R3, R12, RZ ;  /* 0x0000000c03257227 */ /* 0x000fe200078e00ff */
[----:B------:R-:W-:Y:S02]  /*14830*/  @!P2 IADD3 R44, R44, -R0, RZ ;  /* 0x800000002c2ca210 */ /* 0x000fe40007ffe0ff */
[----:B------:R-:W-:Y:S01]  /*14840*/  ISETP.GT.U32.AND P5, PT, R0, R39, PT ;  /* 0x000000270000720c */ /* 0x000fe20003fa4070 */
[----:B-1----:R-:W-:Y:S01]  /*14850*/  IMAD.MOV.U32 R9, RZ, RZ, R40 ;  /* 0x000000ffff097224 */ /* 0x002fe200078e0028 */
[----:B------:R-:W-:Y:S01]  /*14860*/  IADD3 R37, -R37, RZ, RZ ;  /* 0x000000ff25257210 */ /* 0x000fe20007ffe1ff */
[----:B------:R-:W-:Y:S01]  /*14870*/  @!P3 IMAD.IADD R8, R8, 0x1, -R0 ;  /* 0x000000010808b824 */ /* 0x000fe200078e0a00 */
[----:B------:R-:W-:Y:S01]  /*14880*/  ISETP.GT.U32.AND P3, PT, R0, R44, PT ;  /* 0x0000002c0000720c */ /* 0x000fe20003f64070 */
[----:B------:R-:W-:Y:S01]  /*14890*/  @!P0 IMAD.MOV R9, RZ, RZ, -R9 ;  /* 0x000000ffff098224 */ /* 0x000fe200078e0a09 */
[----:B------:R-:W-:Y:S01]  /*148a0*/  ISETP.GE.AND P2, PT, R38, RZ, PT ;  /* 0x000000ff2600720c */ /* 0x000fe20003f46270 */
[C---:B------:R-:W-:Y:S01]  /*148b0*/  IMAD R12, R0.reuse, R37, R12 ;  /* 0x00000025000c7224 */ /* 0x040fe200078e020c */
[----:B------:R-:W-:Y:S01]  /*148c0*/  ISETP.GT.U32.AND P0, PT, R0, R8, PT ;  /* 0x000000080000720c */ /* 0x000fe20003f04070 */
[----:B------:R-:W-:Y:S01]  /*148d0*/  VIADD R38, R6, 0x1a7 ;  /* 0x000001a706267836 */ /* 0x000fe20000000000 */
[----:B------:R1:W-:Y:S01]  /*148e0*/  STL [R1+0x178], R9 ;  /* 0x0001780901007387 */ /* 0x0003e20000100800 */
[----:B------:R-:W-:-:S02]  /*148f0*/  IABS R47, R46 ;  /* 0x0000002e002f7213 */ /* 0x000fc40000000000 */
[----:B------:R-:W-:Y:S01]  /*14900*/  @!P5 IMAD.IADD R39, R39, 0x1, -R0 ;  /* 0x000000012727d824 */ /* 0x000fe200078e0a00 */
[----:B------:R-:W-:Y:S02]  /*14910*/  IABS R40, R38 ;  /* 0x0000002600287213 */ /* 0x000fe40000000000 */
[----:B------:R-:W-:-:S04]  /*14920*/  IMAD.HI.U32 R50, R3, R47, RZ ;  /* 0x0000002f03327227 */ /* 0x000fc800078e00ff */
[----:B-1----:R-:W-:Y:S02]  /*14930*/  IMAD.MOV.U32 R9, RZ, RZ, R16 ;  /* 0x000000ffff097224 */ /* 0x002fe400078e0010 */
[----:B------:R-:W-:-:S04]  /*14940*/  IMAD.HI.U32 R16, R3, R41, RZ ;  /* 0x0000002903107227 */ /* 0x000fc800078e00ff */
[----:B------:R-:W-:Y:S01]  /*14950*/  @!P6 IMAD.MOV R9, RZ, RZ, -R9 ;  /* 0x000000ffff09e224 */ /* 0x000fe200078e0a09 */
[----:B------:R-:W-:Y:S01]  /*14960*/  IADD3 R16, -R16, RZ, RZ ;  /* 0x000000ff10107210 */ /* 0x000fe20007ffe1ff */
[--C-:B------:R-:W-:Y:S01]  /*14970*/  @!P3 IMAD.IADD R44, R44, 0x1, -R0.reuse ;  /* 0x000000012c2cb824 */ /* 0x100fe200078e0a00 */
[----:B------:R-:W-:Y:S01]  /*14980*/  ISETP.GT.U32.AND P3, PT, R0, R12, PT ;  /* 0x0000000c0000720c */ /* 0x000fe20003f64070 */
[----:B------:R-:W-:Y:S01]  /*14990*/  @!P0 IMAD.IADD R8, R8, 0x1, -R0 ;  /* 0x0000000108088824 */ /* 0x000fe200078e0a00 */
[----:B------:R1:W-:Y:S01]  /*149a0*/  STL [R1+0x174], R9 ;  /* 0x0001740901007387 */ /* 0x0003e20000100800 */
[----:B------:R-:W-:Y:S01]  /*149b0*/  IMAD R41, R0, R16, R41 ;  /* 0x0000001000297224 */ /* 0x000fe200078e0229 */
[----:B------:R-:W-:Y:S01]  /*149c0*/  IADD3 R16, R6, 0x1a8, RZ ;  /* 0x000001a806107810 */ /* 0x000fe20007ffe0ff */
[----:B------:R-:W-:Y:S01]  /*149d0*/  IMAD.HI.U32 R42, R3, R40, RZ ;  /* 0x00000028032a7227 */ /* 0x000fe200078e00ff */
[----:B------:R-:W-:Y:S02]  /*149e0*/  ISETP.GE.AND P0, PT, R5, RZ, PT ;  /* 0x000000ff0500720c */ /* 0x000fe40003f06270 */
[----:B------:R-:W-:Y:S01]  /*149f0*/  ISETP.GT.U32.AND P5, PT, R0, R41, PT ;  /* 0x000000290000720c */ /* 0x000fe20003fa4070 */
[----:B------:R-:W-:Y:S01]  /*14a00*/  IMAD.MOV R42, RZ, RZ, -R42 ;  /* 0x000000ffff2a7224 */ /* 0x000fe200078e0a2a */
[----:B------:R-:W-:Y:S01]  /*14a10*/  IABS R5, R16 ;  /* 0x0000001000057213 */ /* 0x000fe20000000000 */
[----:B------:R-:W-:Y:S01]  /*14a20*/  IMAD.MOV.U32 R10, RZ, RZ, R8 ;  /* 0x000000ffff0a7224 */ /* 0x000fe200078e0008 */
[----:B-1----:R-:W-:Y:S01]  /*14a30*/  MOV R9, R44 ;  /* 0x0000002c00097202 */ /* 0x002fe20000000f00 */
[----:B------:R-:W-:Y:S01]  /*14a40*/  @!P3 IMAD.IADD R12, R12, 0x1, -R0 ;  /* 0x000000010c0cb824 */ /* 0x000fe200078e0a00 */
[----:B------:R-:W-:Y:S01]  /*14a50*/  ISETP.GE.AND P3, PT, R38, RZ, PT ;  /* 0x000000ff2600720c */ /* 0x000fe20003f66270 */
[----:B------:R-:W-:Y:S01]  /*14a60*/  IMAD.HI.U32 R38, R3, R5, RZ ;  /* 0x0000000503267227 */ /* 0x000fe200078e00ff */
[----:B------:R-:W-:-:S02]  /*14a70*/  @!P1 IADD3 R9, -R9, RZ, RZ ;  /* 0x000000ff09099210 */ /* 0x000fc40007ffe1ff */
[----:B------:R-:W-:Y:S01]  /*14a80*/  ISETP.GE.AND P6, PT, R17, RZ, PT ;  /* 0x000000ff1100720c */ /* 0x000fe20003fc6270 */
[C---:B------:R-:W-:Y:S01]  /*14a90*/  IMAD R40, R0.reuse, R42, R40 ;  /* 0x0000002a00287224 */ /* 0x040fe200078e0228 */
[----:B------:R-:W-:Y:S01]  /*14aa0*/  ISETP.GT.U32.AND P1, PT, R0, R12, PT ;  /* 0x0000000c0000720c */ /* 0x000fe20003f24070 */
[----:B------:R-:W-:Y:S01]  /*14ab0*/  @!P5 IMAD.IADD R41, R41, 0x1, -R0 ;  /* 0x000000012929d824 */ /* 0x000fe200078e0a00 */
[----:B------:R1:W-:Y:S01]  /*14ac0*/  STL [R1+0x170], R9 ;  /* 0x0001700901007387 */ /* 0x0003e20000100800 */
[----:B------:R-:W-:Y:S02]  /*14ad0*/  VIADD R17, R6, 0x1a9 ;  /* 0x000001a906117836 */ /* 0x000fe40000000000 */
[----:B------:R-:W-:Y:S01]  /*14ae0*/  @!P4 IMAD.MOV R10, RZ, RZ, -R10 ;  /* 0x000000ffff0ac224 */ /* 0x000fe200078e0a0a */
[----:B------:R-:W-:Y:S01]  /*14af0*/  ISETP.GT.U32.AND P5, PT, R0, R41, PT ;  /* 0x000000290000720c */ /* 0x000fe20003fa4070 */
[----:B------:R-:W-:Y:S01]  /*14b00*/  VIADD R44, R6, 0x1ad ;  /* 0x000001ad062c7836 */ /* 0x000fe20000000000 */
[----:B------:R-:W-:Y:S01]  /*14b10*/  ISETP.GT.U32.AND P4, PT, R0, R40, PT ;  /* 0x000000280000720c */ /* 0x000fe20003f84070 */
[----:B------:R-:W-:Y:S01]  /*14b20*/  IMAD.MOV R50, RZ, RZ, -R50 ;  /* 0x000000ffff327224 */ /* 0x000fe200078e0a32 */
[----:B------:R-:W-:Y:S01]  /*14b30*/  IABS R37, R17 ;  /* 0x0000001100257213 */ /* 0x000fe20000000000 */
[----:B------:R2:W-:Y:S01]  /*14b40*/  STL [R1+0x16c], R10 ;  /* 0x00016c0a01007387 */ /* 0x0005e20000100800 */
[----:B-1----:R-:W-:Y:S01]  /*14b50*/  MOV R9, R39 ;  /* 0x0000002700097202 */ /* 0x002fe20000000f00 */
[----:B------:R-:W-:Y:S01]  /*14b60*/  @!P1 IMAD.IADD R12, R12, 0x1, -R0 ;  /* 0x000000010c0c9824 */ /* 0x000fe200078e0a00 */
[----:B------:R-:W-:Y:S01]  /*14b70*/  ISETP.GE.AND P1, PT, R17, RZ, PT ;  /* 0x000000ff1100720c */ /* 0x000fe20003f26270 */
[----:B------:R-:W-:-:S04]  /*14b80*/  IMAD.HI.U32 R8, R3, R37, RZ ;  /* 0x0000002503087227 */ /* 0x000fc800078e00ff */
[----:B------:R-:W-:Y:S01]  /*14b90*/  @!P2 IMAD.MOV R9, RZ, RZ, -R9 ;  /* 0x000000ffff09a224 */ /* 0x000fe200078e0a09 */
[----:B------:R-:W-:Y:S01]  /*14ba0*/  ISETP.GE.AND P2, PT, R16, RZ, PT ;  /* 0x000000ff1000720c */ /* 0x000fe20003f46270 */
[----:B------:R-:W-:Y:S01]  /*14bb0*/  @!P5 IMAD.IADD R41, R41, 0x1, -R0 ;  /* 0x000000012929d824 */ /* 0x000fe200078e0a00 */
[----:B------:R-:W-:Y:S01]  /*14bc0*/  IADD3 R16, -R38, RZ, RZ ;  /* 0x000000ff26107210 */ /* 0x000fe20007ffe1ff */
[----:B------:R-:W-:Y:S01]  /*14bd0*/  IMAD.MOV R8, RZ, RZ, -R8 ;  /* 0x000000ffff087224 */ /* 0x000fe200078e0a08 */
[----:B------:R-:W-:Y:S01]  /*14be0*/  @!P4 IADD3 R40, R40, -R0, RZ ;  /* 0x800000002828c210 */ /* 0x000fe20007ffe0ff */
[----:B--2---:R-:W-:Y:S01]  /*14bf0*/  IMAD.MOV.U32 R10, RZ, RZ, R12 ;  /* 0x000000ffff0a7224 */ /* 0x004fe200078e000c */
[----:B------:R1:W-:Y:S01]  /*14c00*/  STL [R1+0x168], R9 ;  /* 0x0001680901007387 */ /* 0x0003e20000100800 */
[C---:B------:R-:W-:Y:S01]  /*14c10*/  IMAD R5, R0.reuse, R16, R5 ;  /* 0x0000001000057224 */ /* 0x040fe200078e0205 */
[C---:B------:R-:W-:Y:S01]  /*14c20*/  ISETP.GT.U32.AND P4, PT, R0.reuse, R40, PT ;  /* 0x000000280000720c */ /* 0x040fe20003f84070 */
[----:B------:R-:W-:Y:S01]  /*14c30*/  IMAD R37, R0, R8, R37 ;  /* 0x0000000800257224 */ /* 0x000fe200078e0225 */
[----:B------:R-:W-:Y:S01]  /*14c40*/  IADD3 R38, R6, 0x1aa, RZ ;  /* 0x000001aa06267810 */ /* 0x000fe20007ffe0ff */
[----:B------:R-:W-:Y:S01]  /*14c50*/  @!P6 IMAD.MOV R10, RZ, RZ, -R10 ;  /* 0x000000ffff0ae224 */ /* 0x000fe200078e0a0a */
[----:B------:R-:W-:Y:S01]  /*14c60*/  ISETP.GT.U32.AND P5, PT, R0, R5, PT ;  /* 0x000000050000720c */ /* 0x000fe20003fa4070 */
[----:B------:R-:W-:Y:S01]  /*14c70*/  VIADD R16, R6, 0x1ab ;  /* 0x000001ab06107836 */ /* 0x000fe20000000000 */
[----:B------:R-:W-:Y:S01]  /*14c80*/  ISETP.GT.U32.AND P6, PT, R0, R37, PT ;  /* 0x000000250000720c */ /* 0x000fe20003fc4070 */
[----:B------:R-:W-:Y:S01]  /*14c90*/  VIADD R8, R6, 0x1ac ;  /* 0x000001ac06087836 */ /* 0x000fe20000000000 */
[----:B-1----:R-:W-:Y:S01]  /*14ca0*/  MOV R9, R41 ;  /* 0x0000002900097202 */ /* 0x002fe20000000f00 */
[----:B------:R-:W-:Y:S01]  /*14cb0*/  STL [R1+0x164], R10 ;  /* 0x0001640a01007387 */ /* 0x000fe20000100800 */
[----:B------:R-:W-:Y:S01]  /*14cc0*/  IABS R17, R38 ;  /* 0x0000002600117213 */ /* 0x000fe20000000000 */
[----:B------:R-:W-:Y:S01]  /*14cd0*/  IMAD R47, R0, R50, R47 ;  /* 0x00000032002f7224 */ /* 0x000fe200078e022f */
[----:B------:R-:W-:Y:S01]  /*14ce0*/  IABS R39, R16 ;  /* 0x0000001000277213 */ /* 0x000fe20000000000 */
[----:B------:R-:W-:Y:S01]  /*14cf0*/  @!P0 IMAD.MOV R9, RZ, RZ, -R9 ;  /* 0x000000ffff098224 */ /* 0x000fe200078e0a09 */
[----:B------:R-:W-:Y:S01]  /*14d00*/  IABS R12, R8 ;  /* 0x00000008000c7213 */ /* 0x000fe20000000000 */
[----:B------:R-:W-:Y:S01]  /*14d10*/  @!P4 IMAD.IADD R40, R40, 0x1, -R0 ;  /* 0x000000012828c824 */ /* 0x000fe200078e0a00 */
[----:B------:R-:W-:Y:S01]  /*14d20*/  ISETP.GE.AND P4, PT, R16, RZ, PT ;  /* 0x000000ff1000720c */ /* 0x000fe20003f86270 */
[----:B------:R-:W-:Y:S01]  /*14d30*/  IMAD.HI.U32 R41, R3, R17, RZ ;  /* 0x0000001103297227 */ /* 0x000fe200078e00ff */
[-C--:B------:R-:W-:Y:S01]  /*14d40*/  @!P5 IADD3 R5, R5, -R0.reuse, RZ ;  /* 0x800000000505d210 */ /* 0x080fe20007ffe0ff */
[----:B------:R1:W-:Y:S01]  /*14d50*/  STL [R1+0x160], R9 ;  /* 0x0001600901007387 */ /* 0x0003e20000100800 */
[----:B------:R-:W-:Y:S01]  /*14d60*/  @!P6 IADD3 R37, R37, -R0, RZ ;  /* 0x800000002525e210 */ /* 0x000fe20007ffe0ff */
[----:B------:R-:W-:Y:S01]  /*14d70*/  IMAD.HI.U32 R16, R3, R39, RZ ;  /* 0x0000002703107227 */ /* 0x000fe200078e00ff */
[----:B------:R-:W-:-:S02]  /*14d80*/  ISETP.GT.U32.AND P5, PT, R0, R5, PT ;  /* 0x000000050000720c */ /* 0x000fc40003fa4070 */
[----:B------:R-:W-:Y:S01]  /*14d90*/  ISETP.GT.U32.AND P6, PT, R0, R37, PT ;  /* 0x000000250000720c */ /* 0x000fe20003fc4070 */
[----:B------:R-:W-:Y:S01]  /*14da0*/  IMAD.MOV R41, RZ, RZ, -R41 ;  /* 0x000000ffff297224 */ /* 0x000fe200078e0a29 */
[----:B------:R-:W-:Y:S01]  /*14db0*/  ISETP.GE.AND P0, PT, R38, RZ, PT ;  /* 0x000000ff2600720c */ /* 0x000fe20003f06270 */
[----:B------:R-:W-:Y:S02]  /*14dc0*/  IMAD.MOV R16, RZ, RZ, -R16 ;  /* 0x000000ffff107224 */ /* 0x000fe400078e0a10 */
[----:B-1----:R-:W-:Y:S02]  /*14dd0*/  IMAD.MOV.U32 R9, RZ, RZ, R40 ;  /* 0x000000ffff097224 */ /* 0x002fe400078e0028 */
[----:B------:R-:W-:Y:S02]  /*14de0*/  IMAD R17, R0, R41, R17 ;  /* 0x0000002900117224 */ /* 0x000fe400078e0211 */
[----:B------:R-:W-:Y:S01]  /*14df0*/  @!P3 IMAD.MOV R9, RZ, RZ, -R9 ;  /* 0x000000ffff09b224 */ /* 0x000fe200078e0a09 */
[----:B------:R-:W-:Y:S01]  /*14e00*/  ISETP.GE.AND P3, PT, R8, RZ, PT ;  /* 0x000000ff0800720c */ /* 0x000fe20003f66270 */
[----:B------:R-:W-:Y:S01]  /*14e10*/  @!P5 IMAD.IADD R5, R5, 0x1, -R0 ;  /* 0x000000010505d824 */ /* 0x000fe200078e0a00 */
[C---:B------:R-:W-:Y:S01]  /*14e20*/  ISETP.GT.U32.AND P5, PT, R0.reuse, R17, PT ;  /* 0x000000110000720c */ /* 0x040fe20003fa4070 */
[----:B------:R-:W-:Y:S01]  /*14e30*/  IMAD R39, R0, R16, R39 ;  /* 0x0000001000277224 */ /* 0x000fe200078e0227 */
[----:B------:R1:W-:Y:S01]  /*14e40*/  STL [R1+0x15c], R9 ;  /* 0x00015c0901007387 */ /* 0x0003e20000100800 */
[----:B------:R-:W-:Y:S01]  /*14e50*/  IMAD.HI.U32 R38, R3, R12, RZ ;  /* 0x0000000c03267227 */ /* 0x000fe200078e00ff */
[----:B------:R-:W-:-:S02]  /*14e60*/  @!P6 IADD3 R37, R37, -R0, RZ ;  /* 0x800000002525e210 */ /* 0x000fc40007ffe0ff */
[----:B------:R-:W-:Y:S01]  /*14e70*/  ISETP.GE.AND P6, PT, R44, RZ, PT ;  /* 0x000000ff2c00720c */ /* 0x000fe20003fc6270 */
[----:B------:R-:W-:Y:S01]  /*14e80*/  VIADD R41, R6, 0x1ae ;  /* 0x000001ae06297836 */ /* 0x000fe20000000000 */
[----:B------:R-:W-:Y:S02]  /*14e90*/  IADD3 R38, -R38, RZ, RZ ;  /* 0x000000ff26267210 */ /* 0x000fe40007ffe1ff */
[----:B------:R-:W-:Y:S02]  /*14ea0*/  IABS R44, R44 ;  /* 0x0000002c002c7213 */ /* 0x000fe40000000000 */
[----:B-1----:R-:W-:Y:S01]  /*14eb0*/  MOV R9, R5 ;  /* 0x0000000500097202 */ /* 0x002fe20000000f00 */
[----:B------:R-:W-:Y:S01]  /*14ec0*/  IMAD R12, R0, R38, R12 ;  /* 0x00000026000c7224 */ /* 0x000fe200078e020c */
[----:B------:R-:W-:Y:S01]  /*14ed0*/  IABS R42, R41 ;  /* 0x00000029002a7213 */ /* 0x000fe20000000000 */
[----:B------:R-:W-:Y:S01]  /*14ee0*/  @!P5 IMAD.IADD R17, R17, 0x1, -R0 ;  /* 0x000000011111d824 */ /* 0x000fe200078e0a00 */
[----:B------:R-:W-:Y:S01]  /*14ef0*/  IADD3 R16, R6, 0x1af, RZ ;  /* 0x000001af06107810 */ /* 0x000fe20007ffe0ff */
[----:B------:R-:W-:Y:S01]  /*14f00*/  @!P2 IMAD.MOV R9, RZ, RZ, -R9 ;  /* 0x000000ffff09a224 */ /* 0x000fe200078e0a09 */
[C---:B------:R-:W-:Y:S01]  /*14f10*/  ISETP.GT.U32.AND P2, PT, R0.reuse, R39, PT ;  /* 0x000000270000720c */ /* 0x040fe20003f44070 */
[----:B------:R-:W-:Y:S01]  /*14f20*/  IMAD.HI.U32 R45, R3, R44, RZ ;  /* 0x0000002c032d7227 */ /* 0x000fe200078e00ff */
[----:B------:R-:W-:-:S02]  /*14f30*/  ISETP.GT.U32.AND P5, PT, R0, R17, PT ;  /* 0x000000110000720c */ /* 0x000fc40003fa4070 */
[----:B------:R1:W-:Y:S01]  /*14f40*/  STL [R1+0x158], R9 ;  /* 0x0001580901007387 */ /* 0x0003e20000100800 */
[----:B------:R-:W-:Y:S01]  /*14f50*/  IMAD.HI.U32 R40, R3, R42, RZ ;  /* 0x0000002a03287227 */ /* 0x000fe200078e00ff */
[----:B------:R-:W-:-:S03]  /*14f60*/  IABS R8, R16 ;  /* 0x0000001000087213 */ /* 0x000fc60000000000 */
[----:B------:R-:W-:Y:S01]  /*14f70*/  VIADD R38, R6, 0x1b0 ;  /* 0x000001b006267836 */ /* 0x000fe20000000000 */
[----:B------:R-:W-:Y:S01]  /*14f80*/  IADD3 R40, -R40, RZ, RZ ;  /* 0x000000ff28287210 */ /* 0x000fe20007ffe1ff */
[----:B------:R-:W-:Y:S02]  /*14f90*/  IMAD.MOV R45, RZ, RZ, -R45 ;  /* 0x000000ffff2d7224 */ /* 0x000fe400078e0a2d */
[--C-:B------:R-:W-:Y:S01]  /*14fa0*/  @!P2 IMAD.IADD R39, R39, 0x1, -R0.reuse ;  /* 0x000000012727a824 */ /* 0x100fe200078e0a00 */
[----:B-1----:R-:W-:Y:S01]  /*14fb0*/  MOV R9, R37 ;  /* 0x0000002500097202 */ /* 0x002fe20000000f00 */
[----:B------:R-:W-:Y:S01]  /*14fc0*/  @!P5 IMAD.IADD R17, R17, 0x1, -R0 ;  /* 0x000000011111d824 */ /* 0x000fe200078e0a00 */
[----:B------:R-:W-:Y:S01]  /*14fd0*/  ISETP.GE.AND P5, PT, R41, RZ, PT ;  /* 0x000000ff2900720c */ /* 0x000fe20003fa6270 */
[C---:B------:R-:W-:Y:S01]  /*14fe0*/  IMAD R41, R0.reuse, R45, R44 ;  /* 0x0000002d00297224 */ /* 0x040fe200078e022c */
[C---:B------:R-:W-:Y:S01]  /*14ff0*/  ISETP.GT.U32.AND P2, PT, R0.reuse, R39, PT ;  /* 0x000000270000720c */ /* 0x040fe20003f44070 */
[----:B------:R-:W-:Y:S01]  /*15000*/  @!P1 IMAD.MOV R9, RZ, RZ, -R9 ;  /* 0x000000ffff099224 */ /* 0x000fe200078e0a09 */
[C---:B------:R-:W-:Y:S01]  /*15010*/  ISETP.GT.U32.AND P1, PT, R0.reuse, R12, PT ;  /* 0x0000000c0000720c */ /* 0x040fe20003f24070 */
[----:B------:R-:W-:Y:S01]  /*15020*/  IMAD R42, R0, R40, R42 ;  /* 0x00000028002a7224 */ /* 0x000fe200078e022a */
[----:B------:R-:W-:Y:S01]  /*15030*/  IABS R5, R38 ;  /* 0x0000002600057213 */ /* 0x000fe20000000000 */
[----:B------:R-:W-:Y:S01]  /*15040*/  IMAD.MOV.U32 R10, RZ, RZ, R17 ;  /* 0x000000ffff0a7224 */ /* 0x000fe200078e0011 */
[----:B------:R1:W-:Y:S01]  /*15050*/  STL [R1+0x154], R9 ;  /* 0x0001540901007387 */ /* 0x0003e20000100800 */
[----:B------:R-:W-:-:S04]  /*15060*/  IMAD.HI.U32 R37, R3, R8, RZ ;  /* 0x0000000803257227 */ /* 0x000fc800078e00ff */
[----:B------:R-:W-:Y:S02]  /*15070*/  IMAD.HI.U32 R40, R3, R5, RZ ;  /* 0x0000000503287227 */ /* 0x000fe400078e00ff */
[----:B------:R-:W-:Y:S02]  /*15080*/  @!P2 IADD3 R39, R39, -R0, RZ ;  /* 0x800000002727a210 */ /* 0x000fe40007ffe0ff */
[----:B------:R-:W-:Y:S01]  /*15090*/  @!P1 IMAD.IADD R12, R12, 0x1, -R0 ;  /* 0x000000010c0c9824 */ /* 0x000fe200078e0a00 */
[----:B------:R-:W-:Y:S01]  /*150a0*/  ISETP.GT.U32.AND P2, PT, R0, R41, PT ;  /* 0x000000290000720c */ /* 0x000fe20003f44070 */
[----:B------:R-:W-:Y:S01]  /*150b0*/  @!P0 IMAD.MOV R10, RZ, RZ, -R10 ;  /* 0x000000ffff0a8224 */ /* 0x000fe200078e0a0a */
[----:B------:R-:W-:Y:S01]  /*150c0*/  IADD3 R17, -R40, RZ, RZ ;  /* 0x000000ff28117210 */ /* 0x000fe20007ffe1ff */
[----:B-1----:R-:W-:Y:S01]  /*150d0*/  IMAD.MOV.U32 R9, RZ, RZ, R39 ;  /* 0x000000ffff097224 */ /* 0x002fe200078e0027 */
[C---:B------:R-:W-:Y:S01]  /*150e0*/  ISETP.GT.U32.AND P1, PT, R0.reuse, R12, PT ;  /* 0x0000000c0000720c */ /* 0x040fe20003f24070 */
[----:B------:R-:W-:Y:S01]  /*150f0*/  IMAD.MOV R37, RZ, RZ, -R37 ;  /* 0x000000ffff257224 */ /* 0x000fe200078e0a25 */
[----:B------:R-:W-:Y:S01]  /*15100*/  STL [R1+0x150], R10 ;  /* 0x0001500a01007387 */ /* 0x000fe20000100800 */
[C---:B------:R-:W-:Y:S01]  /*15110*/  IMAD R5, R0.reuse, R17, R5 ;  /* 0x0000001100057224 */ /* 0x040fe200078e0205 */
[----:B------:R-:W-:Y:S01]  /*15120*/  @!P4 IADD3 R9, -R9, RZ, RZ ;  /* 0x000000ff0909c210 */ /* 0x000fe20007ffe1ff */
[C---:B------:R-:W-:Y:S01]  /*15130*/  IMAD R8, R0.reuse, R37, R8 ;  /* 0x0000002500087224 */ /* 0x040fe200078e0208 */
[----:B------:R-:W-:Y:S01]  /*15140*/  ISETP.GT.U32.AND P0, PT, R0, R42, PT ;  /* 0x0000002a0000720c */ /* 0x000fe20003f04070 */
[----:B------:R-:W-:Y:S01]  /*15150*/  VIADD R37, R6, 0x1b3 ;  /* 0x000001b306257836 */ /* 0x000fe20000000000 */
[----:B------:R-:W-:Y:S01]  /*15160*/  ISETP.GE.AND P4, PT, R16, RZ, PT ;  /* 0x000000ff1000720c */ /* 0x000fe20003f86270 */
[----:B------:R1:W-:Y:S01]  /*15170*/  STL [R1+0x14c], R9 ;  /* 0x00014c0901007387 */ /* 0x0003e20000100800 */
[----:B------:R-:W-:Y:S01]  /*15180*/  @!P2 IMAD.IADD R41, R41, 0x1, -R0 ;  /* 0x000000012929a824 */ /* 0x000fe200078e0a00 */
[C---:B------:R-:W-:Y:S01]  /*15190*/  IADD3 R17, R6.reuse, 0x1b2, RZ ;  /* 0x000001b206117810 */ /* 0x040fe20007ffe0ff */
[----:B------:R-:W-:-:S02]  /*151a0*/  VIADD R16, R6, 0x1b1 ;  /* 0x000001b106107836 */ /* 0x000fc40000000000 */
[----:B------:R-:W-:Y:S01]  /*151b0*/  @!P1 IMAD.IADD R12, R12, 0x1, -R0 ;  /* 0x000000010c0c9824 */ /* 0x000fe200078e0a00 */
[----:B------:R-:W-:Y:S01]  /*151c0*/  ISETP.GT.U32.AND P2, PT, R0, R41, PT ;  /* 0x000000290000720c */ /* 0x000fe20003f44070 */
[----:B------:R-:W-:Y:S01]  /*151d0*/  VIADD R45, R6, 0x1b9 ;  /* 0x000001b9062d7836 */ /* 0x000fe20000000000 */
[----:B------:R-:W-:Y:S01]  /*151e0*/  ISETP.GT.U32.AND P1, PT, R0, R8, PT ;  /* 0x000000080000720c */ /* 0x000fe20003f24070 */
[----:B-1----:R-:W-:Y:S01]  /*151f0*/  IMAD.MOV.U32 R9, RZ, RZ, R12 ;  /* 0x000000ffff097224 */ /* 0x002fe200078e000c */
[----:B------:R-:W-:Y:S02]  /*15200*/  IABS R40, R16 ;  /* 0x0000001000287213 */ /* 0x000fe40000000000 */
[----:B------:R-:W-:Y:S01]  /*15210*/  @!P0 IADD3 R42, R42, -R0, RZ ;  /* 0x800000002a2a8210 */ /* 0x000fe20007ffe0ff */
[----:B------:R-:W-:Y:S01]  /*15220*/  @!P3 IMAD.MOV R9, RZ, RZ, -R9 ;  /* 0x000000ffff09b224 */ /* 0x000fe200078e0a09 */
[----:B------:R-:W-:Y:S01]  /*15230*/  ISETP.GT.U32.AND P3, PT, R0, R5, PT ;  /* 0x000000050000720c */ /* 0x000fe20003f64070 */
[----:B------:R-:W-:Y:S01]  /*15240*/  IMAD.HI.U32 R44, R3, R40, RZ ;  /* 0x00000028032c7227 */ /* 0x000fe200078e00ff */
[----:B------:R-:W-:-:S02]  /*15250*/  IABS R39, R17 ;  /* 0x0000001100277213 */ /* 0x000fc40000000000 */
[----:B------:R-:W-:Y:S01]  /*15260*/  ISETP.GT.U32.AND P0, PT, R0, R42, PT ;  /* 0x0000002a0000720c */ /* 0x000fe20003f04070 */
[--C-:B------:R-:W-:Y:S01]  /*15270*/  @!P2 IMAD.IADD R41, R41, 0x1, -R0.reuse ;  /* 0x000000012929a824 */ /* 0x100fe200078e0a00 */
[----:B------:R-:W-:Y:S01]  /*15280*/  ISETP.GE.AND P2, PT, R38, RZ, PT ;  /* 0x000000ff2600720c */ /* 0x000fe20003f46270 */
[----:B------:R-:W-:Y:S01]  /*15290*/  IMAD.HI.U32 R38, R3, R39, RZ ;  /* 0x0000002703267227 */ /* 0x000fe200078e00ff */
[----:B------:R-:W-:Y:S01]  /*152a0*/  IADD3 R44, -R44, RZ, RZ ;  /* 0x000000ff2c2c7210 */ /* 0x000fe20007ffe1ff */
[----:B------:R1:W-:Y:S01]  /*152b0*/  STL [R1+0x148], R9 ;  /* 0x0001480901007387 */ /* 0x0003e20000100800 */
[----:B------:R-:W-:Y:S01]  /*152c0*/  IABS R12, R37 ;  /* 0x00000025000c7213 */ /* 0x000fe20000000000 */
[--C-:B------:R-:W-:Y:S01]  /*152d0*/  @!P1 IMAD.IADD R8, R8, 0x1, -R0.reuse ;  /* 0x0000000108089824 */ /* 0x100fe200078e0a00 */
[----:B------:R-:W-:Y:S01]  /*152e0*/  IADD3 R38, -R38, RZ, RZ ;  /* 0x000000ff26267210 */ /* 0x000fe20007ffe1ff */
[----:B------:R-:W-:Y:S01]  /*152f0*/  @!P3 IMAD.IADD R5, R5, 0x1, -R0 ;  /* 0x000000010505b824 */ /* 0x000fe200078e0a00 */
[----:B------:R-:W-:Y:S01]  /*15300*/  IABS R49, R45 ;  /* 0x0000002d00317213 */ /* 0x000fe20000000000 */
[C---:B------:R-:W-:Y:S01]  /*15310*/  IMAD R40, R0.reuse, R44, R40 ;  /* 0x0000002c00287224 */ /* 0x040fe200078e0228 */
[C---:B------:R-:W-:Y:S01]  /*15320*/  ISETP.GT.U32.AND P1, PT, R0.reuse, R8, PT ;  /* 0x000000080000720c */ /* 0x040fe20003f24070 */
[C---:B------:R-:W-:Y:S01]  /*15330*/  IMAD R39, R0.reuse, R38, R39 ;  /* 0x0000002600277224 */ /* 0x040fe200078e0227 */
[----:B------:R-:W-:Y:S01]  /*15340*/  ISETP.GT.U32.AND P3, PT, R0, R5, PT ;  /* 0x000000050000720c */ /* 0x000fe20003f64070 */
[----:B------:R-:W-:Y:S01]  /*15350*/  IMAD.MOV.U32 R10, RZ, RZ, R41 ;  /* 0x000000ffff0a7224 */ /* 0x000fe200078e0029 */
[----:B------:R-:W-:Y:S01]  /*15360*/  @!P0 IADD3 R42, R42, -R0, RZ ;  /* 0x800000002a2a8210 */ /* 0x000fe20007ffe0ff */
[----:B------:R-:W-:Y:S01]  /*15370*/  IMAD.HI.U32 R41, R3, R12, RZ ;  /* 0x0000000c03297227 */ /* 0x000fe200078e00ff */
[----:B------:R-:W-:-:S02]  /*15380*/  ISETP.GT.U32.AND P0, PT, R0, R40, PT ;  /* 0x000000280000720c */ /* 0x000fc40003f04070 */
[----:B-1----:R-:W-:Y:S01]  /*15390*/  MOV R9, R42 ;  /* 0x0000002a00097202 */ /* 0x002fe20000000f00 */
[----:B------:R-:W-:Y:S01]  /*153a0*/  @!P6 IMAD.MOV R10, RZ, RZ, -R10 ;  /* 0x000000ffff0ae224 */ /* 0x000fe200078e0a0a */
[----:B------:R-:W-:Y:S01]  /*153b0*/  ISETP.GE.AND P6, PT, R16, RZ, PT ;  /* 0x000000ff1000720c */ /* 0x000fe20003fc6270 */
[C---:B------:R-:W-:Y:S01]  /*153c0*/  VIADD R16, R6.reuse, 0x1b4 ;  /* 0x000001b406107836 */ /* 0x040fe20000000000 */
[----:B------:R-:W-:Y:S01]  /*153d0*/  IADD3 R44, R6, 0x1bb, RZ ;  /* 0x000001bb062c7810 */ /* 0x000fe20007ffe0ff */
[--C-:B------:R-:W-:Y:S01]  /*153e0*/  @!P1 IMAD.IADD R8, R8, 0x1, -R0.reuse ;  /* 0x0000000108089824 */ /* 0x100fe200078e0a00 */
[----:B------:R1:W-:Y:S01]  /*153f0*/  STL [R1+0x144], R10 ;  /* 0x0001440a01007387 */ /* 0x0003e20000100800 */
[----:B------:R-:W-:Y:S01]  /*15400*/  @!P3 IMAD.IADD R5, R5, 0x1, -R0 ;  /* 0x000000010505b824 */ /* 0x000fe200078e0a00 */
[----:B------:R-:W-:Y:S01]  /*15410*/  ISETP.GT.U32.AND P3, PT, R0, R39, PT ;  /* 0x000000270000720c */ /* 0x000fe20003f64070 */
[----:B------:R-:W-:Y:S01]  /*15420*/  @!P5 IMAD.MOV R9, RZ, RZ, -R9 ;  /* 0x000000ffff09d224 */ /* 0x000fe200078e0a09 */
[----:B------:R-:W-:Y:S01]  /*15430*/  IABS R38, R16 ;  /* 0x0000001000267213 */ /* 0x000fe20000000000 */
[----:B------:R-:W-:Y:S01]  /*15440*/  IMAD.MOV R41, RZ, RZ, -R41 ;  /* 0x000000ffff297224 */ /* 0x000fe200078e0a29 */
[----:B------:R-:W-:Y:S01]  /*15450*/  @!P0 IADD3 R40, R40, -R0, RZ ;  /* 0x8000000028288210 */ /* 0x000fe20007ffe0ff */
[----:B------:R-:W-:Y:S01]  /*15460*/  IMAD.HI.U32 R48, R3, R49, RZ ;  /* 0x0000003103307227 */ /* 0x000fe200078e00ff */
[----:B------:R2:W-:Y:S01]  /*15470*/  STL [R1+0x140], R9 ;  /* 0x0001400901007387 */ /* 0x0005e20000100800 */
[----:B------:R-:W-:-:S02]  /*15480*/  ISETP.GE.AND P1, PT, R37, RZ, PT ;  /* 0x000000ff2500720c */ /* 0x000fc40003f26270 */
[----:B-1----:R-:W-:Y:S01]  /*15490*/  MOV R10, R8 ;  /* 0x00000008000a7202 */ /* 0x002fe20000000f00 */
[----:B------:R-:W-:Y:S01]  /*154a0*/  VIADD R8, R6, 0x1b5 ;  /* 0x000001b506087836 */ /* 0x000fe20000000000 */
[C---:B------:R-:W-:Y:S01]  /*154b0*/  ISETP.GT.U32.AND P0, PT, R0.reuse, R40, PT ;  /* 0x000000280000720c */ /* 0x040fe20003f04070 */
[----:B------:R-:W-:Y:S01]  /*154c0*/  IMAD R12, R0, R41, R12 ;  /* 0x00000029000c7224 */ /* 0x000fe200078e020c */
[----:B------:R-:W-:Y:S01]  /*154d0*/  @!P4 IADD3 R10, -R10, RZ, RZ ;  /* 0x000000ff0a0ac210 */ /* 0x000fe20007ffe1ff */
[----:B------:R-:W-:Y:S01]  /*154e0*/  @!P3 IMAD.IADD R39, R39, 0x1, -R0 ;  /* 0x000000012727b824 */ /* 0x000fe200078e0a00 */
[----:B------:R-:W-:Y:S01]  /*154f0*/  IABS R41, R8 ;  /* 0x0000000800297213 */ /* 0x000fe20000000000 */
[----:B--2---:R-:W-:Y:S01]  /*15500*/  IMAD.MOV.U32 R9, RZ, RZ, R5 ;  /* 0x000000ffff097224 */ /* 0x004fe200078e0005 */
[----:B------:R-:W-:Y:S01]  /*15510*/  ISETP.GE.AND P5, PT, R17, RZ, PT ;  /* 0x000000ff1100720c */ /* 0x000fe20003fa6270 */
[C---:B------:R-:W-:Y:S01]  /*15520*/  IMAD.HI.U32 R37, R3.reuse, R38, RZ ;  /* 0x0000002603257227 */ /* 0x040fe200078e00ff */
[----:B------:R-:W-:Y:S01]  /*15530*/  ISETP.GT.U32.AND P3, PT, R0, R39, PT ;  /* 0x000000270000720c */ /* 0x000fe20003f64070 */
[----:B------:R1:W-:Y:S01]  /*15540*/  STL [R1+0x13c], R10 ;  /* 0x00013c0a01007387 */ /* 0x0003e20000100800 */
[----:B------:R-:W-:Y:S01]  /*15550*/  IADD3 R5, R6, 0x1b6, RZ ;  /* 0x000001b606057810 */ /* 0x000fe20007ffe0ff */
[----:B------:R-:W-:Y:S01]  /*15560*/  @!P2 IMAD.MOV R9, RZ, RZ, -R9 ;  /* 0x000000ffff09a224 */ /* 0x000fe200078e0a09 */
[----:B------:R-:W-:Y:S01]  /*15570*/  ISETP.GE.AND P2, PT, R8, RZ, PT ;  /* 0x000000ff0800720c */ /* 0x000fe20003f46270 */
[----:B------:R-:W-:Y:S01]  /*15580*/  IMAD.HI.U32 R8, R3, R41, RZ ;  /* 0x0000002903087227 */ /* 0x000fe200078e00ff */
[----:B------:R-:W-:-:S02]  /*15590*/  IADD3 R37, -R37, RZ, RZ ;  /* 0x000000ff25257210 */ /* 0x000fc40007ffe1ff */
[----:B------:R-:W-:Y:S01]  /*155a0*/  ISETP.GE.AND P4, PT, R16, RZ, PT ;  /* 0x000000ff1000720c */ /* 0x000fe20003f86270 */
[----:B------:R-:W-:Y:S01]  /*155b0*/  @!P0 IMAD.IADD R40, R40, 0x1, -R0 ;  /* 0x0000000128288824 */ /* 0x000fe200078e0a00 */
[C---:B------:R-:W-:Y:S01]  /*155c0*/  ISETP.GT.U32.AND P0, PT, R0.reuse, R12, PT ;  /* 0x0000000c0000720c */ /* 0x040fe20003f04070 */
[----:B------:R-:W-:Y:S01]  /*155d0*/  IMAD.MOV R8, RZ, RZ, -R8 ;  /* 0x000000ffff087224 */ /* 0x000fe200078e0a08 */
[----:B------:R-:W-:Y:S01]  /*155e0*/  IABS R16, R5 ;  /* 0x0000000500107213 */ /* 0x000fe20000000000 */
[C---:B------:R-:W-:Y:S01]  /*155f0*/  IMAD R38, R0.reuse, R37, R38 ;  /* 0x0000002500267224 */ /* 0x040fe200078e0226 */
[----:B------:R-:W-:Y:S01]  /*15600*/  @!P3 IADD3 R39, R39, -R0, RZ ;  /* 0x800000002727b210 */ /* 0x000fe20007ffe0ff */
[C---:B------:R-:W-:Y:S01]  /*15610*/  IMAD R41, R0.reuse, R8, R41 ;  /* 0x0000000800297224 */ /* 0x040fe200078e0229 */
[----:B------:R2:W-:Y:S01]  /*15620*/  STL [R1+0x138], R9 ;  /* 0x0001380901007387 */ /* 0x0005e20000100800 */
[----:B-1----:R-:W-:Y:S01]  /*15630*/  IMAD.MOV.U32 R10, RZ, RZ, R40 ;  /* 0x000000ffff0a7224 */ /* 0x002fe200078e0028 */
[----:B------:R-:W-:Y:S01]  /*15640*/  ISETP.GT.U32.AND P3, PT, R0, R38, PT ;  /* 0x000000260000720c */ /* 0x000fe20003f64070 */
[----:B------:R-:W-:Y:S01]  /*15650*/  VIADD R17, R6, 0x1b7 ;  /* 0x000001b706117836 */ /* 0x000fe20000000000 */
[----:B------:R-:W-:Y:S01]  /*15660*/  IADD3 R48, -R48, RZ, RZ ;  /* 0x000000ff30307210 */ /* 0x000fe20007ffe1ff */
[----:B------:R-:W-:Y:S01]  /*15670*/  @!P6 IMAD.MOV R10, RZ, RZ, -R10 ;  /* 0x000000ffff0ae224 */ /* 0x000fe200078e0a0a */
[----:B------:R-:W-:Y:S01]  /*15680*/  ISETP.GT.U32.AND P6, PT, R0, R41, PT ;  /* 0x000000290000720c */ /* 0x000fe20003fc4070 */
[----:B------:R-:W-:Y:S01]  /*15690*/  IMAD.HI.U32 R37, R3, R16, RZ ;  /* 0x0000001003257227 */ /* 0x000fe200078e00ff */
[----:B------:R-:W-:-:S02]  /*156a0*/  IABS R42, R17 ;  /* 0x00000011002a7213 */ /* 0x000fc40000000000 */
[----:B--2---:R-:W-:Y:S01]  /*156b0*/  MOV R9, R39 ;  /* 0x0000002700097202 */ /* 0x004fe20000000f00 */
[----:B------:R-:W-:Y:S01]  /*156c0*/  IMAD.MOV R37, RZ, RZ, -R37 ;  /* 0x000000ffff257224 */ /* 0x000fe200078e0a25 */
[----:B------:R-:W-:Y:S01]  /*156d0*/  STL [R1+0x134], R10 ;  /* 0x0001340a01007387 */ /* 0x000fe20000100800 */
[----:B------:R-:W-:Y:S01]  /*156e0*/  IMAD.HI.U32 R8, R3, R42, RZ ;  /* 0x0000002a03087227 */ /* 0x000fe200078e00ff */
[----:B------:R-:W-:Y:S02]  /*156f0*/  @!P5 IADD3 R9, -R9, RZ, RZ ;  /* 0x000000ff0909d210 */ /* 0x000fe40007ffe1ff */
[----:B------:R-:W-:Y:S01]  /*15700*/  @!P3 IADD3 R38, R38, -R0, RZ ;  /* 0x800000002626b210 */ /* 0x000fe20007ffe0ff */
[----:B------:R-:W-:Y:S01]  /*15710*/  IMAD.MOV R8, RZ, RZ, -R8 ;  /* 0x000000ffff087224 */ /* 0x000fe200078e0a08 */
[----:B------:R-:W-:Y:S01]  /*15720*/  ISETP.GE.AND P5, PT, R5, RZ, PT ;  /* 0x000000ff0500720c */ /* 0x000fe20003fa6270 */
[----:B------:R-:W-:Y:S01]  /*15730*/  @!P6 IMAD.IADD R41, R41, 0x1, -R0 ;  /* 0x000000012929e824 */ /* 0x000fe200078e0a00 */
[C---:B------:R-:W-:Y:S01]  /*15740*/  ISETP.GT.U32.AND P3, PT, R0.reuse, R38, PT ;  /* 0x000000260000720c */ /* 0x040fe20003f64070 */
[----:B------:R-:W-:Y:S01]  /*15750*/  IMAD R42, R0, R8, R42 ;  /* 0x00000008002a7224 */ /* 0x000fe200078e022a */
[----:B------:R1:W-:Y:S01]  /*15760*/  STL [R1+0x130], R9 ;  /* 0x0001300901007387 */ /* 0x0003e20000100800 */
[----:B------:R-:W-:Y:S01]  /*15770*/  VIADD R8, R6, 0x1b8 ;  /* 0x000001b806087836 */ /* 0x000fe20000000000 */
[----:B------:R-:W-:Y:S01]  /*15780*/  ISETP.GT.U32.AND P6, PT, R0, R41, PT ;  /* 0x000000290000720c */ /* 0x000fe20003fc4070 */
[----:B------:R-:W-:-:S02]  /*15790*/  @!P0 IMAD.IADD R12, R12, 0x1, -R0 ;  /* 0x000000010c0c8824 */ /* 0x000fc400078e0a00 */
[C---:B------:R-:W-:Y:S01]  /*157a0*/  IMAD R5, R0.reuse, R37, R16 ;  /* 0x0000002500057224 */ /* 0x040fe200078e0210 */
[----:B------:R-:W-:Y:S01]  /*157b0*/  IABS R16, R8 ;  /* 0x0000000800107213 */ /* 0x000fe20000000000 */
[C---:B------:R-:W-:Y:S01]  /*157c0*/  IMAD R48, R0.reuse, R48, R49 ;  /* 0x0000003000307224 */ /* 0x040fe200078e0231 */
[----:B------:R-:W-:Y:S02]  /*157d0*/  ISETP.GT.U32.AND P0, PT, R0, R12, PT ;  /* 0x0000000c0000720c */ /* 0x000fe40003f04070 */
[----:B------:R-:W-:Y:S01]  /*157e0*/  IABS R37, R44 ;  /* 0x0000002c00257213 */ /* 0x000fe20000000000 */
[----:B------:R-:W-:Y:S01]  /*157f0*/  IMAD.HI.U32 R40, R3, R16, RZ ;  /* 0x0000001003287227 */ /* 0x000fe200078e00ff */
[----:B------:R-:W-:Y:S02]  /*15800*/  @!P3 IADD3 R38, R38, -R0, RZ ;  /* 0x800000002626b210 */ /* 0x000fe40007ffe0ff */
[C---:B------:R-:W-:Y:S01]  /*15810*/  ISETP.GT.U32.AND P3, PT, R0.reuse, R5, PT ;  /* 0x000000050000720c */ /* 0x040fe20003f64070 */
[----:B------:R-:W-:Y:S01]  /*15820*/  @!P6 IMAD.IADD R41, R41, 0x1, -R0 ;  /* 0x000000012929e824 */ /* 0x000fe200078e0a00 */
[----:B------:R-:W-:Y:S01]  /*15830*/  ISETP.GT.U32.AND P6, PT, R0, R42, PT ;  /* 0x0000002a0000720c */ /* 0x000fe20003fc4070 */
[----:B------:R-:W-:Y:S01]  /*15840*/  IMAD.MOV R40, RZ, RZ, -R40 ;  /* 0x000000ffff287224 */ /* 0x000fe200078e0a28 */
[----:B------:R-:W-:Y:S01]  /*15850*/  IADD3 R49, R6, 0x1bd, RZ ;  /* 0x000001bd06317810 */ /* 0x000fe20007ffe0ff */
[----:B------:R-:W-:-:S04]  /*15860*/  IMAD.HI.U32 R51, R3, R37, RZ ;  /* 0x0000002503337227 */ /* 0x000fc800078e00ff */
[----:B------:R-:W-:Y:S01]  /*15870*/  IMAD R16, R0, R40, R16 ;  /* 0x0000002800107224 */ /* 0x000fe200078e0210 */
[----:B------:R-:W-:Y:S01]  /*15880*/  IADD3 R51, -R51, RZ, RZ ;  /* 0x000000ff33337210 */ /* 0x000fe20007ffe1ff */
[--C-:B------:R-:W-:Y:S01]  /*15890*/  @!P0 IMAD.IADD R12, R12, 0x1, -R0.reuse ;  /* 0x000000010c0c8824 */ /* 0x100fe200078e0a00 */
[----:B------:R-:W-:Y:S01]  /*158a0*/  ISETP.GE.AND P0, PT, R17, RZ, PT ;  /* 0x000000ff1100720c */ /* 0x000fe20003f06270 */
[--C-:B------:R-:W-:Y:S01]  /*158b0*/  @!P3 IMAD.IADD R5, R5, 0x1, -R0.reuse ;  /* 0x000000010505b824 */ /* 0x100fe200078e0a00 */
[----:B------:R-:W-:Y:S01]  /*158c0*/  ISETP.GT.U32.AND P3, PT, R0, R16, PT ;  /* 0x000000100000720c */ /* 0x000fe20003f64070 */
[----:B------:R-:W-:Y:S01]  /*158d0*/  @!P6 IMAD.IADD R42, R42, 0x1, -R0 ;  /* 0x000000012a2ae824 */ /* 0x000fe200078e0a00 */
[----:B------:R-:W-:Y:S01]  /*158e0*/  ISETP.GT.U32.AND P6, PT, R0, R48, PT ;  /* 0x000000300000720c */ /* 0x000fe20003fc4070 */
[----:B-1----:R-:W-:Y:S02]  /*158f0*/  IMAD.MOV.U32 R9, RZ, RZ, R12 ;  /* 0x000000ffff097224 */ /* 0x002fe400078e000c */
[----:B------:R-:W-:-:S02]  /*15900*/  VIADD R17, R6, 0x1bc ;  /* 0x000001bc06117836 */ /* 0x000fc40000000000 */
[----:B------:R-:W-:Y:S01]  /*15910*/  @!P1 IMAD.MOV R9, RZ, RZ, -R9 ;  /* 0x000000ffff099224 */ /* 0x000fe200078e0a09 */
[C---:B------:R-:W-:Y:S01]  /*15920*/  ISETP.GT.U32.AND P1, PT, R0.reuse, R5, PT ;  /* 0x000000050000720c */ /* 0x040fe20003f24070 */
[----:B------:R-:W-:Y:S01]  /*15930*/  IMAD R37, R0, R51, R37 ;  /* 0x0000003300257224 */ /* 0x000fe200078e0225 */
[----:B------:R-:W-:Y:S01]  /*15940*/  IABS R39, R17 ;  /* 0x0000001100277213 */ /* 0x000fe20000000000 */
[----:B------:R-:W-:Y:S01]  /*15950*/  VIADD R12, R6, 0x1be ;  /* 0x000001be060c7836 */ /* 0x000fe20000000000 */
[----:B------:R1:W-:Y:S01]  /*15960*/  STL [R1+0x128], R9 ;  /* 0x0001280901007387 */ /* 0x0003e20000100800 */
[-C--:B------:R-:W-:Y:S02]  /*15970*/  @!P3 IADD3 R16, R16, -R0.reuse, RZ ;  /* 0x800000001010b210 */ /* 0x080fe40007ffe0ff */
[----:B------:R-:W-:Y:S01]  /*15980*/  @!P6 IADD3 R48, R48, -R0, RZ ;  /* 0x800000003030e210 */ /* 0x000fe20007ffe0ff */
[----:B------:R-:W-:Y:S01]  /*15990*/  IMAD.HI.U32 R40, R3, R39, RZ ;  /* 0x0000002703287227 */ /* 0x000fe200078e00ff */
[----:B------:R-:W-:-:S02]  /*159a0*/  ISETP.GT.U32.AND P6, PT, R0, R16, PT ;  /* 0x000000100000720c */ /* 0x000fc40003fc4070 */
[C---:B------:R-:W-:Y:S01]  /*159b0*/  ISETP.GT.U32.AND P3, PT, R0.reuse, R42, PT ;  /* 0x0000002a0000720c */ /* 0x040fe20003f64070 */
[----:B------:R-:W-:Y:S01]  /*159c0*/  IMAD.MOV R40, RZ, RZ, -R40 ;  /* 0x000000ffff287224 */ /* 0x000fe200078e0a28 */
[----:B------:R-:W-:Y:S01]  /*159d0*/  @!P1 IADD3 R5, R5, -R0, RZ ;  /* 0x8000000005059210 */ /* 0x000fe20007ffe0ff */
[----:B-1----:R-:W-:Y:S01]  /*159e0*/  IMAD.MOV.U32 R9, RZ, RZ, R38 ;  /* 0x000000ffff097224 */ /* 0x002fe200078e0026 */
[C---:B------:R-:W-:Y:S01]  /*159f0*/  ISETP.GT.U32.AND P1, PT, R0.reuse, R37, PT ;  /* 0x000000250000720c */ /* 0x040fe20003f24070 */
[C---:B------:R-:W-:Y:S01]  /*15a00*/  IMAD R39, R0.reuse, R40, R39 ;  /* 0x0000002800277224 */ /* 0x040fe200078e0227 */
[----:B------:R-:W-:Y:S01]  /*15a10*/  IABS R40, R49 ;  /* 0x0000003100287213 */ /* 0x000fe20000000000 */
[----:B------:R-:W-:Y:S01]  /*15a20*/  @!P4 IMAD.MOV R9, RZ, RZ, -R9 ;  /* 0x000000ffff09c224 */ /* 0x000fe200078e0a09 */
[----:B------:R-:W-:Y:S01]  /*15a30*/  ISETP.GT.U32.AND P4, PT, R0, R48, PT ;  /* 0x000000300000720c */ /* 0x000fe20003f84070 */
[----:B------:R-:W-:Y:S01]  /*15a40*/  IMAD.MOV.U32 R10, RZ, RZ, R5 ;  /* 0x000000ffff0a7224 */ /* 0x000fe200078e0005 */
[----:B------:R-:W-:Y:S01]  /*15a50*/  IABS R38, R12 ;  /* 0x0000000c00267213 */ /* 0x000fe20000000000 */
[--C-:B------:R-:W-:Y:S01]  /*15a60*/  @!P6 IMAD.IADD R16, R16, 0x1, -R0.reuse ;  /* 0x000000011010e824 */ /* 0x100fe200078e0a00 */
[----:B------:R1:W-:Y:S01]  /*15a70*/  STL [R1+0x124], R9 ;  /* 0x0001240901007387 */ /* 0x0003e20000100800 */
[----:B------:R-:W-:Y:S01]  /*15a80*/  ISETP.GT.U32.AND P6, PT, R0, R39, PT ;  /* 0x000000270000720c */ /* 0x000fe20003fc4070 */
[----:B------:R-:W-:Y:S01]  /*15a90*/  @!P3 IMAD.IADD R42, R42, 0x1, -R0 ;  /* 0x000000012a2ab824 */ /* 0x000fe200078e0a00 */
[----:B------:R-:W-:-:S02]  /*15aa0*/  ISETP.GE.AND P3, PT, R8, RZ, PT ;  /* 0x000000ff0800720c */ /* 0x000fc40003f66270 */
[----:B------:R-:W-:Y:S01]  /*15ab0*/  @!P1 IMAD.IADD R37, R37, 0x1, -R0 ;  /* 0x0000000125259824 */ /* 0x000fe200078e0a00 */
[----:B------:R-:W-:Y:S02]  /*15ac0*/  @!P5 IADD3 R10, -R10, RZ, RZ ;  /* 0x000000ff0a0ad210 */ /* 0x000fe40007ffe1ff */
[----:B------:R-:W-:Y:S01]  /*15ad0*/  ISETP.GE.AND P1, PT, R44, RZ, PT ;  /* 0x000000ff2c00720c */ /* 0x000fe20003f26270 */
[----:B-1----:R-:W-:Y:S01]  /*15ae0*/  IMAD.MOV.U32 R9, RZ, RZ, R41 ;  /* 0x000000ffff097224 */ /* 0x002fe200078e0029 */
[----:B------:R-:W-:Y:S01]  /*15af0*/  MOV R41, R40 ;  /* 0x0000002800297202 */ /* 0x000fe20000000f00 */
[----:B------:R-:W-:Y:S01]  /*15b00*/  IMAD.MOV.U32 R40, RZ, RZ, R38 ;  /* 0x000000ffff287224 */ /* 0x000fe200078e0026 */
[----:B------:R-:W-:Y:S01]  /*15b10*/  @!P4 IADD3 R48, R48, -R0, RZ ;  /* 0x800000003030c210 */ /* 0x000fe20007ffe0ff */
[----:B------:R-:W-:Y:S01]  /*15b20*/  @!P2 IMAD.MOV R9, RZ, RZ, -R9 ;  /* 0x000000ffff09a224 */ /* 0x000fe200078e0a09 */
[----:B------:R-:W-:Y:S01]  /*15b30*/  ISETP.GT.U32.AND P2, PT, R0, R47, PT ;  /* 0x0000002f0000720c */ /* 0x000fe20003f44070 */
[----:B------:R-:W-:Y:S01]  /*15b40*/  IMAD.HI.U32 R38, R3, R41, RZ ;  /* 0x0000002903267227 */ /* 0x000fe200078e00ff */
[----:B------:R-:W-:-:S02]  /*15b50*/  ISETP.GE.AND P4, PT, R45, RZ, PT ;  /* 0x000000ff2d00720c */ /* 0x000fc40003f86270 */
[----:B------:R1:W-:Y:S01]  /*15b60*/  STL [R1+0x120], R9 ;  /* 0x0001200901007387 */ /* 0x0003e20000100800 */
[----:B------:R-:W-:Y:S01]  /*15b70*/  @!P6 IMAD.IADD R39, R39, 0x1, -R0 ;  /* 0x000000012727e824 */ /* 0x000fe200078e0a00 */
[----:B------:R-:W-:Y:S01]  /*15b80*/  IADD3 R5, R6, 0x1bf, RZ ;  /* 0x000001bf06057810 */ /* 0x000fe20007ffe0ff */
[----:B------:R-:W-:Y:S01]  /*15b90*/  IMAD.HI.U32 R8, R3, R40, RZ ;  /* 0x0000002803087227 */ /* 0x000fe200078e00ff */
[----:B------:R2:W-:Y:S02]  /*15ba0*/  STL [R1+0x11c], R10 ;  /* 0x00011c0a01007387 */ /* 0x0005e40000100800 */
[----:B------:R-:W-:Y:S01]  /*15bb0*/  ISETP.GT.U32.AND P6, PT, R0, R39, PT ;  /* 0x000000270000720c */ /* 0x000fe20003fc4070 */
[----:B------:R-:W-:Y:S02]  /*15bc0*/  IMAD.MOV R38, RZ, RZ, -R38 ;  /* 0x000000ffff267224 */ /* 0x000fe400078e0a26 */
[----:B------:R-:W-:Y:S01]  /*15bd0*/  @!P2 IADD3 R47, R47, -R0, RZ ;  /* 0x800000002f2fa210 */ /* 0x000fe20007ffe0ff */
[----:B-1----:R-:W-:Y:S01]  /*15be0*/  IMAD.MOV.U32 R9, RZ, RZ, R42 ;  /* 0x000000ffff097224 */ /* 0x002fe200078e002a */
[----:B------:R-:W-:Y:S01]  /*15bf0*/  ISETP.GE.AND P2, PT, R46, RZ, PT ;  /* 0x000000ff2e00720c */ /* 0x000fe20003f46270 */
[----:B------:R-:W-:Y:S01]  /*15c00*/  IMAD.MOV R8, RZ, RZ, -R8 ;  /* 0x000000ffff087224 */ /* 0x000fe200078e0a08 */
[C---:B------:R-:W-:Y:S01]  /*15c10*/  ISETP.GT.U32.AND P5, PT, R0.reuse, R47, PT ;  /* 0x0000002f0000720c */ /* 0x040fe20003fa4070 */
[----:B------:R-:W-:Y:S01]  /*15c20*/  @!P0 IMAD.MOV R9, RZ, RZ, -R9 ;  /* 0x000000ffff098224 */ /* 0x000fe200078e0a09 */
[C---:B------:R-:W-:Y:S01]  /*15c30*/  ISETP.GT.U32.AND P0, PT, R0.reuse, R37, PT ;  /* 0x000000250000720c */ /* 0x040fe20003f04070 */
[----:B------:R-:W-:Y:S01]  /*15c40*/  IMAD R38, R0, R38, R41 ;  /* 0x0000002600267224 */ /* 0x000fe200078e0229 */
[----:B------:R-:W-:Y:S01]  /*15c50*/  IADD3 R42, R6, 0x1c5, RZ ;  /* 0x000001c5062a7810 */ /* 0x000fe20007ffe0ff */
[----:B--2---:R-:W-:Y:S01]  /*15c60*/  IMAD.MOV.U32 R10, RZ, RZ, R16 ;  /* 0x000000ffff0a7224 */ /* 0x004fe200078e0010 */
[----:B------:R1:W-:Y:S01]  /*15c70*/  STL [R1+0x118], R9 ;  /* 0x0001180901007387 */ /* 0x0003e20000100800 */
[C---:B------:R-:W-:Y:S01]  /*15c80*/  IMAD R8, R0.reuse, R8, R40 ;  /* 0x0000000800087224 */ /* 0x040fe200078e0228 */
[----:B------:R-:W-:Y:S01]  /*15c90*/  IABS R40, R5 ;  /* 0x0000000500287213 */ /* 0x000fe20000000000 */
[----:B------:R-:W-:Y:S01]  /*15ca0*/  @!P3 IMAD.MOV R10, RZ, RZ, -R10 ;  /* 0x000000ffff0ab224 */ /* 0x000fe200078e0a0a */
[----:B------:R-:W-:Y:S01]  /*15cb0*/  ISETP.GT.U32.AND P3, PT, R0, R38, PT ;  /* 0x000000260000720c */ /* 0x000fe20003f64070 */
[----:B------:R-:W-:Y:S01]  /*15cc0*/  VIADD R41, R6, 0x1c1 ;  /* 0x000001c106297836 */ /* 0x000fe20000000000 */
[----:B------:R-:W-:Y:S01]  /*15cd0*/  @!P6 IADD3 R39, R39, -R0, RZ ;  /* 0x800000002727e210 */ /* 0x000fe20007ffe0ff */
[--C-:B------:R-:W-:Y:S01]  /*15ce0*/  @!P5 IMAD.IADD R47, R47, 0x1, -R0.reuse ;  /* 0x000000012f2fd824 */ /* 0x100fe200078e0a00 */
[----:B------:R-:W-:Y:S01]  /*15cf0*/  ISETP.GT.U32.AND P5, PT, R0, R8, PT ;  /* 0x000000080000720c */ /* 0x000fe20003fa4070 */
[----:B------:R-:W-:Y:S01]  /*15d00*/  @!P0 IMAD.IADD R37, R37, 0x1, -R0 ;  /* 0x0000000125258824 */ /* 0x000fe200078e0a00 */
[----:B------:R2:W-:Y:S01]  /*15d10*/  STL [R1+0x114], R10 ;  /* 0x0001140a01007387 */ /* 0x0005e20000100800 */
[----:B-1----:R-:W-:Y:S01]  /*15d20*/  IMAD.MOV.U32 R9, RZ, RZ, R48 ;  /* 0x000000ffff097224 */ /* 0x002fe200078e0030 */
[----:B------:R-:W-:Y:S01]  /*15d30*/  ISETP.GE.AND P6, PT, R12, RZ, PT ;  /* 0x000000ff0c00720c */ /* 0x000fe20003fc6270 */
[----:B------:R-:W-:Y:S01]  /*15d40*/  IMAD.HI.U32 R12, R3, R40, RZ ;  /* 0x00000028030c7227 */ /* 0x000fe200078e00ff */
[----:B------:R-:W-:-:S02]  /*15d50*/  IADD3 R16, R6, 0x1c0, RZ ;  /* 0x000001c006107810 */ /* 0x000fc40007ffe0ff */
[----:B------:R-:W-:Y:S01]  /*15d60*/  @!P4 IADD3 R9, -R9, RZ, RZ ;  /* 0x000000ff0909c210 */ /* 0x000fe20007ffe1ff */
[--C-:B------:R-:W-:Y:S01]  /*15d70*/  @!P3 IMAD.IADD R38, R38, 0x1, -R0.reuse ;  /* 0x000000012626b824 */ /* 0x100fe200078e0a00 */
[----:B------:R-:W-:Y:S01]  /*15d80*/  ISETP.GE.AND P4, PT, R17, RZ, PT ;  /* 0x000000ff1100720c */ /* 0x000fe20003f86270 */
[----:B--2---:R-:W-:Y:S02]  /*15d90*/  IMAD.MOV.U32 R10, RZ, RZ, R47 ;  /* 0x000000ffff0a7224 */ /* 0x004fe400078e002f */
[----:B------:R1:W-:Y:S01]  /*15da0*/  STL [R1+0x110], R9 ;  /* 0x0001100901007387 */ /* 0x0003e20000100800 */
[----:B------:R-:W-:Y:S01]  /*15db0*/  IADD3 R12, -R12, RZ, RZ ;  /* 0x000000ff0c0c7210 */ /* 0x000fe20007ffe1ff */
[----:B------:R-:W-:Y:S01]  /*15dc0*/  @!P5 IMAD.IADD R8, R8, 0x1, -R0 ;  /* 0x000000010808d824 */ /* 0x000fe200078e0a00 */
[----:B------:R-:W-:Y:S02]  /*15dd0*/  IABS R45, R16 ;  /* 0x00000010002d7213 */ /* 0x000fe40000000000 */
[----:B------:R-:W-:Y:S01]  /*15de0*/  @!P2 IADD3 R10, -R10, RZ, RZ ;  /* 0x000000ff0a0aa210 */ /* 0x000fe20007ffe1ff */
[C---:B------:R-:W-:Y:S01]  /*15df0*/  IMAD R40, R0.reuse, R12, R40 ;  /* 0x0000000c00287224 */ /* 0x040fe200078e0228 */
[----:B------:R-:W-:Y:S01]  /*15e00*/  ISETP.GT.U32.AND P2, PT, R0, R38, PT ;  /* 0x000000260000720c */ /* 0x000fe20003f44070 */
[----:B------:R-:W-:Y:S01]  /*15e10*/  VIADD R12, R6, 0x1c3 ;  /* 0x000001c3060c7836 */ /* 0x000fe20000000000 */
[----:B------:R-:W-:Y:S01]  /*15e20*/  ISETP.GE.AND P3, PT, R5, RZ, PT ;  /* 0x000000ff0500720c */ /* 0x000fe20003f66270 */
[----:B-1----:R-:W-:Y:S01]  /*15e30*/  IMAD.MOV.U32 R9, RZ, RZ, R37 ;  /* 0x000000ffff097224 */ /* 0x002fe200078e0025 */
[----:B------:R-:W-:Y:S01]  /*15e40*/  STL [R1+0x10c], R10 ;  /* 0x00010c0a01007387 */ /* 0x000fe20000100800 */
[----:B------:R-:W-:Y:S01]  /*15e50*/  IMAD.HI.U32 R5, R3, R45, RZ ;  /* 0x0000002d03057227 */ /* 0x000fe200078e00ff */
[----:B------:R-:W-:-:S02]  /*15e60*/  ISETP.GE.AND P0, PT, R49, RZ, PT ;  /* 0x000000ff3100720c */ /* 0x000fc40003f06270 */
[----:B------:R-:W-:Y:S01]  /*15e70*/  IABS R17, R12 ;  /* 0x0000000c00117213 */ /* 0x000fe20000000000 */
[----:B------:R-:W-:Y:S01]  /*15e80*/  @!P1 IMAD.MOV R9, RZ, RZ, -R9 ;  /* 0x000000ffff099224 */ /* 0x000fe200078e0a09 */
[----:B------:R-:W-:Y:S01]  /*15e90*/  ISETP.GT.U32.AND P1, PT, R0, R8, PT ;  /* 0x000000080000720c */ /* 0x000fe20003f24070 */
[----:B------:R-:W-:Y:S01]  /*15ea0*/  IMAD.MOV R5, RZ, RZ, -R5 ;  /* 0x000000ffff057224 */ /* 0x000fe200078e0a05 */
[----:B------:R-:W-:Y:S01]  /*15eb0*/  ISETP.GE.AND P5, PT, R16, RZ, PT ;  /* 0x000000ff1000720c */ /* 0x000fe20003fa6270 */
[----:B------:R-:W-:Y:S01]  /*15ec0*/  @!P2 IMAD.IADD R38, R38, 0x1, -R0 ;  /* 0x000000012626a824 */ /* 0x000fe200078e0a00 */
[----:B------:R1:W-:Y:S01]  /*15ed0*/  STL [R1+0x108], R9 ;  /* 0x0001080901007387 */ /* 0x0003e20000100800 */
[----:B------:R-:W-:Y:S01]  /*15ee0*/  IMAD R45, R0, R5, R45 ;  /* 0x00000005002d7224 */ /* 0x000fe200078e022d */
[----:B------:R-:W-:Y:S01]  /*15ef0*/  ISETP.GE.AND P2, PT, R41, RZ, PT ;  /* 0x000000ff2900720c */ /* 0x000fe20003f46270 */
[----:B------:R-:W-:Y:S01]  /*15f00*/  VIADD R16, R6, 0x1c2 ;  /* 0x000001c206107836 */ /* 0x000fe20000000000 */
[----:B------:R-:W-:-:S02]  /*15f10*/  IABS R41, R41 ;  /* 0x0000002900297213 */ /* 0x000fc40000000000 */
[----:B------:R-:W-:Y:S02]  /*15f20*/  IABS R44, R42 ;  /* 0x0000002a002c7213 */ /* 0x000fe40000000000 */
[----:B------:R-:W-:Y:S01]  /*15f30*/  IABS R5, R16 ;  /* 0x0000001000057213 */ /* 0x000fe20000000000 */
[----:B------:R-:W-:Y:S01]  /*15f40*/  IMAD.HI.U32 R37, R3, R41, RZ ;  /* 0x0000002903257227 */ /* 0x000fe200078e00ff */
[----:B-1----:R-:W-:Y:S02]  /*15f50*/  MOV R9, R39 ;  /* 0x0000002700097202 */ /* 0x002fe40000000f00 */
[----:B------:R-:W-:Y:S02]  /*15f60*/  @!P1 IADD3 R8, R8, -R0, RZ ;  /* 0x8000000008089210 */ /* 0x000fe40007ffe0ff */
[----:B------:R-:W-:Y:S02]  /*15f70*/  @!P4 IADD3 R9, -R9, RZ, RZ ;  /* 0x000000ff0909c210 */ /* 0x000fe40007ffe1ff */
[C---:B------:R-:W-:Y:S01]  /*15f80*/  ISETP.GT.U32.AND P4, PT, R0.reuse, R40, PT ;  /* 0x000000280000720c */ /* 0x040fe20003f84070 */
[----:B------:R-:W-:Y:S01]  /*15f90*/  @!P6 IMAD.MOV R8, RZ, RZ, -R8 ;  /* 0x000000ffff08e224 */ /* 0x000fe200078e0a08 */
[----:B------:R-:W-:Y:S01]  /*15fa0*/  ISETP.GT.U32.AND P1, PT, R0, R45, PT ;  /* 0x0000002d0000720c */ /* 0x000fe20003f24070 */
[----:B------:R1:W-:Y:S01]  /*15fb0*/  STL [R1+0x104], R9 ;  /* 0x0001040901007387 */ /* 0x0003e20000100800 */
[----:B------:R-:W-:-:S02]  /*15fc0*/  IADD3 R37, -R37, RZ, RZ ;  /* 0x000000ff25257210 */ /* 0x000fc40007ffe1ff */
[----:B------:R-:W-:Y:S02]  /*15fd0*/  ISETP.GE.AND P6, PT, R12, RZ, PT ;  /* 0x000000ff0c00720c */ /* 0x000fe40003fc6270 */
[----:B------:R-:W-:Y:S01]  /*15fe0*/  IADD3 R12, R6, 0x1c7, RZ ;  /* 0x000001c7060c7810 */ /* 0x000fe20007ffe0ff */
[----:B------:R-:W-:Y:S01]  /*15ff0*/  IMAD R41, R0, R37, R41 ;  /* 0x0000002500297224 */ /* 0x000fe200078e0229 */
[C---:B------:R-:W-:Y:S01]  /*16000*/  IADD3 R48, R6.reuse, 0x1d7, RZ ;  /* 0x000001d706307810 */ /* 0x040fe20007ffe0ff */
[----:B------:R-:W-:Y:S02]  /*16010*/  VIADD R37, R6, 0x1c6 ;  /* 0x000001c606257836 */ /* 0x000fe40000000000 */
[----:B------:R-:W-:Y:S01]  /*16020*/  @!P4 IADD3 R40, R40, -R0, RZ ;  /* 0x800000002828c210 */ /* 0x000fe20007ffe0ff */
[----:B-1----:R-:W-:Y:S02]  /*16030*/  IMAD.MOV.U32 R9, RZ, RZ, R38 ;  /* 0x000000ffff097224 */ /* 0x002fe400078e0026 */
[----:B------:R-:W-:Y:S01]  /*16040*/  IMAD.MOV.U32 R38, RZ, RZ, R17 ;  /* 0x000000ffff267224 */ /* 0x000fe200078e0011 */
[----:B------:R-:W-:Y:S01]  /*16050*/  ISETP.GT.U32.AND P4, PT, R0, R40, PT ;  /* 0x000000280000720c */ /* 0x000fe20003f84070 */
[----:B------:R-:W-:Y:S01]  /*16060*/  @!P1 IMAD.IADD R45, R45, 0x1, -R0 ;  /* 0x000000012d2d9824 */ /* 0x000fe200078e0a00 */
[----:B------:R-:W-:Y:S01]  /*16070*/  IABS R39, R37 ;  /* 0x0000002500277213 */ /* 0x000fe20000000000 */
[----:B------:R-:W-:Y:S01]  /*16080*/  @!P0 IMAD.MOV R9, RZ, RZ, -R9 ;  /* 0x000000ffff098224 */ /* 0x000fe200078e0a09 */
[----:B------:R-:W-:Y:S01]  /*16090*/  ISETP.GE.AND P0, PT, R16, RZ, PT ;  /* 0x000000ff1000720c */ /* 0x000fe20003f06270 */
[----:B------:R-:W-:Y:S01]  /*160a0*/  IMAD.HI.U32 R16, R3, R38, RZ ;  /* 0x0000002603107227 */ /* 0x000fe200078e00ff */
[----:B------:R-:W-:-:S02]  /*160b0*/  ISETP.GT.U32.AND P1, PT, R0, R45, PT ;  /* 0x0000002d0000720c */ /* 0x000fc40003f24070 */
[----:B------:R1:W-:Y:S01]  /*160c0*/  STL [R1+0x100], R9 ;  /* 0x0001000901007387 */ /* 0x0003e20000100800 */
[----:B------:R-:W-:Y:S01]  /*160d0*/  IMAD.HI.U32 R17, R3, R5, RZ ;  /* 0x0000000503117227 */ /* 0x000fe200078e00ff */
[----:B------:R-:W-:Y:S02]  /*160e0*/  IADD3 R16, -R16, RZ, RZ ;  /* 0x000000ff10107210 */ /* 0x000fe40007ffe1ff */
[----:B------:R2:W-:Y:S01]  /*160f0*/  STL [R1+0xfc], R8 ;  /* 0x0000fc0801007387 */ /* 0x0005e20000100800 */
[----:B------:R-:W-:Y:S01]  /*16100*/  @!P4 IMAD.IADD R40, R40, 0x1, -R0 ;  /* 0x000000012828c824 */ /* 0x000fe200078e0a00 */
[C---:B------:R-:W-:Y:S01]  /*16110*/  ISETP.GT.U32.AND P4, PT, R0.reuse, R41, PT ;  /* 0x000000290000720c */ /* 0x040fe20003f84070 */
[----:B------:R-:W-:Y:S02]  /*16120*/  IMAD.MOV R17, RZ, RZ, -R17 ;  /* 0x000000ffff117224 */ /* 0x000fe400078e0a11 */
[----:B------:R-:W-:Y:S02]  /*16130*/  IMAD R38, R0, R16, R38 ;  /* 0x0000001000267224 */ /* 0x000fe400078e0226 */
[----:B-1----:R-:W-:-:S02]  /*16140*/  IMAD.MOV.U32 R9, RZ, RZ, R40 ;  /* 0x000000ffff097224 */ /* 0x002fc400078e0028 */
[--C-:B------:R-:W-:Y:S02]  /*16150*/  @!P1 IMAD.IADD R45, R45, 0x1, -R0.reuse ;  /* 0x000000012d2d9824 */ /* 0x100fe400078e0a00 */
[----:B--2---:R-:W-:Y:S01]  /*16160*/  IMAD R8, R0, R17, R5 ;  /* 0x0000001100087224 */ /* 0x004fe200078e0205 */
[----:B------:R-:W-:Y:S01]  /*16170*/  @!P3 IADD3 R9, -R9, RZ, RZ ;  /* 0x000000ff0909b210 */ /* 0x000fe20007ffe1ff */
[----:B------:R-:W-:Y:S01]  /*16180*/  VIADD R5, R6, 0x1c4 ;  /* 0x000001c406057836 */ /* 0x000fe20000000000 */
[C---:B------:R-:W-:Y:S01]  /*16190*/  ISETP.GT.U32.AND P3, PT, R0.reuse, R38, PT ;  /* 0x000000260000720c */ /* 0x040fe20003f64070 */
[----:B------:R-:W-:Y:S01]  /*161a0*/  @!P4 IMAD.IADD R41, R41, 0x1, -R0 ;  /* 0x000000012929c824 */ /* 0x000fe200078e0a00 */
[C---:B------:R-:W-:Y:S01]  /*161b0*/  ISETP.GT.U32.AND P1, PT, R0.reuse, R8, PT ;  /* 0x000000080000720c */ /* 0x040fe20003f24070 */
[----:B------:R1:W-:Y:S01]  /*161c0*/  STL [R1+0xf8], R9 ;  /* 0x0000f80901007387 */ /* 0x0003e20000100800 */
[----:B------:R-:W-:Y:S02]  /*161d0*/  IABS R16, R5 ;  /* 0x0000000500107213 */ /* 0x000fe40000000000 */
[----:B------:R-:W-:-:S02]  /*161e0*/  ISETP.GT.U32.AND P4, PT, R0, R41, PT ;  /* 0x000000290000720c */ /* 0x000fc40003f84070 */
[----:B------:R-:W-:Y:S01]  /*161f0*/  IABS R17, R12 ;  /* 0x0000000c00117213 */ /* 0x000fe20000000000 */
[----:B------:R-:W-:-:S04]  /*16200*/  IMAD.HI.U32 R40, R3, R16, RZ ;  /* 0x0000001003287227 */ /* 0x000fc800078e00ff */
[----:B-1----:R-:W-:Y:S01]  /*16210*/  IMAD.MOV.U32 R9, RZ, RZ, R45 ;  /* 0x000000ffff097224 */ /* 0x002fe200078e002d */
[----:B------:R-:W-:Y:S01]  /*16220*/  @!P3 IADD3 R38, R38, -R0, RZ ;  /* 0x800000002626b210 */ /* 0x000fe20007ffe0ff */
[--C-:B------:R-:W-:Y:S01]  /*16230*/  @!P1 IMAD.IADD R8, R8, 0x1, -R0.reuse ;  /* 0x0000000108089824 */ /* 0x100fe200078e0a00 */
[----:B------:R-:W-:Y:S01]  /*16240*/  IADD3 R40, -R40, RZ, RZ ;  /* 0x000000ff28287210 */ /* 0x000fe20007ffe1ff */
[----:B------:R-:W-:Y:S01]  /*16250*/  @!P5 IMAD.MOV R9, RZ, RZ, -R9 ;  /* 0x000000ffff09d224 */ /* 0x000fe200078e0a09 */
[C---:B------:R-:W-:Y:S01]  /*16260*/  ISETP.GT.U32.AND P3, PT, R0.reuse, R38, PT ;  /* 0x000000260000720c */ /* 0x040fe20003f64070 */
[----:B------:R-:W-:Y:S01]  /*16270*/  @!P4 IMAD.IADD R41, R41, 0x1, -R0 ;  /* 0x000000012929c824 */ /* 0x000fe200078e0a00 */
[----:B------:R-:W-:Y:S01]  /*16280*/  ISETP.GE.AND P5, PT, R5, RZ, PT ;  /* 0x000000ff0500720c */ /* 0x000fe20003fa6270 */
[C---:B------:R-:W-:Y:S01]  /*16290*/  IMAD R5, R0.reuse, R40, R16 ;  /* 0x0000002800057224 */ /* 0x040fe200078e0210 */
[C---:B------:R-:W-:Y:S01]  /*162a0*/  ISETP.GT.U32.AND P1, PT, R0.reuse, R8, PT ;  /* 0x000000080000720c */ /* 0x040fe20003f24070 */
[----:B------:R-:W-:Y:S01]  /*162b0*/  IMAD.HI.U32 R16, R3, R39, RZ ;  /* 0x0000002703107227 */ /* 0x000fe200078e00ff */
[----:B------:R1:W-:Y:S02]  /*162c0*/  STL [R1+0xf4], R9 ;  /* 0x0000f40901007387 */ /* 0x0003e40000100800 */
[----:B------:R-:W-:Y:S01]  /*162d0*/  ISETP.GT.U32.AND P4, PT, R0, R5, PT ;  /* 0x000000050000720c */ /* 0x000fe20003f84070 */
[----:B------:R-:W-:-:S02]  /*162e0*/  IMAD.MOV R16, RZ, RZ, -R16 ;  /* 0x000000ffff107224 */ /* 0x000fc400078e0a10 */
[C---:B------:R-:W-:Y:S02]  /*162f0*/  IMAD.HI.U32 R40, R3.reuse, R17, RZ ;  /* 0x0000001103287227 */ /* 0x040fe400078e00ff */
[----:B------:R-:W-:Y:S02]  /*16300*/  @!P3 IADD3 R38, R38, -R0, RZ ;  /* 0x800000002626b210 */ /* 0x000fe40007ffe0ff */
[----:B------:R-:W-:Y:S01]  /*16310*/  IMAD.HI.U32 R45, R3, R44, RZ ;  /* 0x0000002c032d7227 */ /* 0x000fe200078e00ff */
[----:B-1----:R-:W-:Y:S02]  /*16320*/  MOV R9, R41 ;  /* 0x0000002900097202 */ /* 0x002fe40000000f00 */
[----:B------:R-:W-:Y:S01]  /*16330*/  @!P1 IADD3 R8, R8, -R0, RZ ;  /* 0x8000000008089210 */ /* 0x000fe20007ffe0ff */
[----:B------:R-:W-:Y:S01]  /*16340*/  IMAD R39, R0, R16, R39 ;  /* 0x0000001000277224 */ /* 0x000fe200078e0227 */
[----:B------:R-:W-:Y:S01]  /*16350*/  ISETP.GE.AND P1, PT, R42, RZ, PT ;  /* 0x000000ff2a00720c */ /* 0x000fe20003f26270 */
[----:B------:R-:W-:-:S02]  /*16360*/  @!P2 IMAD.MOV R9, RZ, RZ, -R9 ;  /* 0x000000ffff09a224 */ /* 0x000fc400078e0a09 */
[----:B------:R-:W-:Y:S01]  /*16370*/  IMAD.MOV R40, RZ, RZ, -R40 ;  /* 0x000000ffff287224 */ /* 0x000fe200078e0a28 */
[----:B------:R-:W-:Y:S01]  /*16380*/  ISETP.GT.U32.AND P3, PT, R0, R39, PT ;  /* 0x000000270000720c */ /* 0x000fe20003f64070 */
[----:B------:R-:W-:Y:S01]  /*16390*/  VIADD R16, R6, 0x1c8 ;  /* 0x000001c806107836 */ /* 0x000fe20000000000 */
[----:B------:R1:W-:Y:S01]  /*163a0*/  STL [R1+0xf0], R9 ;  /* 0x0000f00901007387 */ /* 0x0003e20000100800 */
[----:B------:R-:W-:Y:S02]  /*163b0*/  IMAD.MOV R45, RZ, RZ, -R45 ;  /* 0x000000ffff2d7224 */ /* 0x000fe400078e0a2d */
[C---:B------:R-:W-:Y:S01]  /*163c0*/  IMAD R17, R0.reuse, R40, R17 ;  /* 0x0000002800117224 */ /* 0x040fe200078e0211 */
[----:B------:R-:W-:Y:S01]  /*163d0*/  IABS R40, R16 ;  /* 0x0000001000287213 */ /* 0x000fe20000000000 */
[----:B------:R-:W-:Y:S02]  /*163e0*/  IMAD R42, R0, R45, R44 ;  /* 0x0000002d002a7224 */ /* 0x000fe400078e022c */
[----:B------:R-:W-:-:S02]  /*163f0*/  IMAD.MOV.U32 R10, RZ, RZ, R8 ;  /* 0x000000ffff0a7224 */ /* 0x000fc400078e0008 */
[----:B------:R-:W-:Y:S01]  /*16400*/  @!P4 IMAD.IADD R5, R5, 0x1, -R0 ;  /* 0x000000010505c824 */ /* 0x000fe200078e0a00 */
[----:B-1----:R-:W-:Y:S01]  /*16410*/  MOV R9, R38 ;  /* 0x0000002600097202 */ /* 0x002fe20000000f00 */
[----:B------:R-:W-:Y:S01]  /*16420*/  IMAD.MOV.U32 R8, RZ, RZ, R40 ;  /* 0x000000ffff087224 */ /* 0x000fe200078e0028 */
[C---:B------:R-:W-:Y:S01]  /*16430*/  ISETP.GT.U32.AND P2, PT, R0.reuse, R42, PT ;  /* 0x0000002a0000720c */ /* 0x040fe20003f44070 */
[----:B------:R-:W-:Y:S01]  /*16440*/  @!P0 IMAD.MOV R10, RZ, RZ, -R10 ;  /* 0x000000ffff0a8224 */ /* 0x000fe200078e0a0a */
[----:B------:R-:W-:Y:S01]  /*16450*/  @!P6 IADD3 R9, -R9, RZ, RZ ;  /* 0x000000ff0909e210 */ /* 0x000fe20007ffe1ff */
[----:B------:R-:W-:Y:S01]  /*16460*/  IMAD.HI.U32 R38, R3, R8, RZ ;  /* 0x0000000803267227 */ /* 0x000fe200078e00ff */
[----:B------:R-:W-:Y:S02]  /*16470*/  ISETP.GT.U32.AND P6, PT, R0, R17, PT ;  /* 0x000000110000720c */ /* 0x000fe40003fc4070 */
[----:B------:R-:W-:Y:S01]  /*16480*/  ISETP.GE.AND P0, PT, R37, RZ, PT ;  /* 0x000000ff2500720c */ /* 0x000fe20003f06270 */
[----:B------:R-:W-:Y:S01]  /*16490*/  VIADD R37, R6, 0x1c9 ;  /* 0x000001c906257836 */ /* 0x000fe20000000000 */
[----:B------:R-:W-:Y:S01]  /*164a0*/  ISETP.GT.U32.AND P4, PT, R0, R5, PT ;  /* 0x000000050000720c */ /* 0x000fe20003f84070 */
[--C-:B------:R-:W-:Y:S01]  /*164b0*/  @!P3 IMAD.IADD R39, R39, 0x1, -R0.reuse ;  /* 0x000000012727b824 */ /* 0x100fe200078e0a00 */
[----:B------:R-:W-:Y:S01]  /*164c0*/  IADD3 R38, -R38, RZ, RZ ;  /* 0x000000ff26267210 */ /* 0x000fe20007ffe1ff */
[----:B------:R-:W-:Y:S01]  /*164d0*/  STL [R1+0xec], R10 ;  /* 0x0000ec0a01007387 */ /* 0x000fe20000100800 */
[----:B------:R-:W-:Y:S01]  /*164e0*/  IABS R45, R37 ;  /* 0x00000025002d7213 */ /* 0x000fe20000000000 */
[----:B------:R-:W-:Y:S01]  /*164f0*/  @!P2 IMAD.IADD R42, R42, 0x1, -R0 ;  /* 0x000000012a2aa824 */ /* 0x000fe200078e0a00 */
[----:B------:R-:W-:Y:S01]  /*16500*/  ISETP.GE.AND P2, PT, R16, RZ, PT ;  /* 0x000000ff1000720c */ /* 0x000fe20003f46270 */
[C---:B------:R-:W-:Y:S01]  /*16510*/  IMAD R8, R0.reuse, R38, R8 ;  /* 0x0000002600087224 */ /* 0x040fe200078e0208 */
[----:B------:R1:W-:Y:S01]  /*16520*/  STL [R1+0xe8], R9 ;  /* 0x0000e80901007387 */ /* 0x0003e20000100800 */
[----:B------:R-:W-:Y:S01]  /*16530*/  @!P6 IADD3 R17, R17, -R0, RZ ;  /* 0x800000001111e210 */ /* 0x000fe20007ffe0ff */
[----:B------:R-:W-:Y:S01]  /*16540*/  IMAD.HI.U32 R38, R3, R45, RZ ;  /* 0x0000002d03267227 */ /* 0x000fe200078e00ff */
[----:B------:R-:W-:-:S02]  /*16550*/  ISETP.GT.U32.AND P6, PT, R0, R39, PT ;  /* 0x000000270000720c */ /* 0x000fc40003fc4070 */
[----:B------:R-:W-:Y:S01]  /*16560*/  ISETP.GT.U32.AND P3, PT, R0, R42, PT ;  /* 0x0000002a0000720c */ /* 0x000fe20003f64070 */
[----:B------:R-:W-:Y:S01]  /*16570*/  @!P4 IMAD.IADD R5, R5, 0x1, -R0 ;  /* 0x000000010505c824 */ /* 0x000fe200078e0a00 */
[----:B------:R-:W-:Y:S01]  /*16580*/  ISETP.GE.AND P4, PT, R12, RZ, PT ;  /* 0x000000ff0c00720c */ /* 0x000fe20003f86270 */
[----:B------:R-:W-:Y:S01]  /*16590*/  IMAD.MOV R38, RZ, RZ, -R38 ;  /* 0x000000ffff267224 */ /* 0x000fe200078e0a26 */
[----:B------:R-:W-:Y:S01]  /*165a0*/  IADD3 R12, R6, 0x1cb, RZ ;  /* 0x000001cb060c7810 */ /* 0x000fe20007ffe0ff */
[----:B-1----:R-:W-:Y:S02]  /*165b0*/  IMAD.MOV.U32 R9, RZ, RZ, R5 ;  /* 0x000000ffff097224 */ /* 0x002fe400078e0005 */
[C---:B------:R-:W-:Y:S01]  /*165c0*/  IMAD R45, R0.reuse, R38, R45 ;  /* 0x00000026002d7224 */ /* 0x040fe200078e022d */
[----:B------:R-:W-:Y:S01]  /*165d0*/  IABS R41, R12 ;  /* 0x0000000c00297213 */ /* 0x000fe20000000000 */
[----:B------:R-:W-:Y:S01]  /*165e0*/  @!P5 IMAD.MOV R9, RZ, RZ, -R9 ;  /* 0x000000ffff09d224 */ /* 0x000fe200078e0a09 */
[C---:B------:R-:W-:Y:S01]  /*165f0*/  ISETP.GT.U32.AND P5, PT, R0.reuse, R17, PT ;  /* 0x000000110000720c */ /* 0x040fe20003fa4070 */
[----:B------:R-:W-:Y:S01]  /*16600*/  @!P6 IMAD.IADD R39, R39, 0x1, -R0 ;  /* 0x000000012727e824 */ /* 0x000fe200078e0a00 */
[----:B------:R-:W-:Y:S01]  /*16610*/  ISETP.GT.U32.AND P6, PT, R0, R45, PT ;  /* 0x0000002d0000720c */ /* 0x000fe20003fc4070 */
[----:B------:R-:W-:Y:S01]  /*16620*/  VIADD R16, R6, 0x1ca ;  /* 0x000001ca06107836 */ /* 0x000fe20000000000 */
[----:B------:R-:W-:Y:S01]  /*16630*/  @!P3 IADD3 R42, R42, -R0, RZ ;  /* 0x800000002a2ab210 */ /* 0x000fe20007ffe0ff */
[----:B------:R-:W-:Y:S01]  /*16640*/  VIADD R5, R6, 0x1cc ;  /* 0x000001cc06057836 */ /* 0x000fe20000000000 */
[----:B------:R-:W-:Y:S01]  /*16650*/  ISETP.GT.U32.AND P3, PT, R0, R8, PT ;  /* 0x000000080000720c */ /* 0x000fe20003f64070 */
[----:B------:R1:W-:Y:S01]  /*16660*/  STL [R1+0xe4], R9 ;  /* 0x0000e40901007387 */ /* 0x0003e20000100800 */
[----:B------:R-:W-:Y:S01]  /*16670*/  IABS R44, R16 ;  /* 0x00000010002c7213 */ /* 0x000fe20000000000 */
[----:B------:R-:W-:Y:S01]  /*16680*/  IMAD.MOV.U32 R10, RZ, RZ, R39 ;  /* 0x000000ffff0a7224 */ /* 0x000fe200078e0027 */
[----:B------:R-:W-:-:S03]  /*16690*/  IABS R38, R5 ;  /* 0x0000000500267213 */ /* 0x000fc60000000000 */
[----:B------:R-:W-:-:S04]  /*166a0*/  IMAD.HI.U32 R40, R3, R44, RZ ;  /* 0x0000002c03287227 */ /* 0x000fc800078e00ff */
[----:B------:R-:W-:Y:S01]  /*166b0*/  @!P5 IMAD.IADD R17, R17, 0x1, -R0 ;  /* 0x000000011111d824 */ /* 0x000fe200078e0a00 */
[----:B------:R-:W-:Y:S01]  /*166c0*/  ISETP.GE.AND P5, PT, R37, RZ, PT ;  /* 0x000000ff2500720c */ /* 0x000fe20003fa6270 */
[----:B-1----:R-:W-:Y:S01]  /*166d0*/  IMAD.MOV.U32 R9, RZ, RZ, R42 ;  /* 0x000000ffff097224 */ /* 0x002fe200078e002a */
[----:B------:R-:W-:Y:S01]  /*166e0*/  MOV R37, R38 ;  /* 0x0000002600257202 */ /* 0x000fe20000000f00 */
[--C-:B------:R-:W-:Y:S01]  /*166f0*/  @!P6 IMAD.IADD R45, R45, 0x1, -R0.reuse ;  /* 0x000000012d2de824 */ /* 0x100fe200078e0a00 */
[----:B------:R-:W-:Y:S01]  /*16700*/  IADD3 R40, -R40, RZ, RZ ;  /* 0x000000ff28287210 */ /* 0x000fe20007ffe1ff */
[----:B------:R-:W-:Y:S01]  /*16710*/  IMAD.HI.U32 R38, R3, R41, RZ ;  /* 0x0000002903267227 */ /* 0x000fe200078e00ff */
[----:B------:R-:W-:Y:S02]  /*16720*/  @!P1 IADD3 R9, -R9, RZ, RZ ;  /* 0x000000ff09099210 */ /* 0x000fe40007ffe1ff */
[----:B------:R-:W-:Y:S01]  /*16730*/  ISETP.GT.U32.AND P6, PT, R0, R45, PT ;  /* 0x0000002d0000720c */ /* 0x000fe20003fc4070 */
[----:B------:R-:W-:Y:S01]  /*16740*/  @!P3 IMAD.IADD R8, R8, 0x1, -R0 ;  /* 0x000000010808b824 */ /* 0x000fe200078e0a00 */
[----:B------:R-:W-:Y:S01]  /*16750*/  ISETP.GE.AND P3, PT, R16, RZ, PT ;  /* 0x000000ff1000720c */ /* 0x000fe20003f66270 */
[----:B------:R-:W-:Y:S01]  /*16760*/  IMAD.HI.U32 R16, R3, R37, RZ ;  /* 0x0000002503107227 */ /* 0x000fe200078e00ff */
[----:B------:R1:W-:Y:S02]  /*16770*/  STL [R1+0xe0], R9 ;  /* 0x0000e00901007387 */ /* 0x0003e40000100800 */
[----:B------:R-:W-:Y:S01]  /*16780*/  ISETP.GT.U32.AND P1, PT, R0, R8, PT ;  /* 0x000000080000720c */ /* 0x000fe20003f24070 */
[----:B------:R-:W-:-:S02]  /*16790*/  IMAD.MOV R38, RZ, RZ, -R38 ;  /* 0x000000ffff267224 */ /* 0x000fc400078e0a26 */
[C---:B------:R-:W-:Y:S02]  /*167a0*/  IMAD R44, R0.reuse, R40, R44 ;  /* 0x00000028002c7224 */ /* 0x040fe400078e022c */
[----:B------:R-:W-:Y:S02]  /*167b0*/  IMAD.MOV R16, RZ, RZ, -R16 ;  /* 0x000000ffff107224 */ /* 0x000fe400078e0a10 */
[C---:B------:R-:W-:Y:S01]  /*167c0*/  IMAD R41, R0.reuse, R38, R41 ;  /* 0x0000002600297224 */ /* 0x040fe200078e0229 */
[----:B-1----:R-:W-:Y:S01]  /*167d0*/  MOV R9, R17 ;  /* 0x0000001100097202 */ /* 0x002fe20000000f00 */
[----:B------:R-:W-:Y:S01]  /*167e0*/  @!P0 IMAD.MOV R10, RZ, RZ, -R10 ;  /* 0x000000ffff0a8224 */ /* 0x000fe200078e0a0a */
[C---:B------:R-:W-:Y:S01]  /*167f0*/  ISETP.GT.U32.AND P0, PT, R0.reuse, R44, PT ;  /* 0x0000002c0000720c */ /* 0x040fe20003f04070 */
[----:B------:R-:W-:Y:S01]  /*16800*/  IMAD R37, R0, R16, R37 ;  /* 0x0000001000257224 */ /* 0x000fe200078e0225 */
[----:B------:R-:W-:Y:S01]  /*16810*/  @!P4 IADD3 R9, -R9, RZ, RZ ;  /* 0x000000ff0909c210 */ /* 0x000fe20007ffe1ff */
[----:B------:R-:W-:Y:S01]  /*16820*/  VIADD R17, R6, 0x1cd ;  /* 0x000001cd06117836 */ /* 0x000fe20000000000 */
[----:B------:R-:W-:Y:S01]  /*16830*/  ISETP.GT.U32.AND P4, PT, R0, R41, PT ;  /* 0x000000290000720c */ /* 0x000fe20003f84070 */
[--C-:B------:R-:W-:Y:S01]  /*16840*/  @!P1 IMAD.IADD R8, R8, 0x1, -R0.reuse ;  /* 0x0000000108089824 */ /* 0x100fe200078e0a00 */
[----:B------:R-:W-:Y:S01]  /*16850*/  @!P6 IADD3 R45, R45, -R0, RZ ;  /* 0x800000002d2de210 */ /* 0x000fe20007ffe0ff */
[----:B------:R-:W-:Y:S01]  /*16860*/  VIADD R40, R6, 0x1ce ;  /* 0x000001ce06287836 */ /* 0x000fe20000000000 */
[----:B------:R-:W-:Y:S01]  /*16870*/  ISETP.GT.U32.AND P6, PT, R0, R37, PT ;  /* 0x000000250000720c */ /* 0x000fe20003fc4070 */
[----:B------:R-:W-:Y:S01]  /*16880*/  STL [R1+0xdc], R10 ;  /* 0x0000dc0a01007387 */ /* 0x000fe20000100800 */
[----:B------:R-:W-:Y:S01]  /*16890*/  ISETP.GE.AND P1, PT, R12, RZ, PT ;  /* 0x000000ff0c00720c */ /* 0x000fe20003f26270 */
[----:B------:R-:W-:Y:S01]  /*168a0*/  VIADD R16, R6, 0x1cf ;  /* 0x000001cf06107836 */ /* 0x000fe20000000000 */
[----:B------:R-:W-:Y:S01]  /*168b0*/  IABS R12, R17 ;  /* 0x00000011000c7213 */ /* 0x000fe20000000000 */
[----:B------:R-:W-:Y:S01]  /*168c0*/  @!P0 IMAD.IADD R44, R44, 0x1, -R0 ;  /* 0x000000012c2c8824 */ /* 0x000fe200078e0a00 */
[----:B------:R-:W-:Y:S01]  /*168d0*/  IABS R42, R40 ;  /* 0x00000028002a7213 */ /* 0x000fe20000000000 */
[----:B------:R1:W-:Y:S01]  /*168e0*/  STL [R1+0xd8], R9 ;  /* 0x0000d80901007387 */ /* 0x0003e20000100800 */
[----:B------:R-:W-:Y:S01]  /*168f0*/  ISETP.GE.AND P0, PT, R5, RZ, PT ;  /* 0x000000ff0500720c */ /* 0x000fe20003f06270 */
[----:B------:R-:W-:Y:S01]  /*16900*/  IMAD.HI.U32 R5, R3, R12, RZ ;  /* 0x0000000c03057227 */ /* 0x000fe200078e00ff */
[----:B------:R-:W-:-:S02]  /*16910*/  @!P4 IADD3 R41, R41, -R0, RZ ;  /* 0x800000002929c210 */ /* 0x000fc40007ffe0ff */
[C---:B------:R-:W-:Y:S01]  /*16920*/  ISETP.GT.U32.AND P4, PT, R0.reuse, R44, PT ;  /* 0x0000002c0000720c */ /* 0x040fe20003f84070 */
[----:B------:R-:W-:Y:S01]  /*16930*/  IMAD.MOV R5, RZ, RZ, -R5 ;  /* 0x000000ffff057224 */ /* 0x000fe200078e0a05 */
[----:B------:R-:W-:Y:S02]  /*16940*/  @!P6 IADD3 R37, R37, -R0, RZ ;  /* 0x800000002525e210 */ /* 0x000fe40007ffe0ff */
[----:B------:R-:W-:Y:S01]  /*16950*/  ISETP.GT.U32.AND P6, PT, R0, R41, PT ;  /* 0x000000290000720c */ /* 0x000fe20003fc4070 */
[----:B-1----:R-:W-:Y:S01]  /*16960*/  IMAD.MOV.U32 R9, RZ, RZ, R8 ;  /* 0x000000ffff097224 */ /* 0x002fe200078e0008 */
[----:B------:R-:W-:Y:S01]  /*16970*/  IABS R46, R16 ;  /* 0x00000010002e7213 */ /* 0x000fe20000000000 */
[----:B------:R-:W-:-:S04]  /*16980*/  IMAD.HI.U32 R8, R3, R42, RZ ;  /* 0x0000002a03087227 */ /* 0x000fc800078e00ff */
[----:B------:R-:W-:Y:S02]  /*16990*/  IMAD.MOV R8, RZ, RZ, -R8 ;  /* 0x000000ffff087224 */ /* 0x000fe400078e0a08 */
[----:B------:R-:W-:Y:S01]  /*169a0*/  IMAD R12, R0, R5, R12 ;  /* 0x00000005000c7224 */ /* 0x000fe200078e020c */
[----:B------:R-:W-:Y:S01]  /*169b0*/  IADD3 R5, R6, 0x1d0, RZ ;  /* 0x000001d006057810 */ /* 0x000fe20007ffe0ff */
[----:B------:R-:W-:Y:S02]  /*169c0*/  IMAD R42, R0, R8, R42 ;  /* 0x00000008002a7224 */ /* 0x000fe400078e022a */
[----:B------:R-:W-:Y:S01]  /*169d0*/  @!P4 IMAD.IADD R44, R44, 0x1, -R0 ;  /* 0x000000012c2cc824 */ /* 0x000fe200078e0a00 */
[C---:B------:R-:W-:Y:S01]  /*169e0*/  ISETP.GT.U32.AND P4, PT, R0.reuse, R12, PT ;  /* 0x0000000c0000720c */ /* 0x040fe20003f84070 */
[----:B------:R-:W-:Y:S01]  /*169f0*/  @!P2 IMAD.MOV R9, RZ, RZ, -R9 ;  /* 0x000000ffff09a224 */ /* 0x000fe200078e0a09 */
[----:B------:R-:W-:Y:S01]  /*16a00*/  @!P6 IADD3 R41, R41, -R0, RZ ;  /* 0x800000002929e210 */ /* 0x000fe20007ffe0ff */
[----:B------:R-:W-:Y:S01]  /*16a10*/  IMAD.HI.U32 R47, R3, R46, RZ ;  /* 0x0000002e032f7227 */ /* 0x000fe200078e00ff */
[----:B------:R-:W-:-:S02]  /*16a20*/  ISETP.GT.U32.AND P2, PT, R0, R37, PT ;  /* 0x000000250000720c */ /* 0x000fc40003f44070 */
[----:B------:R-:W-:Y:S01]  /*16a30*/  ISETP.GT.U32.AND P6, PT, R0, R42, PT ;  /* 0x0000002a0000720c */ /* 0x000fe20003fc4070 */
[----:B------:R1:W-:Y:S01]  /*16a40*/  STL [R1+0xd4], R9 ;  /* 0x0000d40901007387 */ /* 0x0003e20000100800 */
[----:B------:R-:W-:Y:S01]  /*16a50*/  IABS R39, R5 ;  /* 0x0000000500277213 */ /* 0x000fe20000000000 */
[----:B------:R-:W-:Y:S02]  /*16a60*/  IMAD.MOV R47, RZ, RZ, -R47 ;  /* 0x000000ffff2f7224 */ /* 0x000fe400078e0a2f */
[----:B------:R-:W-:Y:S02]  /*16a70*/  IMAD.MOV.U32 R10, RZ, RZ, R44 ;  /* 0x000000ffff0a7224 */ /* 0x000fe400078e002c */
[----:B------:R-:W-:Y:S01]  /*16a80*/  @!P4 IADD3 R12, R12, -R0, RZ ;  /* 0x800000000c0cc210 */ /* 0x000fe20007ffe0ff */
[----:B------:R-:W-:Y:S01]  /*16a90*/  VIADD R8, R6, 0x1d1 ;  /* 0x000001d106087836 */ /* 0x000fe20000000000 */
[----:B------:R-:W-:Y:S01]  /*16aa0*/  ISETP.GE.AND P4, PT, R40, RZ, PT ;  /* 0x000000ff2800720c */ /* 0x000fe20003f86270 */
[----:B------:R-:W-:-:S02]  /*16ab0*/  IMAD R40, R0, R47, R46 ;  /* 0x0000002f00287224 */ /* 0x000fc400078e022e */
[----:B------:R-:W-:Y:S01]  /*16ac0*/  @!P2 IMAD.IADD R37, R37, 0x1, -R0 ;  /* 0x000000012525a824 */ /* 0x000fe200078e0a00 */
[----:B------:R-:W-:Y:S01]  /*16ad0*/  @!P6 IADD3 R42, R42, -R0, RZ ;  /* 0x800000002a2ae210 */ /* 0x000fe20007ffe0ff */
[----:B-1----:R-:W-:Y:S01]  /*16ae0*/  IMAD.MOV.U32 R9, RZ, RZ, R45 ;  /* 0x000000ffff097224 */ /* 0x002fe200078e002d */
[----:B------:R-:W-:Y:S01]  /*16af0*/  ISETP.GE.AND P2, PT, R17, RZ, PT ;  /* 0x000000ff1100720c */ /* 0x000fe20003f46270 */
[----:B------:R-:W-:Y:S01]  /*16b00*/  IMAD.HI.U32 R17, R3, R39, RZ ;  /* 0x0000002703117227 */ /* 0x000fe200078e00ff */
[C---:B------:R-:W-:Y:S02]  /*16b10*/  ISETP.GT.U32.AND P6, PT, R0.reuse, R12, PT ;  /* 0x0000000c0000720c */ /* 0x040fe40003fc4070 */
[----:B------:R-:W-:Y:S01]  /*16b20*/  IABS R38, R8 ;  /* 0x0000000800267213 */ /* 0x000fe20000000000 */
[----:B------:R-:W-:Y:S02]  /*16b30*/  IMAD.MOV R17, RZ, RZ, -R17 ;  /* 0x000000ffff117224 */ /* 0x000fe400078e0a11 */
[----:B------:R-:W-:Y:S01]  /*16b40*/  @!P5 IMAD.MOV R9, RZ, RZ, -R9 ;  /* 0x000000ffff09d224 */ /* 0x000fe200078e0a09 */
[C---:B------:R-:W-:Y:S01]  /*16b50*/  ISETP.GT.U32.AND P5, PT, R0.reuse, R42, PT ;  /* 0x0000002a0000720c */ /* 0x040fe20003fa4070 */
[----:B------:R-:W-:Y:S01]  /*16b60*/  @!P3 IMAD.MOV R10, RZ, RZ, -R10 ;  /* 0x000000ffff0ab224 */ /* 0x000fe200078e0a0a */
[C---:B------:R-:W-:Y:S01]  /*16b70*/  ISETP.GT.U32.AND P3, PT, R0.reuse, R40, PT ;  /* 0x000000280000720c */ /* 0x040fe20003f64070 */
[----:B------:R-:W-:Y:S01]  /*16b80*/  IMAD R39, R0, R17, R39 ;  /* 0x0000001100277224 */ /* 0x000fe200078e0227 */
[----:B------:R1:W-:Y:S03]  /*16b90*/  STL [R1+0xd0], R9 ;  /* 0x0000d00901007387 */ /* 0x0003e60000100800 */
[----:B------:R-:W-:Y:S01]  /*16ba0*/  @!P6 IMAD.IADD R12, R12, 0x1, -R0 ;  /* 0x000000010c0ce824 */ /* 0x000fe200078e0a00 */
[----:B------:R2:W-:Y:S01]  /*16bb0*/  STL [R1+0xcc], R10 ;  /* 0x0000cc0a01007387 */ /* 0x0005e20000100800 */
[----:B------:R-:W-:-:S04]  /*16bc0*/  ISETP.GT.U32.AND P6, PT, R0, R39, PT ;  /* 0x000000270000720c */ /* 0x000fc80003fc4070 */
[----:B------:R-:W-:Y:S01]  /*16bd0*/  @!P5 IMAD.IADD R42, R42, 0x1, -R0 ;  /* 0x000000012a2ad824 */ /* 0x000fe200078e0a00 */
[----:B-1----:R-:W-:Y:S02]  /*16be0*/  MOV R9, R41 ;  /* 0x0000002900097202 */ /* 0x002fe40000000f00 */
[----:B------:R-:W-:Y:S01]  /*16bf0*/  @!P3 IADD3 R40, R40, -R0, RZ ;  /* 0x800000002828b210 */ /* 0x000fe20007ffe0ff */
[----:B------:R-:W-:Y:S01]  /*16c00*/  @!P4 IMAD.MOV R42, RZ, RZ, -R42 ;  /* 0x000000ffff2ac224 */ /* 0x000fe200078e0a2a */
[----:B------:R-:W-:Y:S01]  /*16c10*/  @!P1 IADD3 R9, -R9, RZ, RZ ;  /* 0x000000ff09099210 */ /* 0x000fe20007ffe1ff */
[----:B--2---:R-:W-:Y:S01]  /*16c20*/  IMAD.MOV.U32 R10, RZ, RZ, R37 ;  /* 0x000000ffff0a7224 */ /* 0x004fe200078e0025 */
[----:B------:R-:W-:Y:S01]  /*16c30*/  ISETP.GE.AND P1, PT, R16, RZ, PT ;  /* 0x000000ff1000720c */ /* 0x000fe20003f26270 */
[----:B------:R-:W-:Y:S01]  /*16c40*/  IMAD.HI.U32 R16, R3, R38, RZ ;  /* 0x0000002603107227 */ /* 0x000fe200078e00ff */
[----:B------:R-:W-:Y:S01]  /*16c50*/  ISETP.GE.AND P5, PT, R8, RZ, PT ;  /* 0x000000ff0800720c */ /* 0x000fe20003fa6270 */
[----:B------:R1:W-:Y:S01]  /*16c60*/  STL [R1+0xc8], R9 ;  /* 0x0000c80901007387 */ /* 0x0003e20000100800 */
[----:B------:R-:W-:Y:S01]  /*16c70*/  IABS R41, R48 ;  /* 0x0000003000297213 */ /* 0x000fe20000000000 */
[----:B------:R-:W-:Y:S01]  /*16c80*/  @!P0 IMAD.MOV R10, RZ, RZ, -R10 ;  /* 0x000000ffff0a8224 */ /* 0x000fe200078e0a0a */
[----:B------:R-:W-:Y:S01]  /*16c90*/  ISETP.GE.AND P0, PT, R5, RZ, PT ;  /* 0x000000ff0500720c */ /* 0x000fe20003f06270 */
[----:B------:R-:W-:Y:S01]  /*16ca0*/  VIADD R5, R6, 0x1d2 ;  /* 0x000001d206057836 */ /* 0x000fe20000000000 */
[----:B------:R-:W-:Y:S01]  /*16cb0*/  IADD3 R16, -R16, RZ, RZ ;  /* 0x000000ff10107210 */ /* 0x000fe20007ffe1ff */
[----:B------:R-:W-:Y:S01]  /*16cc0*/  @!P6 IMAD.IADD R39, R39, 0x1, -R0 ;  /* 0x000000012727e824 */ /* 0x000fe200078e0a00 */
[----:B------:R-:W-:Y:S01]  /*16cd0*/  ISETP.GT.U32.AND P6, PT, R0, R40, PT ;  /* 0x000000280000720c */ /* 0x000fe20003fc4070 */
[----:B------:R-:W-:Y:S01]  /*16ce0*/  VIADD R8, R6, 0x1d3 ;  /* 0x000001d306087836 */ /* 0x000fe20000000000 */
[----:B------:R-:W-:Y:S01]  /*16cf0*/  IABS R37, R5 ;  /* 0x0000000500257213 */ /* 0x000fe20000000000 */
[----:B-1----:R-:W-:Y:S01]  /*16d00*/  IMAD.MOV.U32 R9, RZ, RZ, R12 ;  /* 0x000000ffff097224 */ /* 0x002fe200078e000c */
[----:B------:R-:W-:Y:S01]  /*16d10*/  ISETP.GE.AND P3, PT, R5, RZ, PT ;  /* 0x000000ff0500720c */ /* 0x000fe20003f66270 */
[----:B------:R-:W-:Y:S01]  /*16d20*/  IMAD R38, R0, R16, R38 ;  /* 0x0000001000267224 */ /* 0x000fe200078e0226 */
[----:B------:R-:W-:Y:S01]  /*16d30*/  IADD3 R5, R6, 0x1d5, RZ ;  /* 0x000001d506057810 */ /* 0x000fe20007ffe0ff */
[----:B------:R-:W-:Y:S01]  /*16d40*/  IMAD.HI.U32 R12, R3, R37, RZ ;  /* 0x00000025030c7227 */ /* 0x000fe200078e00ff */
[----:B------:R-:W-:Y:S01]  /*16d50*/  @!P2 IADD3 R9, -R9, RZ, RZ ;  /* 0x000000ff0909a210 */ /* 0x000fe20007ffe1ff */
[----:B------:R1:W-:Y:S01]  /*16d60*/  STL [R1+0x2f50], R10 ;  /* 0x002f500a01007387 */ /* 0x0003e20000100800 */
[C---:B------:R-:W-:Y:S01]  /*16d70*/  ISETP.GT.U32.AND P4, PT, R0.reuse, R38, PT ;  /* 0x000000260000720c */ /* 0x040fe20003f84070 */
[----:B------:R-:W-:Y:S01]  /*16d80*/  IMAD.MOV R12, RZ, RZ, -R12 ;  /* 0x000000ffff0c7224 */ /* 0x000fe200078e0a0c */
[----:B------:R-:W-:Y:S01]  /*16d90*/  ISETP.GT.U32.AND P2, PT, R0, R39, PT ;  /* 0x000000270000720c */ /* 0x000fe20003f44070 */
[----:B------:R-:W-:Y:S01]  /*16da0*/  VIADD R16, R6, 0x1d4 ;  /* 0x000001d406107836 */ /* 0x000fe20000000000 */
[----:B------:R-:W-:Y:S01]  /*16db0*/  @!P6 IADD3 R40, R40, -R0, RZ ;  /* 0x800000002828e210 */ /* 0x000fe20007ffe0ff */
[C---:B------:R-:W-:Y:S01]  /*16dc0*/  IMAD R37, R0.reuse, R12, R37 ;  /* 0x0000000c00257224 */ /* 0x040fe200078e0225 */
[----:B------:R-:W-:Y:S01]  /*16dd0*/  IABS R44, R8 ;  /* 0x00000008002c7213 */ /* 0x000fe20000000000 */
[----:B------:R-:W-:Y:S01]  /*16de0*/  STL [R1+0x2f54], R9 ;  /* 0x002f540901007387 */ /* 0x000fe20000100800 */
[----:B------:R-:W-:Y:S01]  /*16df0*/  IABS R46, R16 ;  /* 0x00000010002e7213 */ /* 0x000fe20000000000 */
[----:B------:R-:W-:Y:S01]  /*16e00*/  @!P1 IMAD.MOV R40, RZ, RZ, -R40 ;  /* 0x000000ffff289224 */ /* 0x000fe200078e0a28 */
[----:B------:R-:W-:Y:S01]  /*16e10*/  ISETP.GT.U32.AND P6, PT, R0, R37, PT ;  /* 0x000000250000720c */ /* 0x000fe20003fc4070 */
[C---:B------:R-:W-:Y:S01]  /*16e20*/  IMAD.HI.U32 R17, R3.reuse, R44, RZ ;  /* 0x0000002c03117227 */ /* 0x040fe200078e00ff */
[----:B------:R-:W-:Y:S01]  /*16e30*/  IABS R45, R5 ;  /* 0x00000005002d7213 */ /* 0x000fe20000000000 */
[----:B------:R2:W-:Y:S01]  /*16e40*/  STL [R1+0x2f58], R42 ;  /* 0x002f582a01007387 */ /* 0x0005e20000100800 */
[----:B-1----:R-:W-:Y:S01]  /*16e50*/  IADD3 R10, R6, 0x1fc, RZ ;  /* 0x000001fc060a7810 */ /* 0x002fe20007ffe0ff */
[--C-:B------:R-:W-:Y:S01]  /*16e60*/  @!P4 IMAD.IADD R38, R38, 0x1, -R0.reuse ;  /* 0x000000012626c824 */ /* 0x100fe200078e0a00 */
[----:B------:R-:W-:Y:S01]  /*16e70*/  ISETP.GE.AND P4, PT, R16, RZ, PT ;  /* 0x000000ff1000720c */ /* 0x000fe20003f86270 */
[----:B------:R-:W-:Y:S01]  /*16e80*/  IMAD.HI.U32 R12, R3, R46, RZ ;  /* 0x0000002e030c7227 */ /* 0x000fe200078e00ff */
[----:B------:R1:W-:Y:S02]  /*16e90*/  STL [R1+0x2f5c], R40 ;  /* 0x002f5c2801007387 */ /* 0x0003e40000100800 */
[----:B------:R-:W-:Y:S01]  /*16ea0*/  ISETP.GT.U32.AND P1, PT, R0, R38, PT ;  /* 0x000000260000720c */ /* 0x000fe20003f24070 */
[----:B------:R-:W-:Y:S01]  /*16eb0*/  @!P2 IMAD.IADD R39, R39, 0x1, -R0 ;  /* 0x000000012727a824 */ /* 0x000fe200078e0a00 */
[----:B------:R-:W-:Y:S01]  /*16ec0*/  ISETP.GE.AND P2, PT, R8, RZ, PT ;  /* 0x000000ff0800720c */ /* 0x000fe20003f46270 */
[----:B------:R-:W-:Y:S01]  /*16ed0*/  IMAD.HI.U32 R8, R3, R45, RZ ;  /* 0x0000002d03087227 */ /* 0x000fe200078e00ff */
[----:B------:R-:W-:-:S02]  /*16ee0*/  @!P6 IADD3 R37, R37, -R0, RZ ;  /* 0x800000002525e210 */ /* 0x000fc40007ffe0ff */
[----:B------:R-:W-:Y:S01]  /*16ef0*/  IADD3 R12, -R12, RZ, RZ ;  /* 0x000000ff0c0c7210 */ /* 0x000fe20007ffe1ff */
[----:B------:R-:W-:Y:S01]  /*16f00*/  IMAD.MOV R17, RZ, RZ, -R17 ;  /* 0x000000ffff117224 */ /* 0x000fe200078e0a11 */
[----:B------:R-:W-:Y:S01]  /*16f10*/  ISETP.GT.U32.AND P6, PT, R0, R37, PT ;  /* 0x000000250000720c */ /* 0x000fe20003fc4070 */
[----:B------:R-:W-:Y:S01]  /*16f20*/  IMAD.MOV R8, RZ, RZ, -R8 ;  /* 0x000000ffff087224 */ /* 0x000fe200078e0a08 */
[----:B--2---:R-:W-:Y:S01]  /*16f30*/  IADD3 R42, R6, 0x1f8, RZ ;  /* 0x000001f8062a7810 */ /* 0x004fe20007ffe0ff */
[----:B------:R-:W-:Y:S01]  /*16f40*/  IMAD R46, R0, R12, R46 ;  /* 0x0000000c002e7224 */ /* 0x000fe200078e022e */
[----:B------:R-:W-:Y:S01]  /*16f50*/  IADD3 R12, R6, 0x1d9, RZ ;  /* 0x000001d9060c7810 */ /* 0x000fe20007ffe0ff */
[C---:B------:R-:W-:Y:S01]  /*16f60*/  IMAD R44, R0.reuse, R17, R44 ;  /* 0x00000011002c7224 */ /* 0x040fe200078e022c */
[----:B------:R-:W-:Y:S01]  /*16f70*/  IABS R247, R42 ;  /* 0x0000002a00f77213 */ /* 0x000fe20000000000 */
[----:B------:R-:W-:Y:S01]  /*16f80*/  IMAD R45, R0, R8, R45 ;  /* 0x00000008002d7224 */ /* 0x000fe200078e022d */
[----:B------:R-:W-:Y:S01]  /*16f90*/  IABS R51, R12 ;  /* 0x0000000c00337213 */ /* 0x000fe20000000000 */
[--C-:B------:R-:W-:Y:S01]  /*16fa0*/  @!P1 IMAD.IADD R38, R38, 0x1, -R0.reuse ;  /* 0x0000000126269824 */ /* 0x100fe200078e0a00 */
[C---:B------:R-:W-:Y:S01]  /*16fb0*/  ISETP.GT.U32.AND P1, PT, R0.reuse, R46, PT ;  /* 0x0000002e0000720c */ /* 0x040fe20003f24070 */
[----:B------:R-:W-:Y:S01]  /*16fc0*/  @!P0 IMAD.MOV R39, RZ, RZ, -R39 ;  /* 0x000000ffff278224 */ /* 0x000fe200078e0a27 */
[C---:B------:R-:W-:Y:S01]  /*16fd0*/  ISETP.GT.U32.AND P0, PT, R0.reuse, R44, PT ;  /* 0x0000002c0000720c */ /* 0x040fe20003f04070 */
[----:B------:R-:W-:Y:S01]  /*16fe0*/  @!P6 IMAD.IADD R37, R37, 0x1, -R0 ;  /* 0x000000012525e824 */ /* 0x000fe200078e0a00 */
[----:B------:R-:W-:Y:S01]  /*16ff0*/  ISETP.GT.U32.AND P6, PT, R0, R45, PT ;  /* 0x0000002d0000720c */ /* 0x000fe20003fc4070 */
[C---:B------:R-:W-:Y:S01]  /*17000*/  VIADD R8, R6.reuse, 0x1d6 ;  /* 0x000001d606087836 */ /* 0x040fe20000000000 */
[----:B------:R-:W-:Y:S01]  /*17010*/  STL [R1+0x2f60], R39 ;  /* 0x002f602701007387 */ /* 0x000fe20000100800 */
[C---:B------:R-:W-:Y:S01]  /*17020*/  VIADD R17, R6.reuse, 0x1d8 ;  /* 0x000001d806117836 */ /* 0x040fe20000000000 */
[----:B------:R-:W-:Y:S01]  /*17030*/  @!P3 IADD3 R37, -R37, RZ, RZ ;  /* 0x000000ff2525b210 */ /* 0x000fe20007ffe1ff */
[----:B------:R-:W-:Y:S01]  /*17040*/  @!P5 IMAD.MOV R38, RZ, RZ, -R38 ;  /* 0x000000ffff26d224 */ /* 0x000fe200078e0a26 */
[----:B------:R-:W-:Y:S01]  /*17050*/  IABS R47, R8 ;  /* 0x00000008002f7213 */ /* 0x000fe20000000000 */
[----:B-1----:R-:W-:Y:S01]  /*17060*/  VIADD R40, R6, 0x1f7 ;  /* 0x000001f706287836 */ /* 0x002fe20000000000 */
[----:B------:R-:W-:Y:S01]  /*17070*/  IABS R52, R17 ;  /* 0x0000001100347213 */ /* 0x000fe20000000000 */
[--C-:B------:R-:W-:Y:S01]  /*17080*/  @!P1 IMAD.IADD R46, R46, 0x1, -R0.reuse ;  /* 0x000000012e2e9824 */ /* 0x100fe200078e0a00 */
[----:B------:R-:W-:Y:S01]  /*17090*/  ISETP.GE.AND P3, PT, R8, RZ, PT ;  /* 0x000000ff0800720c */ /* 0x000fe20003f66270 */
[----:B------:R-:W-:Y:S01]  /*170a0*/  IMAD.HI.U32 R16, R3, R47, RZ ;  /* 0x0000002f03107227 */ /* 0x000fe200078e00ff */
[----:B------:R-:W-:Y:S01]  /*170b0*/  @!P0 IADD3 R44, R44, -R0, RZ ;  /* 0x800000002c2c8210 */ /* 0x000fe20007ffe0ff */
[----:B------:R1:W-:Y:S01]  /*170c0*/  STL [R1+0x2f64], R38 ;  /* 0x002f642601007387 */ /* 0x0003e20000100800 */
[----:B------:R-:W-:Y:S01]  /*170d0*/  ISETP.GE.AND P0, PT, R5, RZ, PT ;  /* 0x000000ff0500720c */ /* 0x000fe20003f06270 */
[----:B------:R-:W-:Y:S01]  /*170e0*/  IMAD.HI.U32 R5, R3, R41, RZ ;  /* 0x0000002903057227 */ /* 0x000fe200078e00ff */
[C---:B------:R-:W-:Y:S01]  /*170f0*/  ISETP.GT.U32.AND P1, PT, R0.reuse, R44, PT ;  /* 0x0000002c0000720c */ /* 0x040fe20003f24070 */
[----:B------:R2:W-:Y:S01]  /*17100*/  STL [R1+0x2f68], R37 ;  /* 0x002f682501007387 */ /* 0x0005e20000100800 */
[----:B------:R-:W-:Y:S01]  /*17110*/  IABS R246, R40 ;  /* 0x0000002800f67213 */ /* 0x000fe20000000000 */
[----:B------:R-:W-:Y:S01]  /*17120*/  @!P6 IMAD.IADD R45, R45, 0x1, -R0 ;  /* 0x000000012d2de824 */ /* 0x000fe200078e0a00 */
[C---:B------:R-:W-:Y:S01]  /*17130*/  ISETP.GT.U32.AND P6, PT, R0.reuse, R46, PT ;  /* 0x0000002e0000720c */ /* 0x040fe20003fc4070 */
[----:B------:R-:W-:Y:S01]  /*17140*/  IMAD.MOV R16, RZ, RZ, -R16 ;  /* 0x000000ffff107224 */ /* 0x000fe200078e0a10 */
[----:B------:R-:W-:Y:S01]  /*17150*/  IADD3 R5, -R5, RZ, RZ ;  /* 0x000000ff05057210 */ /* 0x000fe20007ffe1ff */
[----:B------:R-:W-:Y:S01]  /*17160*/  IMAD.HI.U32 R8, R3, R51, RZ ;  /* 0x0000003303087227 */ /* 0x000fe200078e00ff */
[----:B------:R-:W-:-:S02]  /*17170*/  ISETP.GT.U32.AND P5, PT, R0, R45, PT ;  /* 0x0000002d0000720c */ /* 0x000fc40003fa4070 */
[----:B-1----:R-:W-:Y:S01]  /*17180*/  IADD3 R38, R6, 0x1f5, RZ ;  /* 0x000001f506267810 */ /* 0x002fe20007ffe0ff */
[----:B------:R-:W-:Y:S01]  /*17190*/  IMAD R41, R0, R5, R41 ;  /* 0x0000000500297224 */ /* 0x000fe200078e0229 */
[----:B--2---:R-:W-:Y:S01]  /*171a0*/  IADD3 R37, R6, 0x1f4, RZ ;  /* 0x000001f406257810 */ /* 0x004fe20007ffe0ff */
[----:B------:R-:W-:Y:S02]  /*171b0*/  IMAD R47, R0, R16, R47 ;  /* 0x00000010002f7224 */ /* 0x000fe400078e022f */
[--C-:B------:R-:W-:Y:S01]  /*171c0*/  @!P1 IMAD.IADD R44, R44, 0x1, -R0.reuse ;  /* 0x000000012c2c9824 */ /* 0x100fe200078e0a00 */
[----:B------:R-:W-:Y:S01]  /*171d0*/  IABS R243, R37 ;  /* 0x0000002500f37213 */ /* 0x000fe20000000000 */
[----:B------:R-:W-:Y:S01]  /*171e0*/  @!P6 IMAD.IADD R46, R46, 0x1, -R0 ;  /* 0x000000012e2ee824 */ /* 0x000fe200078e0a00 */
[C---:B------:R-:W-:Y:S01]  /*171f0*/  ISETP.GT.U32.AND P6, PT, R0.reuse, R41, PT ;  /* 0x000000290000720c */ /* 0x040fe20003fc4070 */
[----:B------:R-:W-:Y:S01]  /*17200*/  IMAD.HI.U32 R16, R3, R52, RZ ;  /* 0x0000003403107227 */ /* 0x000fe200078e00ff */
[----:B------:R-:W-:-:S02]  /*17210*/  ISETP.GT.U32.AND P1, PT, R0, R47, PT ;  /* 0x0000002f0000720c */ /* 0x000fc40003f24070 */
[----:B------:R-:W-:Y:S01]  /*17220*/  @!P4 IADD3 R46, -R46, RZ, RZ ;  /* 0x000000ff2e2ec210 */ /* 0x000fe20007ffe1ff */
[----:B------:R-:W-:Y:S01]  /*17230*/  VIADD R5, R6, 0x1da ;  /* 0x000001da06057836 */ /* 0x000fe20000000000 */
[----:B------:R-:W-:Y:S01]  /*17240*/  IADD3 R16, -R16, RZ, RZ ;  /* 0x000000ff10107210 */ /* 0x000fe20007ffe1ff */
[----:B------:R-:W-:Y:S01]  /*17250*/  IMAD.MOV R8, RZ, RZ, -R8 ;  /* 0x000000ffff087224 */ /* 0x000fe200078e0a08 */
[----:B------:R-:W-:Y:S01]  /*17260*/  @!P5 IADD3 R45, R45, -R0, RZ ;  /* 0x800000002d2dd210 */ /* 0x000fe20007ffe0ff */
[----:B------:R-:W-:Y:S01]  /*17270*/  @!P2 IMAD.MOV R44, RZ, RZ, -R44 ;  /* 0x000000ffff2ca224 */ /* 0x000fe200078e0a2c */
[----:B------:R-:W-:Y:S01]  /*17280*/  IABS R50, R5 ;  /* 0x0000000500327213 */ /* 0x000fe20000000000 */
[----:B------:R-:W-:Y:S01]  /*17290*/  IMAD R51, R0, R8, R51 ;  /* 0x0000000800337224 */ /* 0x000fe200078e0233 */
[----:B------:R-:W-:Y:S01]  /*172a0*/  ISETP.GE.AND P5, PT, R48, RZ, PT ;  /* 0x000000ff3000720c */ /* 0x000fe20003fa6270 */
[C---:B------:R-:W-:Y:S01]  /*172b0*/  IMAD R52, R0.reuse, R16, R52 ;  /* 0x0000001000347224 */ /* 0x040fe200078e0234 */
[----:B------:R-:W-:Y:S01]  /*172c0*/  @!P6 IADD3 R41, R41, -R0, RZ ;  /* 0x800000002929e210 */ /* 0x000fe20007ffe0ff */
[----:B------:R-:W-:Y:S01]  /*172d0*/  @!P1 IMAD.IADD R47, R47, 0x1, -R0 ;  /* 0x000000012f2f9824 */ /* 0x000fe200078e0a00 */
[C---:B------:R-:W-:Y:S01]  /*172e0*/  ISETP.GT.U32.AND P4, PT, R0.reuse, R51, PT ;  /* 0x000000330000720c */ /* 0x040fe20003f84070 */
[----:B------:R-:W-:Y:S01]  /*172f0*/  IMAD.HI.U32 R16, R3, R50, RZ ;  /* 0x0000003203107227 */ /* 0x000fe200078e00ff */
[C---:B------:R-:W-:Y:S01]  /*17300*/  ISETP.GT.U32.AND P6, PT, R0.reuse, R41, PT ;  /* 0x000000290000720c */ /* 0x040fe20003fc4070 */
[----:B------:R-:W-:Y:S01]  /*17310*/  STL [R1+0x2f6c], R44 ;  /* 0x002f6c2c01007387 */ /* 0x000fe20000100800 */
[C---:B------:R-:W-:Y:S01]  /*17320*/  ISETP.GT.U32.AND P2, PT, R0.reuse, R47, PT ;  /* 0x0000002f0000720c */ /* 0x040fe20003f44070 */
[----:B------:R-:W-:Y:S01]  /*17330*/  IMAD.MOV R16, RZ, RZ, -R16 ;  /* 0x000000ffff107224 */ /* 0x000fe200078e0a10 */
[----:B------:R-:W-:Y:S01]  /*17340*/  ISETP.GT.U32.AND P1, PT, R0, R52, PT ;  /* 0x000000340000720c */ /* 0x000fe20003f24070 */
[----:B------:R-:W-:Y:S01]  /*17350*/  VIADD R8, R6, 0x1db ;  /* 0x000001db06087836 */ /* 0x000fe20000000000 */
[----:B------:R1:W-:Y:S01]  /*17360*/  STL [R1+0x2f70], R46 ;  /* 0x002f702e01007387 */ /* 0x0003e20000100800 */
[----:B------:R-:W-:Y:S01]  /*17370*/  IMAD R50, R0, R16, R50 ;  /* 0x0000001000327224 */ /* 0x000fe200078e0232 */
[----:B------:R-:W-:Y:S01]  /*17380*/  IADD3 R16, R6, 0x1dc, RZ ;  /* 0x000001dc06107810 */ /* 0x000fe20007ffe0ff */
[----:B------:R-:W-:Y:S01]  /*17390*/  @!P0 IMAD.MOV R45, RZ, RZ, -R45 ;  /* 0x000000ffff2d8224 */ /* 0x000fe200078e0a2d */
[----:B------:R-:W-:Y:S01]  /*173a0*/  IABS R49, R8 ;  /* 0x0000000800317213 */ /* 0x000fe20000000000 */
[--C-:B------:R-:W-:Y:S01]  /*173b0*/  @!P4 IMAD.IADD R51, R51, 0x1, -R0.reuse ;  /* 0x000000013333c824 */ /* 0x100fe200078e0a00 */
[----:B------:R-:W-:Y:S01]  /*173c0*/  ISETP.GE.AND P4, PT, R5, RZ, PT ;  /* 0x000000ff0500720c */ /* 0x000fe20003f86270 */
[--C-:B------:R-:W-:Y:S01]  /*173d0*/  @!P6 IMAD.IADD R41, R41, 0x1, -R0.reuse ;  /* 0x000000012929e824 */ /* 0x100fe200078e0a00 */
[----:B------:R-:W-:Y:S01]  /*173e0*/  ISETP.GT.U32.AND P6, PT, R0, R50, PT ;  /* 0x000000320000720c */ /* 0x000fe20003fc4070 */
[----:B------:R-:W-:Y:S01]  /*173f0*/  VIADD R5, R6, 0x1dd ;  /* 0x000001dd06057836 */ /* 0x000fe20000000000 */
[----:B------:R-:W-:Y:S01]  /*17400*/  @!P2 IADD3 R47, R47, -R0, RZ ;  /* 0x800000002f2fa210 */ /* 0x000fe20007ffe0ff */
[--C-:B------:R-:W-:Y:S01]  /*17410*/  @!P1 IMAD.IADD R52, R52, 0x1, -R0.reuse ;  /* 0x0000000134349824 */ /* 0x100fe200078e0a00 */
[----:B------:R-:W-:Y:S01]  /*17420*/  @!P5 IADD3 R41, -R41, RZ, RZ ;  /* 0x000000ff2929d210 */ /* 0x000fe20007ffe1ff */
[----:B------:R2:W-:Y:S01]  /*17430*/  STL [R1+0x2f74], R45 ;  /* 0x002f742d01007387 */ /* 0x0005e20000100800 */
[----:B------:R-:W-:Y:S01]  /*17440*/  IABS R48, R16 ;  /* 0x0000001000307213 */ /* 0x000fe20000000000 */
[----:B------:R-:W-:Y:S01]  /*17450*/  @!P3 IMAD.MOV R47, RZ, RZ, -R47 ;  /* 0x000000ffff2fb224 */ /* 0x000fe200078e0a2f */
[----:B------:R-:W-:Y:S01]  /*17460*/  ISETP.GT.U32.AND P3, PT, R0, R51, PT ;  /* 0x000000330000720c */ /* 0x000fe20003f64070 */
[C---:B-1----:R-:W-:Y:S01]  /*17470*/  VIADD R46, R6.reuse, 0x1ee ;  /* 0x000001ee062e7836 */ /* 0x042fe20000000000 */
[----:B------:R-:W-:Y:S01]  /*17480*/  IABS R57, R5 ;  /* 0x0000000500397213 */ /* 0x000fe20000000000 */
[----:B------:R-:W-:Y:S01]  /*17490*/  VIADD R44, R6, 0x1f3 ;  /* 0x000001f3062c7836 */ /* 0x000fe20000000000 */
[----:B------:R-:W-:Y:S01]  /*174a0*/  ISETP.GT.U32.AND P0, PT, R0, R52, PT ;  /* 0x000000340000720c */ /* 0x000fe20003f04070 */
[--C-:B------:R-:W-:Y:S01]  /*174b0*/  @!P6 IMAD.IADD R50, R50, 0x1, -R0.reuse ;  /* 0x000000013232e824 */ /* 0x100fe200078e0a00 */
[----:B------:R-:W-:Y:S01]  /*174c0*/  ISETP.GE.AND P2, PT, R12, RZ, PT ;  /* 0x000000ff0c00720c */ /* 0x000fe20003f46270 */
[----:B------:R-:W-:Y:S01]  /*174d0*/  IMAD.HI.U32 R12, R3, R49, RZ ;  /* 0x00000031030c7227 */ /* 0x000fe200078e00ff */
[----:B------:R-:W-:Y:S01]  /*174e0*/  ISETP.GE.AND P1, PT, R17, RZ, PT ;  /* 0x000000ff1100720c */ /* 0x000fe20003f26270 */
[----:B------:R1:W-:Y:S01]  /*174f0*/  STL [R1+0x2f78], R47 ;  /* 0x002f782f01007387 */ /* 0x0003e20000100800 */
[----:B------:R-:W-:Y:S01]  /*17500*/  ISETP.GT.U32.AND P5, PT, R0, R50, PT ;  /* 0x000000320000720c */ /* 0x000fe20003fa4070 */
[----:B------:R-:W-:Y:S01]  /*17510*/  VIADD R17, R6, 0x1e0 ;  /* 0x000001e006117836 */ /* 0x000fe20000000000 */
[----:B------:R-:W-:Y:S01]  /*17520*/  IADD3 R12, -R12, RZ, RZ ;  /* 0x000000ff0c0c7210 */ /* 0x000fe20007ffe1ff */
[--C-:B------:R-:W-:Y:S01]  /*17530*/  @!P3 IMAD.IADD R51, R51, 0x1, -R0.reuse ;  /* 0x000000013333b824 */ /* 0x100fe200078e0a00 */
[----:B------:R-:W-:Y:S01]  /*17540*/  ISETP.GE.AND P3, PT, R5, RZ, PT ;  /* 0x000000ff0500720c */ /* 0x000fe20003f66270 */
[----:B------:R-:W-:Y:S01]  /*17550*/  IMAD.HI.U32 R5, R3, R48, RZ ;  /* 0x0000003003057227 */ /* 0x000fe200078e00ff */
[----:B------:R-:W-:Y:S01]  /*17560*/  IABS R54, R17 ;  /* 0x0000001100367213 */ /* 0x000fe20000000000 */
[----:B------:R-:W-:Y:S01]  /*17570*/  STL [R1+0x2f7c], R41 ;  /* 0x002f7c2901007387 */ /* 0x000fe20000100800 */
[----:B------:R-:W-:Y:S01]  /*17580*/  ISETP.GE.AND P6, PT, R16, RZ, PT ;  /* 0x000000ff1000720c */ /* 0x000fe20003fc6270 */
[----:B------:R-:W-:Y:S01]  /*17590*/  IMAD.MOV R5, RZ, RZ, -R5 ;  /* 0x000000ffff057224 */ /* 0x000fe200078e0a05 */
[----:B------:R-:W-:Y:S01]  /*175a0*/  @!P2 IADD3 R51, -R51, RZ, RZ ;  /* 0x000000ff3333a210 */ /* 0x000fe20007ffe1ff */
[--C-:B------:R-:W-:Y:S01]  /*175b0*/  @!P0 IMAD.IADD R52, R52, 0x1, -R0.reuse ;  /* 0x0000000134348824 */ /* 0x100fe200078e0a00 */
[----:B------:R-:W-:Y:S01]  /*175c0*/  ISETP.GE.AND P0, PT, R8, RZ, PT ;  /* 0x000000ff0800720c */ /* 0x000fe20003f06270 */
[----:B------:R-:W-:Y:S01]  /*175d0*/  @!P5 IMAD.IADD R50, R50, 0x1, -R0 ;  /* 0x000000013232d824 */ /* 0x000fe200078e0a00 */
[----:B--2---:R-:W-:Y:S01]  /*175e0*/  IADD3 R45, R6, 0x1ed, RZ ;  /* 0x000001ed062d7810 */ /* 0x004fe20007ffe0ff */
[----:B------:R-:W-:Y:S01]  /*175f0*/  IMAD R48, R0, R5, R48 ;  /* 0x0000000500307224 */ /* 0x000fe200078e0230 */
[----:B-1----:R-:W-:Y:S01]  /*17600*/  IADD3 R47, R6, 0x1f1, RZ ;  /* 0x000001f1062f7810 */ /* 0x002fe20007ffe0ff */
[----:B------:R-:W-:Y:S01]  /*17610*/  @!P4 IMAD.MOV R50, RZ, RZ, -R50 ;  /* 0x000000ffff32c224 */ /* 0x000fe200078e0a32 */
[----:B------:R-:W-:Y:S01]  /*17620*/  IABS R242, R44 ;  /* 0x0000002c00f27213 */ /* 0x000fe20000000000 */
[C---:B------:R-:W-:Y:S01]  /*17630*/  IMAD R49, R0.reuse, R12, R49 ;  /* 0x0000000c00317224 */ /* 0x040fe200078e0231 */
[----:B------:R-:W-:Y:S01]  /*17640*/  ISETP.GT.U32.AND P4, PT, R0, R48, PT ;  /* 0x000000300000720c */ /* 0x000fe20003f84070 */
[----:B------:R-:W-:Y:S01]  /*17650*/  @!P1 IMAD.MOV R52, RZ, RZ, -R52 ;  /* 0x000000ffff349224 */ /* 0x000fe200078e0a34 */
[----:B------:R-:W-:Y:S01]  /*17660*/  IADD3 R12, R6, 0x1df, RZ ;  /* 0x000001df060c7810 */ /* 0x000fe20007ffe0ff */
[----:B------:R-:W-:Y:S01]  /*17670*/  IMAD.HI.U32 R5, R3, R57, RZ ;  /* 0x0000003903057227 */ /* 0x000fe200078e00ff */
[----:B------:R-:W-:-:S02]  /*17680*/  ISETP.GT.U32.AND P1, PT, R0, R49, PT ;  /* 0x000000310000720c */ /* 0x000fc40003f24070 */
[----:B------:R-:W-:Y:S01]  /*17690*/  IABS R55, R12 ;  /* 0x0000000c00377213 */ /* 0x000fe20000000000 */
[----:B------:R-:W-:Y:S01]  /*176a0*/  IMAD.MOV R5, RZ, RZ, -R5 ;  /* 0x000000ffff057224 */ /* 0x000fe200078e0a05 */
[----:B------:R-:W-:Y:S01]  /*176b0*/  ISETP.GE.AND P5, PT, R12, RZ, PT ;  /* 0x000000ff0c00720c */ /* 0x000fe20003fa6270 */
[----:B------:R-:W-:Y:S01]  /*176c0*/  VIADD R8, R6, 0x1de ;  /* 0x000001de06087836 */ /* 0x000fe20000000000 */
[----:B------:R-:W-:Y:S01]  /*176d0*/  STL [R1+0x2f80], R52 ;  /* 0x002f803401007387 */ /* 0x000fe20000100800 */
[----:B------:R-:W-:Y:S01]  /*176e0*/  IMAD R57, R0, R5, R57 ;  /* 0x0000000500397224 */ /* 0x000fe200078e0239 */
[----:B------:R-:W-:Y:S01]  /*176f0*/  IABS R239, R47 ;  /* 0x0000002f00ef7213 */ /* 0x000fe20000000000 */
[C---:B------:R-:W-:Y:S01]  /*17700*/  IMAD.HI.U32 R12, R3.reuse, R55, RZ ;  /* 0x00000037030c7227 */ /* 0x040fe200078e00ff */
[----:B------:R-:W-:Y:S01]  /*17710*/  @!P4 IADD3 R48, R48, -R0, RZ ;  /* 0x800000003030c210 */ /* 0x000fe20007ffe0ff */
[----:B------:R1:W-:Y:S01]  /*17720*/  STL [R1+0x2f84], R51 ;  /* 0x002f843301007387 */ /* 0x0003e20000100800 */
[----:B------:R-:W-:Y:S01]  /*17730*/  IABS R56, R8 ;  /* 0x0000000800387213 */ /* 0x000fe20000000000 */
[----:B------:R-:W-:Y:S01]  /*17740*/  IMAD.HI.U32 R16, R3, R54, RZ ;  /* 0x0000003603107227 */ /* 0x000fe200078e00ff */
[----:B------:R-:W-:Y:S01]  /*17750*/  ISETP.GT.U32.AND P4, PT, R0, R48, PT ;  /* 0x000000300000720c */ /* 0x000fe20003f84070 */
[----:B------:R-:W-:Y:S01]  /*17760*/  STL [R1+0x2f88], R50 ;  /* 0x002f883201007387 */ /* 0x000fe20000100800 */
[----:B------:R-:W-:Y:S01]  /*17770*/  @!P1 IADD3 R49, R49, -R0, RZ ;  /* 0x8000000031319210 */ /* 0x000fe20007ffe0ff */
[----:B------:R-:W-:Y:S01]  /*17780*/  IMAD.MOV R16, RZ, RZ, -R16 ;  /* 0x000000ffff107224 */ /* 0x000fe200078e0a10 */
[----:B------:R-:W-:Y:S01]  /*17790*/  ISETP.GE.AND P2, PT, R8, RZ, PT ;  /* 0x000000ff0800720c */ /* 0x000fe20003f46270 */
[----:B------:R-:W-:Y:S01]  /*177a0*/  IMAD.HI.U32 R8, R3, R56, RZ ;  /* 0x0000003803087227 */ /* 0x000fe200078e00ff */
[----:B------:R-:W-:-:S02]  /*177b0*/  ISETP.GT.U32.AND P1, PT, R0, R49, PT ;  /* 0x000000310000720c */ /* 0x000fc40003f24070 */
[----:B------:R-:W-:Y:S01]  /*177c0*/  IADD3 R12, -R12, RZ, RZ ;  /* 0x000000ff0c0c7210 */ /* 0x000fe20007ffe1ff */
[----:B------:R-:W-:Y:S01]  /*177d0*/  IMAD.MOV R8, RZ, RZ, -R8 ;  /* 0x000000ffff087224 */ /* 0x000fe200078e0a08 */
[----:B-1----:R-:W-:Y:S01]  /*177e0*/  IADD3 R51, R6, 0x1eb, RZ ;  /* 0x000001eb06337810 */ /* 0x002fe20007ffe0ff */
[----:B------:R-:W-:Y:S01]  /*177f0*/  IMAD R54, R0, R16, R54 ;  /* 0x0000001000367224 */ /* 0x000fe200078e0236 */
[----:B------:R-:W-:Y:S01]  /*17800*/  IADD3 R16, R6, 0x1e3, RZ ;  /* 0x000001e306107810 */ /* 0x000fe20007ffe0ff */
[----:B------:R-:W-:Y:S01]  /*17810*/  @!P4 IMAD.IADD R48, R48, 0x1, -R0 ;  /* 0x000000013030c824 */ /* 0x000fe200078e0a00 */
[C---:B------:R-:W-:Y:S01]  /*17820*/  ISETP.GT.U32.AND P4, PT, R0.reuse, R57, PT ;  /* 0x000000390000720c */ /* 0x040fe20003f84070 */
[C---:B------:R-:W-:Y:S01]  /*17830*/  IMAD R56, R0.reuse, R8, R56 ;  /* 0x0000000800387224 */ /* 0x040fe200078e0238 */
[----:B------:R-:W-:Y:S01]  /*17840*/  IABS R61, R16 ;  /* 0x00000010003d7213 */ /* 0x000fe20000000000 */
[----:B------:R-:W-:Y:S01]  /*17850*/  IMAD R55, R0, R12, R55 ;  /* 0x0000000c00377224 */ /* 0x000fe200078e0237 */
[----:B------:R-:W-:Y:S01]  /*17860*/  @!P6 IADD3 R48, -R48, RZ, RZ ;  /* 0x000000ff3030e210 */ /* 0x000fe20007ffe1ff */
[C---:B------:R-:W-:Y:S01]  /*17870*/  VIADD R8, R6.reuse, 0x1e1 ;  /* 0x000001e106087836 */ /* 0x040fe20000000000 */
[----:B------:R-:W-:Y:S01]  /*17880*/  @!P1 IADD3 R49, R49, -R0, RZ ;  /* 0x8000000031319210 */ /* 0x000fe20007ffe0ff */
[----:B------:R-:W-:Y:S01]  /*17890*/  VIADD R5, R6, 0x1e2 ;  /* 0x000001e206057836 */ /* 0x000fe20000000000 */
[----:B------:R-:W-:Y:S01]  /*178a0*/  ISETP.GT.U32.AND P6, PT, R0, R55, PT ;  /* 0x000000370000720c */ /* 0x000fe20003fc4070 */
[----:B------:R-:W-:Y:S01]  /*178b0*/  IMAD.HI.U32 R63, R3, R61, RZ ;  /* 0x0000003d033f7227 */ /* 0x000fe200078e00ff */
[----:B------:R-:W-:-:S02]  /*178c0*/  IABS R53, R8 ;  /* 0x0000000800357213 */ /* 0x000fc40000000000 */
[----:B------:R-:W-:Y:S01]  /*178d0*/  IABS R62, R5 ;  /* 0x00000005003e7213 */ /* 0x000fe20000000000 */
[--C-:B------:R-:W-:Y:S01]  /*178e0*/  @!P4 IMAD.IADD R57, R57, 0x1, -R0.reuse ;  /* 0x000000013939c824 */ /* 0x100fe200078e0a00 */
[C---:B------:R-:W-:Y:S01]  /*178f0*/  ISETP.GT.U32.AND P4, PT, R0.reuse, R56, PT ;  /* 0x000000380000720c */ /* 0x040fe20003f84070 */
[----:B------:R-:W-:Y:S01]  /*17900*/  @!P0 IMAD.MOV R49, RZ, RZ, -R49 ;  /* 0x000000ffff318224 */ /* 0x000fe200078e0a31 */
[----:B------:R-:W-:Y:S01]  /*17910*/  ISETP.GE.AND P1, PT, R17, RZ, PT ;  /* 0x000000ff1100720c */ /* 0x000fe20003f26270 */
[----:B------:R-:W-:Y:S01]  /*17920*/  IMAD.HI.U32 R12, R3, R53, RZ ;  /* 0x00000035030c7227 */ /* 0x000fe200078e00ff */
[----:B------:R-:W-:Y:S02]  /*17930*/  ISETP.GT.U32.AND P0, PT, R0, R57, PT ;  /* 0x000000390000720c */ /* 0x000fe40003f04070 */
[----:B------:R-:W-:Y:S01]  /*17940*/  STL [R1+0x2f8c], R49 ;  /* 0x002f8c3101007387 */ /* 0x000fe20000100800 */
[----:B------:R-:W-:Y:S01]  /*17950*/  @!P6 IMAD.IADD R55, R55, 0x1, -R0 ;  /* 0x000000013737e824 */ /* 0x000fe200078e0a00 */
[C---:B------:R-:W-:Y:S01]  /*17960*/  IADD3 R52, R6.reuse, 0x1ef, RZ ;  /* 0x000001ef06347810 */ /* 0x040fe20007ffe0ff */
[----:B------:R-:W-:Y:S01]  /*17970*/  VIADD R17, R6, 0x1e4 ;  /* 0x000001e406117836 */ /* 0x000fe20000000000 */
[----:B------:R1:W-:Y:S01]  /*17980*/  STL [R1+0x2f90], R48 ;  /* 0x002f903001007387 */ /* 0x0003e20000100800 */
[----:B------:R-:W-:Y:S01]  /*17990*/  IMAD.MOV R12, RZ, RZ, -R12 ;  /* 0x000000ffff0c7224 */ /* 0x000fe200078e0a0c */
[----:B------:R-:W-:Y:S01]  /*179a0*/  ISETP.GT.U32.AND P6, PT, R0, R55, PT ;  /* 0x000000370000720c */ /* 0x000fe20003fc4070 */
[----:B------:R-:W-:Y:S01]  /*179b0*/  IMAD.HI.U32 R58, R3, R62, RZ ;  /* 0x0000003e033a7227 */ /* 0x000fe200078e00ff */
[----:B------:R-:W-:-:S02]  /*179c0*/  @!P4 IADD3 R56, R56, -R0, RZ ;  /* 0x800000003838c210 */ /* 0x000fc40007ffe0ff */
[----:B------:R-:W-:Y:S01]  /*179d0*/  IABS R60, R17 ;  /* 0x00000011003c7213 */ /* 0x000fe20000000000 */
[----:B------:R-:W-:Y:S01]  /*179e0*/  @!P0 IMAD.IADD R57, R57, 0x1, -R0 ;  /* 0x0000000139398824 */ /* 0x000fe200078e0a00 */
[C---:B------:R-:W-:Y:S01]  /*179f0*/  ISETP.GT.U32.AND P0, PT, R0.reuse, R54, PT ;  /* 0x000000360000720c */ /* 0x040fe20003f04070 */
[C---:B------:R-:W-:Y:S01]  /*17a00*/  IMAD R53, R0.reuse, R12, R53 ;  /* 0x0000000c00357224 */ /* 0x040fe200078e0235 */
[----:B------:R-:W-:Y:S01]  /*17a10*/  ISETP.GT.U32.AND P4, PT, R0, R56, PT ;  /* 0x000000380000720c */ /* 0x000fe20003f84070 */
[----:B------:R-:W-:Y:S01]  /*17a20*/  IMAD.HI.U32 R64, R3, R60, RZ ;  /* 0x0000003c03407227 */ /* 0x000fe200078e00ff */
[----:B------:R-:W-:Y:S02]  /*17a30*/  IADD3 R58, -R58, RZ, RZ ;  /* 0x000000ff3a3a7210 */ /* 0x000fe40007ffe1ff */
[----:B------:R-:W-:Y:S01]  /*17a40*/  @!P3 IADD3 R57, -R57, RZ, RZ ;  /* 0x000000ff3939b210 */ /* 0x000fe20007ffe1ff */
[----:B------:R-:W-:Y:S02]  /*17a50*/  IMAD.MOV R63, RZ, RZ, -R63 ;  /* 0x000000ffff3f7224 */ /* 0x000fe400078e0a3f */
[----:B------:R-:W-:-:S02]  /*17a60*/  IMAD R62, R0, R58, R62 ;  /* 0x0000003a003e7224 */ /* 0x000fc400078e023e */
[----:B------:R-:W-:Y:S01]  /*17a70*/  IMAD.MOV R64, RZ, RZ, -R64 ;  /* 0x000000ffff407224 */ /* 0x000fe200078e0a40 */
[----:B------:R-:W-:Y:S01]  /*17a80*/  STL [R1+0x2f94], R57 ;  /* 0x002f943901007387 */ /* 0x000fe20000100800 */
[--C-:B------:R-:W-:Y:S02]  /*17a90*/  @!P0 IMAD.IADD R54, R54, 0x1, -R0.reuse ;  /* 0x0000000136368824 */ /* 0x100fe400078e0a00 */
[--C-:B------:R-:W-:Y:S01]  /*17aa0*/  @!P4 IMAD.IADD R56, R56, 0x1, -R0.reuse ;  /* 0x000000013838c824 */ /* 0x100fe200078e0a00 */
[C---:B------:R-:W-:Y:S01]  /*17ab0*/  ISETP.GT.U32.AND P4, PT, R0.reuse, R53, PT ;  /* 0x000000350000720c */ /* 0x040fe20003f84070 */
[C---:B------:R-:W-:Y:S01]  /*17ac0*/  IMAD R61, R0.reuse, R63, R61 ;  /* 0x0000003f003d7224 */ /* 0x040fe200078e023d */
[C---:B------:R-:W-:Y:S01]  /*17ad0*/  ISETP.GT.U32.AND P0, PT, R0.reuse, R54, PT ;  /* 0x000000360000720c */ /* 0x040fe20003f04070 */
[----:B------:R-:W-:Y:S01]  /*17ae0*/  @!P6 IMAD.IADD R55, R55, 0x1, -R0 ;  /* 0x000000013737e824 */ /* 0x000fe200078e0a00 */
[C---:B------:R-:W-:Y:S01]  /*17af0*/  ISETP.GT.U32.AND P6, PT, R0.reuse, R62, PT ;  /* 0x0000003e0000720c */ /* 0x040fe20003fc4070 */
[----:B------:R-:W-:-:S02]  /*17b00*/  IMAD R60, R0, R64, R60 ;  /* 0x00000040003c7224 */ /* 0x000fc400078e023c */
[C---:B------:R-:W-:Y:S02]  /*17b10*/  VIADD R12, R6.reuse, 0x1e6 ;  /* 0x000001e6060c7836 */ /* 0x040fe40000000000 */
[----:B-1----:R-:W-:Y:S02]  /*17b20*/  VIADD R48, R6, 0x1e9 ;  /* 0x000001e906307836 */ /* 0x002fe40000000000 */
[----:B------:R-:W-:Y:S01]  /*17b30*/  IMAD.HI.U32 R63, R3, R69, RZ ;  /* 0x00000045033f7227 */ /* 0x000fe200078e00ff */
[----:B------:R-:W-:Y:S02]  /*17b40*/  IABS R58, R12 ;  /* 0x0000000c003a7213 */ /* 0x000fe40000000000 */
[----:B------:R-:W-:Y:S01]  /*17b50*/  IABS R65, R48 ;  /* 0x0000003000417213 */ /* 0x000fe20000000000 */
[--C-:B------:R-:W-:Y:S01]  /*17b60*/  @!P0 IMAD.IADD R54, R54, 0x1, -R0.reuse ;  /* 0x0000000136368824 */ /* 0x100fe200078e0a00 */
[C---:B------:R-:W-:Y:S01]  /*17b70*/  ISETP.GT.U32.AND P0, PT, R0.reuse, R61, PT ;  /* 0x0000003d0000720c */ /* 0x040fe20003f04070 */
[----:B------:R-:W-:Y:S01]  /*17b80*/  @!P4 IMAD.IADD R53, R53, 0x1, -R0 ;  /* 0x000000013535c824 */ /* 0x000fe200078e0a00 */
[----:B------:R-:W-:Y:S01]  /*17b90*/  ISETP.GT.U32.AND P4, PT, R0, R60, PT ;  /* 0x0000003c0000720c */ /* 0x000fe20003f84070 */
[----:B------:R-:W-:Y:S01]  /*17ba0*/  IMAD.HI.U32 R64, R3, R58, RZ ;  /* 0x0000003a03407227 */ /* 0x000fe200078e00ff */
[----:B------:R-:W-:-:S02]  /*17bb0*/  @!P6 IADD3 R62, R62, -R0, RZ ;  /* 0x800000003e3ee210 */ /* 0x000fc40007ffe0ff */
[----:B------:R-:W-:Y:S01]  /*17bc0*/  ISETP.GT.U32.AND P6, PT, R0, R53, PT ;  /* 0x000000350000720c */ /* 0x000fe20003fc4070 */
[----:B------:R-:W-:Y:S01]  /*17bd0*/  IMAD.MOV R64, RZ, RZ, -R64 ;  /* 0x000000ffff407224 */ /* 0x000fe200078e0a40 */
[----:B------:R-:W-:Y:S01]  /*17be0*/  IADD3 R63, -R63, RZ, RZ ;  /* 0x000000ff3f3f7210 */ /* 0x000fe20007ffe1ff */
[----:B------:R-:W-:Y:S01]  /*17bf0*/  IMAD.HI.U32 R81, R3, R65, RZ ;  /* 0x0000004103517227 */ /* 0x000fe200078e00ff */
[----:B------:R-:W-:-:S03]  /*17c00*/  @!P1 IADD3 R54, -R54, RZ, RZ ;  /* 0x000000ff36369210 */ /* 0x000fc60007ffe1ff */
[--C-:B------:R-:W-:Y:S01]  /*17c10*/  @!P0 IMAD.IADD R61, R61, 0x1, -R0.reuse ;  /* 0x000000013d3d8824 */ /* 0x100fe200078e0a00 */
[----:B------:R-:W-:Y:S01]  /*17c20*/  ISETP.GT.U32.AND P0, PT, R0, R62, PT ;  /* 0x0000003e0000720c */ /* 0x000fe20003f04070 */
[----:B------:R-:W-:Y:S02]  /*17c30*/  @!P4 IMAD.IADD R60, R60, 0x1, -R0 ;  /* 0x000000013c3cc824 */ /* 0x000fe400078e0a00 */
[C---:B------:R-:W-:Y:S01]  /*17c40*/  IMAD R58, R0.reuse, R64, R58 ;  /* 0x00000040003a7224 */ /* 0x040fe200078e023a */
[C---:B------:R-:W-:Y:S01]  /*17c50*/  ISETP.GT.U32.AND P4, PT, R0.reuse, R61, PT ;  /* 0x0000003d0000720c */ /* 0x040fe20003f84070 */
[----:B------:R-:W-:Y:S01]  /*17c60*/  @!P6 IMAD.IADD R53, R53, 0x1, -R0 ;  /* 0x000000013535e824 */ /* 0x000fe200078e0a00 */
[C---:B------:R-:W-:Y:S01]  /*17c70*/  ISETP.GT.U32.AND P3, PT, R0.reuse, R60, PT ;  /* 0x0000003c0000720c */ /* 0x040fe20003f64070 */
[C---:B------:R-:W-:Y:S01]  /*17c80*/  IMAD R69, R0.reuse, R63, R69 ;  /* 0x0000003f00457224 */ /* 0x040fe200078e0245 */
[----:B------:R-:W-:Y:S01]  /*17c90*/  ISETP.GT.U32.AND P6, PT, R0, R59, PT ;  /* 0x0000003b0000720c */ /* 0x000fe20003fc4070 */
[----:B------:R-:W-:Y:S01]  /*17ca0*/  IMAD.MOV R63, RZ, RZ, -R82 ;  /* 0x000000ffff3f7224 */ /* 0x000fe200078e0a52 */
[----:B------:R-:W-:Y:S01]  /*17cb0*/  IADD3 R64, -R81, RZ, RZ ;  /* 0x000000ff51407210 */ /* 0x000fe20007ffe1ff */
[----:B------:R-:W-:Y:S01]  /*17cc0*/  VIADD R49, R6, 0x1ea ;  /* 0x000001ea06317836 */ /* 0x000fe20000000000 */
[----:B------:R-:W-:Y:S01]  /*17cd0*/  IABS R81, R45 ;  /* 0x0000002d00517213 */ /* 0x000fe20000000000 */
[----:B------:R-:W-:Y:S01]  /*17ce0*/  @!P0 IMAD.IADD R62, R62, 0x1, -R0 ;  /* 0x000000013e3e8824 */ /* 0x000fe200078e0a00 */
[C---:B------:R-:W-:Y:S01]  /*17cf0*/  ISETP.GT.U32.AND P0, PT, R0.reuse, R58, PT ;  /* 0x0000003a0000720c */ /* 0x040fe20003f04070 */
[C---:B------:R-:W-:Y:S01]  /*17d00*/  IMAD R66, R0.reuse, R63, R66 ;  /* 0x0000003f00427224 */ /* 0x040fe200078e0242 */
[----:B------:R-:W-:Y:S01]  /*17d10*/  IABS R63, R51 ;  /* 0x00000033003f7213 */ /* 0x000fe20000000000 */
[----:B------:R-:W-:Y:S01]  /*17d20*/  IMAD R65, R0, R64, R65 ;  /* 0x0000004000417224 */ /* 0x000fe200078e0241 */
[----:B------:R-:W-:Y:S01]  /*17d30*/  @!P4 IADD3 R61, R61, -R0, RZ ;  /* 0x800000003d3dc210 */ /* 0x000fe20007ffe0ff */
[----:B------:R-:W-:Y:S01]  /*17d40*/  @!P3 IMAD.IADD R60, R60, 0x1, -R0 ;  /* 0x000000013c3cb824 */ /* 0x000fe200078e0a00 */
[----:B------:R-:W-:Y:S01]  /*17d50*/  ISETP.GT.U32.AND P4, PT, R0, R69, PT ;  /* 0x000000450000720c */ /* 0x000fe20003f84070 */
[----:B------:R-:W-:Y:S01]  /*17d60*/  VIADD R50, R6, 0x1ec ;  /* 0x000001ec06327836 */ /* 0x000fe20000000000 */
[----:B------:R-:W-:Y:S01]  /*17d70*/  ISETP.GT.U32.AND P3, PT, R0, R66, PT ;  /* 0x000000420000720c */ /* 0x000fe20003f64070 */
[----:B------:R-:W-:Y:S01]  /*17d80*/  IMAD.HI.U32 R238, R3, R63, RZ ;  /* 0x0000003f03ee7227 */ /* 0x000fe200078e00ff */
[----:B------:R-:W-:-:S02]  /*17d90*/  @!P6 IADD3 R59, R59, -R0, RZ ;  /* 0x800000003b3be210 */ /* 0x000fc40007ffe0ff */
[----:B------:R-:W-:Y:S01]  /*17da0*/  ISETP.GT.U32.AND P6, PT, R0, R65, PT ;  /* 0x000000410000720c */ /* 0x000fe20003fc4070 */
[----:B------:R-:W-:Y:S01]  /*17db0*/  @!P0 IMAD.IADD R58, R58, 0x1, -R0 ;  /* 0x000000013a3a8824 */ /* 0x000fe200078e0a00 */
[----:B------:R-:W-:Y:S01]  /*17dc0*/  IABS R64, R49 ;  /* 0x0000003100407213 */ /* 0x000fe20000000000 */
[----:B------:R-:W-:Y:S01]  /*17dd0*/  @!P2 IMAD.MOV R56, RZ, RZ, -R56 ;  /* 0x000000ffff38a224 */ /* 0x000fe200078e0a38 */
[----:B------:R-:W-:Y:S01]  /*17de0*/  ISETP.GT.U32.AND P0, PT, R0, R59, PT ;  /* 0x0000003b0000720c */ /* 0x000fe20003f04070 */
[----:B------:R-:W-:Y:S01]  /*17df0*/  VIADD R41, R6, 0x1f0 ;  /* 0x000001f006297836 */ /* 0x000fe20000000000 */
[----:B------:R-:W-:Y:S01]  /*17e00*/  IABS R83, R50 ;  /* 0x0000003200537213 */ /* 0x000fe20000000000 */
[--C-:B------:R-:W-:Y:S01]  /*17e10*/  @!P4 IMAD.IADD R69, R69, 0x1, -R0.reuse ;  /* 0x000000014545c824 */ /* 0x100fe200078e0a00 */
[----:B------:R-:W-:Y:S01]  /*17e20*/  ISETP.GT.U32.AND P4, PT, R0, R58, PT ;  /* 0x0000003a0000720c */ /* 0x000fe20003f84070 */
[----:B------:R-:W-:Y:S01]  /*17e30*/  IMAD.HI.U32 R82, R3, R64, RZ ;  /* 0x0000004003527227 */ /* 0x000fe200078e00ff */
[----:B------:R-:W-:Y:S01]  /*17e40*/  IADD3 R238, -R238, RZ, RZ ;  /* 0x000000ffeeee7210 */ /* 0x000fe20007ffe1ff */
[----:B------:R-:W-:Y:S02]  /*17e50*/  STL [R1+0x2f98], R56 ;  /* 0x002f983801007387 */ /* 0x000fe40000100800 */
[----:B------:R-:W-:Y:S01]  /*17e60*/  @!P3 IMAD.IADD R66, R66, 0x1, -R0 ;  /* 0x000000014242b824 */ /* 0x000fe200078e0a00 */
[C---:B------:R-:W-:Y:S01]  /*17e70*/  ISETP.GT.U32.AND P3, PT, R0.reuse, R69, PT ;  /* 0x000000450000720c */ /* 0x040fe20003f64070 */
[----:B------:R-:W-:Y:S01]  /*17e80*/  IMAD.MOV R82, RZ, RZ, -R82 ;  /* 0x000000ffff527224 */ /* 0x000fe200078e0a52 */
[----:B------:R-:W-:Y:S01]  /*17e90*/  @!P6 IADD3 R65, R65, -R0, RZ ;  /* 0x800000004141e210 */ /* 0x000fe20007ffe0ff */
[----:B------:R-:W-:Y:S01]  /*17ea0*/  IMAD.HI.U32 R237, R3, R83, RZ ;  /* 0x0000005303ed7227 */ /* 0x000fe200078e00ff */
[----:B------:R-:W-:-:S02]  /*17eb0*/  ISETP.GT.U32.AND P6, PT, R0, R66, PT ;  /* 0x000000420000720c */ /* 0x000fc40003fc4070 */
[C---:B------:R-:W-:Y:S01]  /*17ec0*/  ISETP.GT.U32.AND P2, PT, R0.reuse, R65, PT ;  /* 0x000000410000720c */ /* 0x040fe20003f44070 */
[----:B------:R-:W-:Y:S01]  /*17ed0*/  IMAD R64, R0, R82, R64 ;  /* 0x0000005200407224 */ /* 0x000fe200078e0240 */
[----:B------:R-:W-:Y:S01]  /*17ee0*/  @!P4 IADD3 R58, R58, -R0, RZ ;  /* 0x800000003a3ac210 */ /* 0x000fe20007ffe0ff */
[----:B------:R-:W-:-:S04]  /*17ef0*/  IMAD.HI.U32 R82, R3, R81, RZ ;  /* 0x0000005103527227 */ /* 0x000fc800078e00ff */
[----:B------:R-:W-:Y:S02]  /*17f00*/  IMAD.MOV R237, RZ, RZ, -R237 ;  /* 0x000000ffffed7224 */ /* 0x000fe400078e0aed */
[C---:B------:R-:W-:Y:S02]  /*17f10*/  IMAD R63, R0.reuse, R238, R63 ;  /* 0x000000ee003f7224 */ /* 0x040fe400078e023f */
[----:B------:R-:W-:Y:S01]  /*17f20*/  @!P0 IMAD.IADD R59, R59, 0x1, -R0 ;  /* 0x000000013b3b8824 */ /* 0x000fe200078e0a00 */
[C---:B------:R-:W-:Y:S01]  /*17f30*/  ISETP.GT.U32.AND P0, PT, R0.reuse, R64, PT ;  /* 0x000000400000720c */ /* 0x040fe20003f04070 */
[----:B------:R-:W-:Y:S01]  /*17f40*/  IMAD.MOV R82, RZ, RZ, -R82 ;  /* 0x000000ffff527224 */ /* 0x000fe200078e0a52 */
[C---:B------:R-:W-:Y:S01]  /*17f50*/  ISETP.GT.U32.AND P4, PT, R0.reuse, R63, PT ;  /* 0x0000003f0000720c */ /* 0x040fe20003f84070 */
[C---:B------:R-:W-:Y:S01]  /*17f60*/  IMAD R83, R0.reuse, R237, R83 ;  /* 0x000000ed00537224 */ /* 0x040fe200078e0253 */
[----:B------:R-:W-:Y:S01]  /*17f70*/  IABS R237, R52 ;  /* 0x0000003400ed7213 */ /* 0x000fe20000000000 */
[C---:B------:R-:W-:Y:S01]  /*17f80*/  IMAD R81, R0.reuse, R82, R81 ;  /* 0x0000005200517224 */ /* 0x040fe200078e0251 */
[----:B------:R-:W-:Y:S01]  /*17f90*/  IABS R82, R46 ;  /* 0x0000002e00527213 */ /* 0x000fe20000000000 */
[--C-:B------:R-:W-:Y:S01]  /*17fa0*/  @!P3 IMAD.IADD R69, R69, 0x1, -R0.reuse ;  /* 0x000000014545b824 */ /* 0x100fe200078e0a00 */
[----:B------:R-:W-:Y:S01]  /*17fb0*/  ISETP.GT.U32.AND P3, PT, R0, R83, PT ;  /* 0x000000530000720c */ /* 0x000fe20003f64070 */
[----:B------:R-:W-:Y:S01]  /*17fc0*/  @!P6 IMAD.IADD R66, R66, 0x1, -R0 ;  /* 0x000000014242e824 */ /* 0x000fe200078e0a00 */
[----:B------:R-:W-:Y:S01]  /*17fd0*/  ISETP.GT.U32.AND P6, PT, R0, R81, PT ;  /* 0x000000510000720c */ /* 0x000fe20003fc4070 */
[----:B------:R-:W-:Y:S01]  /*17fe0*/  IMAD.HI.U32 R238, R3, R82, RZ ;  /* 0x0000005203ee7227 */ /* 0x000fe200078e00ff */
[----:B------:R-:W-:-:S02]  /*17ff0*/  @!P2 IADD3 R65, R65, -R0, RZ ;  /* 0x800000004141a210 */ /* 0x000fc40007ffe0ff */
[----:B------:R-:W-:Y:S01]  /*18000*/  ISETP.GE.AND P2, PT, R8, RZ, PT ;  /* 0x000000ff0800720c */ /* 0x000fe20003f46270 */
[--C-:B------:R-:W-:Y:S01]  /*18010*/  @!P0 IMAD.IADD R64, R64, 0x1, -R0.reuse ;  /* 0x0000000140408824 */ /* 0x100fe200078e0a00 */
[----:B------:R-:W-:Y:S01]  /*18020*/  @!P4 IADD3 R63, R63, -R0, RZ ;  /* 0x800000003f3fc210 */ /* 0x000fe20007ffe0ff */
[----:B------:R-:W-:Y:S01]  /*18030*/  IMAD.HI.U32 R8, R3, R237, RZ ;  /* 0x000000ed03087227 */ /* 0x000fe200078e00ff */
[----:B------:R-:W-:Y:S02]  /*18040*/  ISETP.GE.AND P0, PT, R5, RZ, PT ;  /* 0x000000ff0500720c */ /* 0x000fe40003f06270 */
[C---:B------:R-:W-:Y:S01]  /*18050*/  ISETP.GT.U32.AND P4, PT, R0.reuse, R64, PT ;  /* 0x000000400000720c */ /* 0x040fe20003f84070 */
[----:B------:R-:W-:Y:S01]  /*18060*/  @!P3 IMAD.IADD R83, R83, 0x1, -R0 ;  /* 0x000000015353b824 */ /* 0x000fe200078e0a00 */
[C---:B------:R-:W-:Y:S01]  /*18070*/  ISETP.GT.U32.AND P3, PT, R0.reuse, R63, PT ;  /* 0x0000003f0000720c */ /* 0x040fe20003f64070 */
[----:B------:R-:W-:Y:S01]  /*18080*/  IMAD.MOV R5, RZ, RZ, -R238 ;  /* 0x000000ffff057224 */ /* 0x000fe200078e0aee */
[----:B------:R-:W-:Y:S01]  /*18090*/  @!P6 IADD3 R81, R81, -R0, RZ ;  /* 0x800000005151e210 */ /* 0x000fe20007ffe0ff */
[----:B------:R-:W-:Y:S01]  /*180a0*/  IMAD.MOV R8, RZ, RZ, -R8 ;  /* 0x000000ffff087224 */ /* 0x000fe200078e0a08 */
[C---:B------:R-:W-:Y:S01]  /*180b0*/  ISETP.GT.U32.AND P6, PT, R0.reuse, R83, PT ;  /* 0x000000530000720c */ /* 0x040fe20003fc4070 */
[C---:B------:R-:W-:Y:S01]  /*180c0*/  IMAD R82, R0.reuse, R5, R82 ;  /* 0x0000000500527224 */ /* 0x040fe200078e0252 */
[----:B------:R-:W-:Y:S01]  /*180d0*/  IABS R238, R41 ;  /* 0x0000002900ee7213 */ /* 0x000fe20000000000 */
[----:B------:R-:W-:-:S02]  /*180e0*/  IMAD R237, R0, R8, R237 ;  /* 0x0000000800ed7224 */ /* 0x000fc400078e02ed */
[----:B------:R-:W-:-:S04]  /*180f0*/  IMAD.HI.U32 R8, R3, R239, RZ ;  /* 0x000000ef03087227 */ /* 0x000fc800078e00ff */
[----:B------:R-:W-:Y:S01]  /*18100*/  @!P4 IMAD.IADD R64, R64, 0x1, -R0 ;  /* 0x000000014040c824 */ /* 0x000fe200078e0a00 */
[C---:B------:R-:W-:Y:S01]  /*18110*/  ISETP.GT.U32.AND P4, PT, R0.reuse, R82, PT ;  /* 0x000000520000720c */ /* 0x040fe20003f84070 */
[----:B------:R-:W-:Y:S02]  /*18120*/  IMAD.HI.U32 R5, R3, R238, RZ ;  /* 0x000000ee03057227 */ /* 0x000fe400078e00ff */
[----:B------:R-:W-:Y:S02]  /*18130*/  @!P6 IADD3 R83, R83, -R0, RZ ;  /* 0x800000005353e210 */ /* 0x000fe40007ffe0ff */
[C---:B------:R-:W-:Y:S01]  /*18140*/  ISETP.GT.U32.AND P6, PT, R0.reuse, R237, PT ;  /* 0x000000ed0000720c */ /* 0x040fe20003fc4070 */
[----:B------:R-:W-:Y:S02]  /*18150*/  IMAD.MOV R5, RZ, RZ, -R5 ;  /* 0x000000ffff057224 */ /* 0x000fe400078e0a05 */
[----:B------:R-:W-:Y:S02]  /*18160*/  IMAD.MOV R8, RZ, RZ, -R8 ;  /* 0x000000ffff087224 */ /* 0x000fe400078e0a08 */
[----:B------:R-:W-:-:S02]  /*18170*/  IMAD R238, R0, R5, R238 ;  /* 0x0000000500ee7224 */ /* 0x000fc400078e02ee */
[----:B------:R-:W-:Y:S02]  /*18180*/  IMAD R239, R0, R8, R239 ;  /* 0x0000000800ef7224 */ /* 0x000fe400078e02ef */
[--C-:B------:R-:W-:Y:S01]  /*18190*/  @!P4 IMAD.IADD R82, R82, 0x1, -R0.reuse ;  /* 0x000000015252c824 */ /* 0x100fe200078e0a00 */
[----:B------:R-:W-:Y:S01]  /*181a0*/  ISETP.GE.AND P4, PT, R240, RZ, PT ;  /* 0x000000fff000720c */ /* 0x000fe20003f86270 */
[----:B------:R-:W-:Y:S01]  /*181b0*/  @!P5 IMAD.MOV R55, RZ, RZ, -R55 ;  /* 0x000000ffff37d224 */ /* 0x000fe200078e0a37 */
[C---:B------:R-:W-:Y:S01]  /*181c0*/  ISETP.GT.U32.AND P5, PT, R0.reuse, R81, PT ;  /* 0x000000510000720c */ /* 0x040fe20003fa4070 */
[----:B------:R-:W-:Y:S01]  /*181d0*/  @!P3 IMAD.IADD R63, R63, 0x1, -R0 ;  /* 0x000000013f3fb824 */ /* 0x000fe200078e0a00 */
[----:B------:R-:W-:Y:S01]  /*181e0*/  ISETP.GT.U32.AND P1, PT, R0, R82, PT ;  /* 0x000000520000720c */ /* 0x000fe20003f24070 */
[----:B------:R-:W-:Y:S01]  /*181f0*/  @!P2 IMAD.MOV R53, RZ, RZ, -R53 ;  /* 0x000000ffff35a224 */ /* 0x000fe200078e0a35 */
[----:B------:R-:W-:Y:S01]  /*18200*/  @!P6 IADD3 R237, R237, -R0, RZ ;  /* 0x80000000edede210 */ /* 0x000fe20007ffe0ff */
[----:B------:R-:W-:Y:S01]  /*18210*/  @!P0 IMAD.MOV R62, RZ, RZ, -R62 ;  /* 0x000000ffff3e8224 */ /* 0x000fe200078e0a3e */
[----:B------:R-:W-:Y:S01]  /*18220*/  ISETP.GE.AND P3, PT, R16, RZ, PT ;  /* 0x000000ff1000720c */ /* 0x000fe20003f66270 */
[----:B------:R-:W-:Y:S01]  /*18230*/  IMAD.HI.U32 R245, R3, R243, RZ ;  /* 0x000000f303f57227 */ /* 0x000fe200078e00ff */
[----:B------:R-:W-:Y:S01]  /*18240*/  ISETP.GT.U32.AND P6, PT, R0, R237, PT ;  /* 0x000000ed0000720c */ /* 0x000fe20003fc4070 */
[----:B------:R1:W-:Y:S01]  /*18250*/  STL [R1+0x2f9c], R55 ;  /* 0x002f9c3701007387 */ /* 0x0003e20000100800 */
[C---:B------:R-:W-:Y:S01]  /*18260*/  IADD3 R16, R6.reuse, 0x1f2, RZ ;  /* 0x000001f206107810 */ /* 0x040fe20007ffe0ff */
[----:B------:R-:W-:Y:S01]  /*18270*/  VIADD R39, R6, 0x1f6 ;  /* 0x000001f606277836 */ /* 0x000fe20000000000 */
[----:B------:R-:W-:Y:S01]  /*18280*/  ISETP.GE.AND P2, PT, R12, RZ, PT ;  /* 0x000000ff0c00720c */ /* 0x000fe20003f46270 */
[--C-:B------:R-:W-:Y:S01]  /*18290*/  @!P5 IMAD.IADD R81, R81, 0x1, -R0.reuse ;  /* 0x000000015151d824 */ /* 0x100fe200078e0a00 */
[----:B------:R-:W-:Y:S01]  /*182a0*/  IABS R240, R16 ;  /* 0x0000001000f07213 */ /* 0x000fe20000000000 */
[--C-:B------:R-:W-:Y:S01]  /*182b0*/  @!P1 IMAD.IADD R82, R82, 0x1, -R0.reuse ;  /* 0x0000000152529824 */ /* 0x100fe200078e0a00 */
[C---:B------:R-:W-:Y:S01]  /*182c0*/  ISETP.GT.U32.AND P1, PT, R0.reuse, R238, PT ;  /* 0x000000ee0000720c */ /* 0x040fe20003f24070 */
[----:B------:R-:W-:Y:S01]  /*182d0*/  IMAD.HI.U32 R12, R3, R242, RZ ;  /* 0x000000f2030c7227 */ /* 0x000fe200078e00ff */
[----:B------:R-:W-:Y:S01]  /*182e0*/  ISETP.GE.AND P5, PT, R17, RZ, PT ;  /* 0x000000ff1100720c */ /* 0x000fe20003fa6270 */
[----:B------:R-:W-:Y:S02]  /*182f0*/  STL [R1+0x2d4c], R44 ;  /* 0x002d4c2c01007387 */ /* 0x000fe40000100800 */
[----:B------:R-:W-:Y:S01]  /*18300*/  @!P6 IMAD.IADD R237, R237, 0x1, -R0 ;  /* 0x00000001edede824 */ /* 0x000fe200078e0a00 */
[----:B------:R-:W-:Y:S01]  /*18310*/  ISETP.GT.U32.AND P6, PT, R0, R239, PT ;  /* 0x000000ef0000720c */ /* 0x000fe20003fc4070 */
[----:B------:R-:W-:Y:S01]  /*18320*/  VIADD R17, R6, 0x109 ;  /* 0x0000010906117836 */ /* 0x000fe20000000000 */
[----:B------:R-:W-:Y:S01]  /*18330*/  STL [R1+0x2d48], R37 ;  /* 0x002d482501007387 */ /* 0x000fe20000100800 */
[----:B------:R-:W-:-:S03]  /*18340*/  IMAD.HI.U32 R5, R3, R240, RZ ;  /* 0x000000f003057227 */ /* 0x000fc600078e00ff */
[----:B------:R-:W-:Y:S01]  /*18350*/  IABS R241, R17 ;  /* 0x0000001100f17213 */ /* 0x000fe20000000000 */
[----:B------:R-:W-:Y:S01]  /*18360*/  @!P1 IMAD.IADD R238, R238, 0x1, -R0 ;  /* 0x00000001eeee9824 */ /* 0x000fe200078e0a00 */
[----:B------:R-:W-:Y:S01]  /*18370*/  ISETP.GE.AND P1, PT, R244, RZ, PT ;  /* 0x000000fff400720c */ /* 0x000fe20003f26270 */
[----:B------:R-:W-:Y:S01]  /*18380*/  IMAD.MOV R5, RZ, RZ, -R5 ;  /* 0x000000ffff057224 */ /* 0x000fe200078e0a05 */
[----:B------:R-:W-:Y:S01]  /*18390*/  STL [R1+0x2d44], R38 ;  /* 0x002d442601007387 */ /* 0x000fe20000100800 */
[----:B------:R-:W-:Y:S01]  /*183a0*/  IMAD.HI.U32 R8, R3, R241, RZ ;  /* 0x000000f103087227 */ /* 0x000fe200078e00ff */
[----:B------:R-:W-:Y:S02]  /*183b0*/  @!P5 IADD3 R60, -R60, RZ, RZ ;  /* 0x000000ff3c3cd210 */ /* 0x000fe40007ffe1ff */
[----:B------:R-:W-:Y:S01]  /*183c0*/  @!P6 IADD3 R239, R239, -R0, RZ ;  /* 0x80000000efefe210 */ /* 0x000fe20007ffe0ff */
[C---:B------:R-:W-:Y:S01]  /*183d0*/  IMAD R240, R0.reuse, R5, R240 ;  /* 0x0000000500f07224 */ /* 0x040fe200078e02f0 */
[----:B------:R-:W-:Y:S01]  /*183e0*/  ISETP.GT.U32.AND P6, PT, R0, R238, PT ;  /* 0x000000ee0000720c */ /* 0x000fe20003fc4070 */
[----:B------:R-:W-:Y:S01]  /*183f0*/  IMAD.HI.U32 R250, R3, R247, RZ ;  /* 0x000000f703fa7227 */ /* 0x000fe200078e00ff */
[----:B------:R-:W-:Y:S01]  /*18400*/  IADD3 R244, -R8, RZ, RZ ;  /* 0x000000ff08f47210 */ /* 0x000fe20007ffe1ff */
[----:B------:R-:W-:Y:S01]  /*18410*/  STL [R1+0x2d40], R39 ;  /* 0x002d402701007387 */ /* 0x000fe20000100800 */
[C---:B------:R-:W-:Y:S01]  /*18420*/  ISETP.GT.U32.AND P0, PT, R0.reuse, R239, PT ;  /* 0x000000ef0000720c */ /* 0x040fe20003f04070 */
[----:B------:R-:W-:Y:S01]  /*18430*/  IMAD.MOV R8, RZ, RZ, -R12 ;  /* 0x000000ffff087224 */ /* 0x000fe200078e0a0c */
[----:B------:R-:W-:Y:S01]  /*18440*/  @!P1 IADD3 R69, -R69, RZ, RZ ;  /* 0x000000ff45459210 */ /* 0x000fe20007ffe1ff */
[C---:B------:R-:W-:Y:S01]  /*18450*/  IMAD R241, R0.reuse, R244, R241 ;  /* 0x000000f400f17224 */ /* 0x040fe200078e02f1 */
[----:B------:R-:W-:Y:S01]  /*18460*/  IABS R244, R38 ;  /* 0x0000002600f47213 */ /* 0x000fe20000000000 */
[----:B------:R-:W-:Y:S01]  /*18470*/  IMAD R242, R0, R8, R242 ;  /* 0x0000000800f27224 */ /* 0x000fe200078e02f2 */
[----:B------:R-:W-:Y:S01]  /*18480*/  STL [R1+0x2d3c], R40 ;  /* 0x002d3c2801007387 */ /* 0x000fe20000100800 */
[----:B------:R-:W-:Y:S01]  /*18490*/  IMAD.MOV R12, RZ, RZ, -R245 ;  /* 0x000000ffff0c7224 */ /* 0x000fe200078e0af5 */
[----:B------:R-:W-:Y:S01]  /*184a0*/  IABS R245, R39 ;  /* 0x0000002700f57213 */ /* 0x000fe20000000000 */
[----:B------:R-:W-:Y:S01]  /*184b0*/  @!P6 IMAD.IADD R238, R238, 0x1, -R0 ;  /* 0x00000001eeeee824 */ /* 0x000fe200078e0a00 */
[----:B------:R-:W-:Y:S01]  /*184c0*/  ISETP.GT.U32.AND P6, PT, R0, R240, PT ;  /* 0x000000f00000720c */ /* 0x000fe20003fc4070 */
[----:B------:R-:W-:Y:S01]  /*184d0*/  IMAD.HI.U32 R5, R3, R244, RZ ;  /* 0x000000f403057227 */ /* 0x000fe200078e00ff */
[----:B------:R-:W-:Y:S01]  /*184e0*/  STL [R1+0x2d38], R42 ;  /* 0x002d382a01007387 */ /* 0x000fe20000100800 */
[----:B------:R-:W-:-:S02]  /*184f0*/  @!P0 IADD3 R239, R239, -R0, RZ ;  /* 0x80000000efef8210 */ /* 0x000fc40007ffe0ff */
[C---:B------:R-:W-:Y:S01]  /*18500*/  ISETP.GT.U32.AND P0, PT, R0.reuse, R241, PT ;  /* 0x000000f10000720c */ /* 0x040fe20003f04070 */
[C---:B------:R-:W-:Y:S01]  /*18510*/  IMAD R243, R0.reuse, R12, R243 ;  /* 0x0000000c00f37224 */ /* 0x040fe200078e02f3 */
[----:B------:R-:W-:Y:S01]  /*18520*/  IADD3 R5, -R5, RZ, RZ ;  /* 0x000000ff05057210 */ /* 0x000fe20007ffe1ff */
[----:B------:R-:W-:Y:S01]  /*18530*/  IMAD.HI.U32 R8, R3, R245, RZ ;  /* 0x000000f503087227 */ /* 0x000fe200078e00ff */
[----:B------:R-:W-:Y:S03]  /*18540*/  STL [R1+0x2d34], R252 ;  /* 0x002d34fc01007387 */ /* 0x000fe60000100800 */
[----:B------:R-:W-:Y:S01]  /*18550*/  IMAD R244, R0, R5, R244 ;  /* 0x0000000500f47224 */ /* 0x000fe200078e02f4 */
[----:B------:R-:W-:Y:S01]  /*18560*/  STL [R1+0x2d30], R14 ;  /* 0x002d300e01007387 */ /* 0x000fe20000100800 */
[----:B------:R-:W-:Y:S01]  /*18570*/  @!P6 IMAD.IADD R240, R240, 0x1, -R0 ;  /* 0x00000001f0f0e824 */ /* 0x000fe200078e0a00 */
[----:B------:R-:W-:Y:S01]  /*18580*/  ISETP.GT.U32.AND P6, PT, R0, R242, PT ;  /* 0x000000f20000720c */ /* 0x000fe20003fc4070 */
[----:B------:R-:W-:-:S02]  /*18590*/  IMAD.MOV R5, RZ, RZ, -R8 ;  /* 0x000000ffff057224 */ /* 0x000fc400078e0a08 */
[----:B------:R-:W-:Y:S01]  /*185a0*/  @!P0 IMAD.IADD R241, R241, 0x1, -R0 ;  /* 0x00000001f1f18824 */ /* 0x000fe200078e0a00 */
[C---:B------:R-:W-:Y:S01]  /*185b0*/  ISETP.GT.U32.AND P0, PT, R0.reuse, R243, PT ;  /* 0x000000f30000720c */ /* 0x040fe20003f04070 */
[----:B------:R-:W-:Y:S01]  /*185c0*/  IMAD R245, R0, R5, R245 ;  /* 0x0000000500f57224 */ /* 0x000fe200078e02f5 */
[----:B------:R-:W-:Y:S01]  /*185d0*/  IABS R5, R119 ;  /* 0x0000007700057213 */ /* 0x000fe20000000000 */
[----:B------:R-:W-:-:S04]  /*185e0*/  IMAD.HI.U32 R12, R3, R246, RZ ;  /* 0x000000f6030c7227 */ /* 0x000fc800078e00ff */
[----:B------:R-:W-:Y:S01]  /*185f0*/  IMAD.MOV R8, RZ, RZ, -R12 ;  /* 0x000000ffff087224 */ /* 0x000fe200078e0a0c */
[----:B------:R-:W-:Y:S01]  /*18600*/  IADD3 R12, -R250, RZ, RZ ;  /* 0x000000fffa0c7210 */ /* 0x000fe20007ffe1ff */
[----:B------:R-:W-:Y:S01]  /*18610*/  @!P6 IMAD.IADD R242, R242, 0x1, -R0 ;  /* 0x00000001f2f2e824 */ /* 0x000fe200078e0a00 */
[----:B------:R-:W-:Y:S01]  /*18620*/  ISETP.GT.U32.AND P6, PT, R0, R244, PT ;  /* 0x000000f40000720c */ /* 0x000fe20003fc4070 */
[----:B------:R-:W-:Y:S01]  /*18630*/  IMAD.MOV R250, RZ, RZ, -R251 ;  /* 0x000000fffffa7224 */ /* 0x000fe200078e0afb */
[----:B------:R-:W-:Y:S01]  /*18640*/  IABS R251, R10 ;  /* 0x0000000a00fb7213 */ /* 0x000fe20000000000 */
[----:B------:R-:W-:Y:S01]  /*18650*/  VIADD R9, R6, 0x1fb ;  /* 0x000001fb06097836 */ /* 0x000fe20000000000 */
[----:B------:R-:W-:Y:S01]  /*18660*/  @!P0 IADD3 R243, R243, -R0, RZ ;  /* 0x80000000f3f38210 */ /* 0x000fe20007ffe0ff */
[C---:B------:R-:W-:Y:S01]  /*18670*/  IMAD R248, R0.reuse, R250, R248 ;  /* 0x000000fa00f87224 */ /* 0x040fe200078e02f8 */
[----:B------:R-:W-:Y:S01]  /*18680*/  ISETP.GE.AND P0, PT, R249, RZ, PT ;  /* 0x000000fff900720c */ /* 0x000fe20003f06270 */
[C---:B------:R-:W-:Y:S01]  /*18690*/  IMAD R247, R0.reuse, R12, R247 ;  /* 0x0000000c00f77224 */ /* 0x040fe200078e02f7 */
[----:B------:R-:W-:Y:S01]  /*186a0*/  IABS R249, R14 ;  /* 0x0000000e00f97213 */ /* 0x000fe20000000000 */
[----:B------:R-:W-:Y:S01]  /*186b0*/  STL [R1+0x2d2c], R9 ;  /* 0x002d2c0901007387 */ /* 0x000fe20000100800 */
[----:B------:R-:W-:Y:S01]  /*186c0*/  IABS R250, R9 ;  /* 0x0000000900fa7213 */ /* 0x000fe20000000000 */
[C---:B-1----:R-:W-:Y:S01]  /*186d0*/  IMAD.HI.U32 R55, R3.reuse, R5, RZ ;  /* 0x0000000503377227 */ /* 0x042fe200078e00ff */
[----:B------:R-:W-:Y:S01]  /*186e0*/  ISETP.GT.U32.AND P5, PT, R0, R243, PT ;  /* 0x000000f30000720c */ /* 0x000fe20003fa4070 */
[----:B------:R1:W-:Y:S01]  /*186f0*/  STL [R1+0x2d74], R6 ;  /* 0x002d740601007387 */ /* 0x0003e20000100800 */
[----:B------:R-:W-:Y:S01]  /*18700*/  @!P6 IADD3 R244, R244, -R0, RZ ;  /* 0x80000000f4f4e210 */ /* 0x000fe20007ffe0ff */
[C---:B------:R-:W-:Y:S01]  /*18710*/  IMAD R246, R0.reuse, R8, R246 ;  /* 0x0000000800f67224 */ /* 0x040fe200078e02f6 */
[C---:B------:R-:W-:Y:S01]  /*18720*/  ISETP.GT.U32.AND P6, PT, R0.reuse, R245, PT ;  /* 0x000000f50000720c */ /* 0x040fe20003fc4070 */
[----:B------:R-:W-:Y:S01]  /*18730*/  IMAD.HI.U32 R12, R3, R249, RZ ;  /* 0x000000f9030c7227 */ /* 0x000fe200078e00ff */
[----:B------:R-:W-:Y:S01]  /*18740*/  IABS R8, R114 ;  /* 0x0000007200087213 */ /* 0x000fe20000000000 */
[----:B------:R-:W-:Y:S01]  /*18750*/  STL [R1+0x2d28], R10 ;  /* 0x002d280a01007387 */ /* 0x000fe20000100800 */
[----:B------:R-:W-:Y:S01]  /*18760*/  ISETP.GT.U32.AND P1, PT, R0, R244, PT ;  /* 0x000000f40000720c */ /* 0x000fe20003f24070 */
[----:B------:R-:W-:-:S02]  /*18770*/  @!P0 IMAD.MOV R66, RZ, RZ, -R66 ;  /* 0x000000ffff428224 */ /* 0x000fc400078e0a42 */
[----:B-1----:R-:W-:Y:S01]  /*18780*/  IMAD.HI.U32 R6, R3, R250, RZ ;  /* 0x000000fa03067227 */ /* 0x002fe200078e00ff */
[----:B------:R-:W-:Y:S03]  /*18790*/  STL [R1+0x2d24], R119 ;  /* 0x002d247701007387 */ /* 0x000fe60000100800 */
[----:B------:R-:W-:Y:S01]  /*187a0*/  IMAD.MOV R55, RZ, RZ, -R55 ;  /* 0x000000ffff377224 */ /* 0x000fe200078e0a37 */
[----:B------:R-:W-:Y:S01]  /*187b0*/  STL [R1+0x2d20], R114 ;  /* 0x002d207201007387 */ /* 0x000fe20000100800 */
[----:B------:R-:W-:Y:S01]  /*187c0*/  @!P6 IMAD.IADD R245, R245, 0x1, -R0 ;  /* 0x00000001f5f5e824 */ /* 0x000fe200078e0a00 */
[----:B------:R-:W-:Y:S01]  /*187d0*/  ISETP.GT.U32.AND P6, PT, R0, R246, PT ;  /* 0x000000f60000720c */ /* 0x000fe20003fc4070 */
[----:B------:R-:W-:Y:S01]  /*187e0*/  IMAD.MOV R57, RZ, RZ, -R12 ;  /* 0x000000ffff397224 */ /* 0x000fe200078e0a0c */
[----:B------:R-:W-:Y:S01]  /*187f0*/  IADD3 R12, -R6, RZ, RZ ;  /* 0x000000ff060c7210 */ /* 0x000fe20007ffe1ff */
[----:B------:R-:W-:Y:S01]  /*18800*/  IMAD.HI.U32 R56, R3, R251, RZ ;  /* 0x000000fb03387227 */ /* 0x000fe200078e00ff */
[----:B------:R-:W-:-:S02]  /*18810*/  ISETP.GT.U32.AND P0, PT, R0, R245, PT ;  /* 0x000000f50000720c */ /* 0x000fc40003f04070 */
[----:B------:R-:W-:Y:S01]  /*18820*/  @!P1 IADD3 R244, R244, -R0, RZ ;  /* 0x80000000f4f49210 */ /* 0x000fe20007ffe0ff */
[----:B------:R-:W-:-:S04]  /*18830*/  IMAD.HI.U32 R6, R3, R8, RZ ;  /* 0x0000000803067227 */ /* 0x000fc800078e00ff */
[----:B------:R-:W-:Y:S01]  /*18840*/  IMAD R3, R0, R55, R5 ;  /* 0x0000003700037224 */ /* 0x000fe200078e0205 */
[----:B------:R-:W-:Y:S01]  /*18850*/  IADD3 R5, -R6, RZ, RZ ;  /* 0x000000ff06057210 */ /* 0x000fe20007ffe1ff */
[----:B------:R-:W-:Y:S01]  /*18860*/  @!P4 IMAD.MOV R59, RZ, RZ, -R59 ;  /* 0x000000ffff3bc224 */ /* 0x000fe200078e0a3b */
[C---:B------:R-:W-:Y:S01]  /*18870*/  ISETP.GT.U32.AND P4, PT, R0.reuse, R242, PT ;  /* 0x000000f20000720c */ /* 0x040fe20003f84070 */
[----:B------:R-:W-:Y:S01]  /*18880*/  IMAD.MOV R56, RZ, RZ, -R56 ;  /* 0x000000ffff387224 */ /* 0x000fe200078e0a38 */
[----:B------:R-:W1:Y:S01]  /*18890*/  LDC R6, c[0x0][0x23c] ;  /* 0x00008f00ff067b82 */ /* 0x000e620000000800 */
[----:B------:R-:W-:Y:S01]  /*188a0*/  @!P0 IMAD.IADD R245, R245, 0x1, -R0 ;  /* 0x00000001f5f58824 */ /* 0x000fe200078e0a00 */
[C---:B------:R-:W-:Y:S01]  /*188b0*/  ISETP.GT.U32.AND P0, PT, R0.reuse, R3, PT ;  /* 0x000000030000720c */ /* 0x040fe20003f04070 */
[C---:B------:R-:W-:Y:S02]  /*188c0*/  IMAD R249, R0.reuse, R57, R249 ;  /* 0x0000003900f97224 */ /* 0x040fe400078e02f9 */
[----:B------:R-:W-:-:S02]  /*188d0*/  IMAD R251, R0, R56, R251 ;  /* 0x0000003800fb7224 */ /* 0x000fc400078e02fb */
[C---:B------:R-:W-:Y:S02]  /*188e0*/  IMAD R250, R0.reuse, R12, R250 ;  /* 0x0000000c00fa7224 */ /* 0x040fe400078e02fa */
[----:B------:R-:W-:Y:S01]  /*188f0*/  @!P3 IMAD.MOV R61, RZ, RZ, -R61 ;  /* 0x000000ffff3db224 */ /* 0x000fe200078e0a3d */
[----:B------:R-:W-:Y:S01]  /*18900*/  ISETP.GT.U32.AND P1, PT, R0, R251, PT ;  /* 0x000000fb0000720c */ /* 0x000fe20003f24070 */
[--C-:B------:R-:W-:Y:S01]  /*18910*/  @!P4 IMAD.IADD R242, R242, 0x1, -R0.reuse ;  /* 0x00000001f2f2c824 */ /* 0x100fe200078e0a00 */
[----:B------:R-:W-:Y:S01]  /*18920*/  ISETP.GT.U32.AND P4, PT, R0, R249, PT ;  /* 0x000000f90000720c */ /* 0x000fe20003f84070 */
[--C-:B------:R-:W-:Y:S01]  /*18930*/  @!P6 IMAD.IADD R246, R246, 0x1, -R0.reuse ;  /* 0x00000001f6f6e824 */ /* 0x100fe200078e0a00 */
[----:B------:R-:W-:Y:S01]  /*18940*/  ISETP.GT.U32.AND P3, PT, R0, R240, PT ;  /* 0x000000f00000720c */ /* 0x000fe20003f64070 */
[----:B------:R-:W-:Y:S01]  /*18950*/  @!P0 IMAD.IADD R3, R3, 0x1, -R0 ;  /* 0x0000000103038824 */ /* 0x000fe200078e0a00 */
[----:B------:R-:W-:Y:S01]  /*18960*/  ISETP.GE.AND P0, PT, R46, RZ, PT ;  /* 0x000000ff2e00720c */ /* 0x000fe20003f06270 */
[----:B------:R-:W-:Y:S01]  /*18970*/  @!P2 IMAD.MOV R58, RZ, RZ, -R58 ;  /* 0x000000ffff3aa224 */ /* 0x000fe200078e0a3a */
[----:B------:R-:W2:Y:S01]  /*18980*/  S2R R46, SR_TID.X ;  /* 0x00000000002e7919 */ /* 0x000ea20000002100 */
[C---:B------:R-:W-:Y:S01]  /*18990*/  ISETP.GT.U32.AND P6, PT, R0.reuse, R241, PT ;  /* 0x000000f10000720c */ /* 0x040fe20003fc4070 */
[----:B------:R-:W-:Y:S01]  /*189a0*/  @!P5 IMAD.IADD R243, R243, 0x1, -R0 ;  /* 0x00000001f3f3d824 */ /* 0x000fe200078e0a00 */
[C---:B------:R-:W-:Y:S01]  /*189b0*/  ISETP.GT.U32.AND P2, PT, R0.reuse, R246, PT ;  /* 0x000000f60000720c */ /* 0x040fe20003f44070 */
[C---:B------:R-:W-:Y:S01]  /*189c0*/  IMAD R5, R0.reuse, R5, R8 ;  /* 0x0000000500057224 */ /* 0x040fe200078e0208 */
[----:B------:R-:W-:Y:S01]  /*189d0*/  ISETP.GT.U32.AND P5, PT, R0, R250, PT ;  /* 0x000000fa0000720c */ /* 0x000fe20003fa4070 */
[----:B------:R-:W-:-:S02]  /*189e0*/  @!P1 IMAD.IADD R251, R251, 0x1, -R0 ;  /* 0x00000001fbfb9824 */ /* 0x000fc400078e0a00 */
[--C-:B------:R-:W-:Y:S01]  /*189f0*/  @!P4 IMAD.IADD R249, R249, 0x1, -R0.reuse ;  /* 0x00000001f9f9c824 */ /* 0x100fe200078e0a00 */
[----:B------:R-:W-:Y:S01]  /*18a00*/  ISETP.GE.AND P4, PT, R51, RZ, PT ;  /* 0x000000ff3300720c */ /* 0x000fe20003f86270 */
[--C-:B------:R-:W-:Y:S01]  /*18a10*/  @!P3 IMAD.IADD R240, R240, 0x1, -R0.reuse ;  /* 0x00000001f0f0b824 */ /* 0x100fe200078e0a00 */
[----:B------:R-:W3:Y:S01]  /*18a20*/  LDL.LU R51, [R1+0x188] ;  /* 0x0001880001337983 */ /* 0x000ee20000300800 */
[----:B------:R-:W-:Y:S01]  /*18a30*/  ISETP.GE.AND P1, PT, R45, RZ, PT ;  /* 0x000000ff2d00720c */ /* 0x000fe20003f26270 */
[----:B------:R-:W4:Y:S01]  /*18a40*/  LDC R8, c[0x0][0x234] ;  /* 0x00008d00ff087b82 */ /* 0x000f220000000800 */
[----:B------:R-:W-:Y:S01]  /*18a50*/  ISETP.GT.U32.AND P3, PT, R0, R247, PT ;  /* 0x000000f70000720c */ /* 0x000fe20003f64070 */
[----:B------:R-:W4:Y:S01]  /*18a60*/  LDL.LU R45, [R1+0x18c] ;  /* 0x00018c00012d7983 */ /* 0x000f220000300800 */
[----:B------:R-:W-:Y:S01]  /*18a70*/  @!P6 IADD3 R241, R241, -R0, RZ ;  /* 0x80000000f1f1e210 */ /* 0x000fe20007ffe0ff */
[----:B------:R-:W-:Y:S01]  /*18a80*/  @!P2 IMAD.IADD R246, R246, 0x1, -R0 ;  /* 0x00000001f6f6a824 */ /* 0x000fe200078e0a00 */
[----:B------:R-:W-:-:S02]  /*18a90*/  ISETP.GT.U32.AND P6, PT, R0, R248, PT ;  /* 0x000000f80000720c */ /* 0x000fc40003fc4070 */
[----:B--2---:R-:W-:-:S11]  /*18aa0*/  LOP3.LUT R12, R46, 0x60, RZ, 0xc0, !PT ;  /* 0x000000602e0c7812 */ /* 0x004fd600078ec0ff */
[----:B------:R-:W-:Y:S01]  /*18ab0*/  @!P6 IMAD.IADD R248, R248, 0x1, -R0 ;  /* 0x00000001f8f8e824 */ /* 0x000fe200078e0a00 */
[----:B------:R-:W2:Y:S01]  /*18ac0*/  LDL.LU R46, [R1+0x190] ;  /* 0x00019000012e7983 */ /* 0x000ea20000300800 */
[----:B------:R-:W-:Y:S02]  /*18ad0*/  @!P3 IADD3 R247, R247, -R0, RZ ;  /* 0x80000000f7f7b210 */ /* 0x000fe40007ffe0ff */
[----:B------:R-:W-:Y:S02]  /*18ae0*/  ISETP.GE.AND P3, PT, R49, RZ, PT ;  /* 0x000000ff3100720c */ /* 0x000fe40003f66270 */
[----:B------:R-:W-:Y:S02]  /*18af0*/  @!P4 IADD3 R63, -R63, RZ, RZ ;  /* 0x000000ff3f3fc210 */ /* 0x000fe40007ffe1ff */
[C---:B------:R-:W-:Y:S02]  /*18b00*/  ISETP.GT.U32.AND P4, PT, R0.reuse, R249, PT ;  /* 0x000000f90000720c */ /* 0x040fe40003f84070 */
[----:B------:R-:W-:-:S02]  /*18b10*/  ISETP.GT.U32.AND P6, PT, R0, R5, PT ;  /* 0x000000050000720c */ /* 0x000fc40003fc4070 */
[----:B------:R-:W-:Y:S02]  /*18b20*/  @!P5 IADD3 R250, R250, -R0, RZ ;  /* 0x80000000fafad210 */ /* 0x000fe40007ffe0ff */
[----:B------:R-:W-:-:S03]  /*18b30*/  ISETP.GE.AND P2, PT, R48, RZ, PT ;  /* 0x000000ff3000720c */ /* 0x000fc60003f46270 */
[----:B------:R-:W-:Y:S01]  /*18b40*/  @!P3 IMAD.MOV R64, RZ, RZ, -R64 ;  /* 0x000000ffff40b224 */ /* 0x000fe200078e0a40 */
[----:B------:R-:W-:Y:S02]  /*18b50*/  ISETP.GT.U32.AND P3, PT, R0, R248, PT ;  /* 0x000000f80000720c */ /* 0x000fe40003f64070 */
[----:B------:R-:W-:Y:S01]  /*18b60*/  ISETP.GE.AND P5, PT, R50, RZ, PT ;  /* 0x000000ff3200720c */ /* 0x000fe20003fa6270 */
[----:B------:R-:W-:Y:S01]  /*18b70*/  @!P4 IMAD.IADD R249, R249, 0x1, -R0 ;  /* 0x00000001f9f9c824 */ /* 0x000fe200078e0a00 */
[----:B------:R-:W-:Y:S02]  /*18b80*/  ISETP.GE.AND P4, PT, R41, RZ, PT ;  /* 0x000000ff2900720c */ /* 0x000fe40003f86270 */
[----:B------:R-:W-:-:S07]  /*18b90*/  @!P6 IADD3 R5, R5, -R0, RZ ;  /* 0x800000000505e210 */ /* 0x000fce0007ffe0ff */
[----:B------:R-:W-:Y:S02]  /*18ba0*/  @!P3 IADD3 R248, R248, -R0, RZ ;  /* 0x80000000f8f8b210 */ /* 0x000fe40007ffe0ff */
[----:B------:R-:W-:Y:S02]  /*18bb0*/  ISETP.GE.AND P3, PT, R52, RZ, PT ;  /* 0x000000ff3400720c */ /* 0x000fe40003f66270 */
[----:B------:R-:W-:Y:S01]  /*18bc0*/  @!P0 IADD3 R82, -R82, RZ, RZ ;  /* 0x000000ff52528210 */ /* 0x000fe20007ffe1ff */
[----:B------:R-:W-:Y:S01]  /*18bd0*/  @!P2 IMAD.MOV R65, RZ, RZ, -R65 ;  /* 0x000000ffff41a224 */ /* 0x000fe200078e0a41 */
[C---:B------:R-:W-:Y:S01]  /*18be0*/  ISETP.GT.U32.AND P0, PT, R0.reuse, R3, PT ;  /* 0x000000030000720c */ /* 0x040fe20003f04070 */
[----:B------:R-:W-:Y:S01]  /*18bf0*/  @!P5 IMAD.MOV R83, RZ, RZ, -R83 ;  /* 0x000000ffff53d224 */ /* 0x000fe200078e0a53 */
[C---:B------:R-:W-:Y:S01]  /*18c00*/  ISETP.GT.U32.AND P2, PT, R0.reuse, R247, PT ;  /* 0x000000f70000720c */ /* 0x040fe20003f44070 */
[----:B------:R-:W-:Y:S01]  /*18c10*/  @!P1 IMAD.MOV R81, RZ, RZ, -R81 ;  /* 0x000000ffff519224 */ /* 0x000fe200078e0a51 */
[----:B------:R-:W-:-:S02]  /*18c20*/  ISETP.GT.U32.AND P5, PT, R0, R250, PT ;  /* 0x000000fa0000720c */ /* 0x000fc40003fa4070 */
[C---:B------:R-:W-:Y:S02]  /*18c30*/  ISETP.GT.U32.AND P6, PT, R0.reuse, R251, PT ;  /* 0x000000fb0000720c */ /* 0x040fe40003fc4070 */
[----:B------:R-:W-:Y:S01]  /*18c40*/  ISETP.GT.U32.AND P1, PT, R0, R5, PT ;  /* 0x000000050000720c */ /* 0x000fe20003f24070 */
[----:B------:R-:W-:Y:S01]  /*18c50*/  @!P3 IMAD.MOV R237, RZ, RZ, -R237 ;  /* 0x000000ffffedb224 */ /* 0x000fe200078e0aed */
[----:B------:R-:W-:Y:S02]  /*18c60*/  ISETP.GE.AND P3, PT, R37, RZ, PT ;  /* 0x000000ff2500720c */ /* 0x000fe40003f66270 */
[----:B------:R-:W-:Y:S02]  /*18c70*/  @!P4 IADD3 R238, -R238, RZ, RZ ;  /* 0x000000ffeeeec210 */ /* 0x000fe40007ffe1ff */
[----:B------:R-:W-:Y:S01]  /*18c80*/  ISETP.GE.AND P4, PT, R38, RZ, PT ;  /* 0x000000ff2600720c */ /* 0x000fe20003f86270 */
[--C-:B------:R-:W-:Y:S01]  /*18c90*/  @!P0 IMAD.IADD R3, R3, 0x1, -R0.reuse ;  /* 0x0000000103038824 */ /* 0x100fe200078e0a00 */
[----:B------:R-:W-:Y:S01]  /*18ca0*/  ISETP.GE.AND P0, PT, R7, R2, PT ;  /* 0x000000020700720c */ /* 0x000fe20003f06270 */
[----:B------:R-:W-:-:S02]  /*18cb0*/  @!P2 IMAD.IADD R247, R247, 0x1, -R0 ;  /* 0x00000001f7f7a824 */ /* 0x000fc400078e0a00 */
[--C-:B------:R-:W-:Y:S01]  /*18cc0*/  @!P5 IMAD.IADD R250, R250, 0x1, -R0.reuse ;  /* 0x00000001fafad824 */ /* 0x100fe200078e0a00 */
[----:B------:R-:W-:Y:S01]  /*18cd0*/  @!P6 IADD3 R251, R251, -R0, RZ ;  /* 0x80000000fbfbe210 */ /* 0x000fe20007ffe0ff */
[----:B------:R-:W-:Y:S02]  /*18ce0*/  @!P1 IMAD.IADD R5, R5, 0x1, -R0 ;  /* 0x0000000105059824 */ /* 0x000fe400078e0a00 */
[----:B------:R-:W-:Y:S01]  /*18cf0*/  @!P3 IMAD.MOV R243, RZ, RZ, -R243 ;  /* 0x000000fffff3b224 */ /* 0x000fe200078e0af3 */
[----:B------:R-:W-:-:S03]  /*18d00*/  ISETP.GE.AND P3, PT, R252, RZ, PT ;  /* 0x000000fffc00720c */ /* 0x000fc60003f66270 */
[----:B------:R-:W-:Y:S02]  /*18d10*/  @!P4 IADD3 R244, -R244, RZ, RZ ;  /* 0x000000fff4f4c210 */ /* 0x000fe40007ffe1ff */
[----:B------:R-:W-:Y:S01]  /*18d20*/  ISETP.GE.AND P4, PT, R14, RZ, PT ;  /* 0x000000ff0e00720c */ /* 0x000fe20003f86270 */
[----:B---3--:R-:W-:Y:S02]  /*18d30*/  IMAD R12, R12, 0x8, R51 ;  /* 0x000000080c0c7824 */ /* 0x008fe400078e0233 */
[----:B----4-:R-:W-:-:S03]  /*18d40*/  IMAD R2, R45, R8, RZ ;  /* 0x000000082d027224 */ /* 0x010fc600078e02ff */
[----:B------:R-:W-:Y:S04]  /*18d50*/  STL [R1+0x2d78], R12 ;  /* 0x002d780c01007387 */ /* 0x000fe80000100800 */
[----:B------:R-:W-:Y:S04]  /*18d60*/  STL [R1+0x2d7c], R7 ;  /* 0x002d7c0701007387 */ /* 0x000fe80000100800 */
[----:B------:R3:W-:Y:S01]  /*18d70*/  STL [R1+0x344], R2 ;  /* 0x0003440201007387 */ /* 0x0007e20000100800 */
[----:B--2---:R-:W-:Y:S01]  /*18d80*/  IMAD R0, R46, R8, RZ ;  /* 0x000000082e007224 */ /* 0x004fe200078e02ff */
[----:B------:R-:W-:Y:S01]  /*18d90*/  ISETP.GE.AND P2, PT, R17, RZ, PT ;  /* 0x000000ff1100720c */ /* 0x000fe20003f46270 */
[----:B---3--:R-:W2:Y:S03]  /*18da0*/  LDC R2, c[0x0][0x22c] ;  /* 0x00008b00ff027b82 */ /* 0x008ea60000000800 */
[----:B------:R-:W-:Y:S04]  /*18db0*/  STL [R1+0x340], R0 ;  /* 0x0003400001007387 */ /* 0x000fe80000100800 */
[----:B------:R-:W3:Y:S04]  /*18dc0*/  LDL.LU R252, [R1+0x84] ;  /* 0x0000840001fc7983 */ /* 0x000ee80000300800 */
[----:B------:R-:W4:Y:S01]  /*18dd0*/  LDL.LU R14, [R1+0x80] ;  /* 0x00008000010e7983 */ /* 0x000f220000300800 */
[----:B------:R-:W1:Y:S01]  /*18de0*/  S2R R46, SR_TID.X ;  /* 0x00000000002e7919 */ /* 0x000e620000002100 */
[----:B------:R-:W-:-:S02]  /*18df0*/  ISETP.GE.AND P6, PT, R16, RZ, PT ;  /* 0x000000ff1000720c */ /* 0x000fc40003fc6270 */
[----:B------:R-:W2:Y:S01]  /*18e00*/  LDC.64 R16, c[0x0][0x218] ;  /* 0x00008600ff107b82 */ /* 0x000ea20000000a00 */
[----:B------:R-:W-:Y:S02]  /*18e10*/  ISETP.GE.AND P5, PT, R47, RZ, PT ;  /* 0x000000ff2f00720c */ /* 0x000fe40003fa6270 */
[----:B------:R-:W-:Y:S02]  /*18e20*/  ISETP.GE.AND P1, PT, R44, RZ, PT ;  /* 0x000000ff2c00720c */ /* 0x000fe40003f26270 */
[----:B------:R-:W-:Y:S02]  /*18e30*/  @!P2 IADD3 R241, -R241, RZ, RZ ;  /* 0x000000fff1f1a210 */ /* 0x000fe40007ffe1ff */
[----:B------:R-:W-:-:S07]  /*18e40*/  ISETP.GE.AND P2, PT, R40, RZ, PT ;  /* 0x000000ff2800720c */ /* 0x000fce0003f46270 */
[----:B------:R-:W-:Y:S01]  /*18e50*/  @!P5 IMAD.MOV R239, RZ, RZ, -R239 ;  /* 0x000000ffffefd224 */ /* 0x000fe200078e0aef */
[----:B------:R-:W-:Y:S01]  /*18e60*/  ISETP.GE.AND P5, PT, R39, RZ, PT ;  /* 0x000000ff2700720c */ /* 0x000fe20003fa6270 */
[----:B------:R-:W-:Y:S01]  /*18e70*/  @!P1 IMAD.MOV R242, RZ, RZ, -R242 ;  /* 0x000000fffff29224 */ /* 0x000fe200078e0af2 */
[----:B------:R-:W-:Y:S01]  /*18e80*/  ISETP.GE.AND P1, PT, R42, RZ, PT ;  /* 0x000000ff2a00720c */ /* 0x000fe20003f26270 */
[----:B------:R-:W-:Y:S01]  /*18e90*/  @!P4 IMAD.MOV R249, RZ, RZ, -R249 ;  /* 0x000000fffff9c224 */ /* 0x000fe200078e0af9 */
[----:B-1----:R-:W-:Y:S02]  /*18ea0*/  LOP3.LUT R46, R46, 0x7f, RZ, 0xc0, !PT ;  /* 0x0000007f2e2e7812 */ /* 0x002fe400078ec0ff */
[----:B--2---:R-:W-:-:S03]  /*18eb0*/  MOV R7, R16 ;  /* 0x0000001000077202 */ /* 0x004fc60000000f00 */
[----:B------:R-:W-:Y:S02]  /*18ec0*/  IMAD R6, R46, R6, RZ ;  /* 0x000000062e067224 */ /* 0x000fe400078e02ff */
[----:B------:R-:W-:Y:S01]  /*18ed0*/  @!P6 IMAD.MOV R240, RZ, RZ, -R240 ;  /* 0x000000fffff0e224 */ /* 0x000fe200078e0af0 */
[----:B------:R-:W-:Y:S01]  /*18ee0*/  ISETP.NE.AND P6, PT, R2, RZ, PT ;  /* 0x000000ff0200720c */ /* 0x000fe20003fc5270 */
[----:B------:R-:W-:Y:S01]  /*18ef0*/  @!P5 IMAD.MOV R245, RZ, RZ, -R245 ;  /* 0x000000fffff5d224 */ /* 0x000fe200078e0af5 */
[----:B------:R-:W-:Y:S01]  /*18f00*/  LEA R8, P4, R6, R7, 0x2 ;  /* 0x0000000706087211 */ /* 0x000fe200078810ff */
[----:B------:R-:W-:Y:S01]  /*18f10*/  @!P2 IMAD.MOV R246, RZ, RZ, -R246 ;  /* 0x000000fffff6a224 */ /* 0x000fe200078e0af6 */
[----:B------:R-:W-:Y:S02]  /*18f20*/  ISETP.GE.AND P5, PT, R9, RZ, PT ;  /* 0x000000ff0900720c */ /* 0x000fe40003fa6270 */
[----:B------:R-:W-:Y:S01]  /*18f30*/  LOP3.LUT R2, RZ, R2, RZ, 0x33, !PT ;  /* 0x00000002ff027212 */ /* 0x000fe200078e33ff */
[----:B------:R-:W2:Y:S01]  /*18f40*/  LDL.LU R9, [R1+0x7c] ;  /* 0x00007c0001097983 */ /* 0x000ea20000300800 */
[----:B------:R-:W-:-:S03]  /*18f50*/  ISETP.GE.AND P2, PT, R10, RZ, PT ;  /* 0x000000ff0a00720c */ /* 0x000fc60003f46270 */
[----:B------:R-:W2:Y:S04]  /*18f60*/  LDL.LU R10, [R1+0x78] ;  /* 0x00007800010a7983 */ /* 0x000ea80000300800 */
[----:B------:R1:W-:Y:S01]  /*18f70*/  STL [R1+0x2f2c], R8 ;  /* 0x002f2c0801007387 */ /* 0x0003e20000100800 */
[----:B------:R-:W-:Y:S01]  /*18f80*/  @!P3 IMAD.MOV R248, RZ, RZ, -R248 ;  /* 0x000000fffff8b224 */ /* 0x000fe200078e0af8 */
[----:B------:R-:W-:Y:S02]  /*18f90*/  ISETP.GE.AND P3, PT, R114, RZ, PT ;  /* 0x000000ff7200720c */ /* 0x000fe40003f66270 */
[----:B------:R-:W-:Y:S02]  /*18fa0*/  @!P1 IADD3 R247, -R247, RZ, RZ ;  /* 0x000000fff7f79210 */ /* 0x000fe40007ffe1ff */
[----:B-1----:R-:W-:-:S02]  /*18fb0*/  SEL R8, R2, R113, !P6 ;  /* 0x0000007102087207 */ /* 0x002fc40007000000 */
[----:B------:R-:W-:-:S03]  /*18fc0*/  ISETP.GE.AND P1, PT, R119, RZ, PT ;  /* 0x000000ff7700720c */ /* 0x000fc60003f26270 */
[----:B------:R1:W-:Y:S04]  /*18fd0*/  STL [R1+0x268], R8 ;  /* 0x0002680801007387 */ /* 0x0003e80000100800 */
[----:B------:R-:W2:Y:S01]  /*18fe0*/  LDL.LU R114, [R1+0x74] ;  /* 0x0000740001727983 */ /* 0x000ea20000300800 */
[C---:B---3--:R-:W-:Y:S02]  /*18ff0*/  SEL R7, R2.reuse, R252, !P6 ;  /* 0x000000fc02077207 */ /* 0x048fe40007000000 */
[----:B----4-:R-:W-:-:S03]  /*19000*/  SEL R6, R2, R14, !P6 ;  /* 0x0000000e02067207 */ /* 0x010fc60007000000 */
[----:B------:R3:W-:Y:S04]  /*19010*/  STL [R1+0x328], R7 ;  /* 0x0003280701007387 */ /* 0x0007e80000100800 */
[----:B------:R-:W4:Y:S04]  /*19020*/  LDL.LU R119, [R1+0x70] ;  /* 0x0000700001777983 */ /* 0x000f280000300800 */
[----:B------:R3:W-:Y:S04]  /*19030*/  STL [R1+0x324], R6 ;  /* 0x0003240601007387 */ /* 0x0007e80000100800 */
[----:B------:R-:W4:Y:S04]  /*19040*/  LDL.LU R113, [R1+0x6c] ;  /* 0x00006c0001717983 */ /* 0x000f280000300800 */
[----:B------:R-:W4:Y:S04]  /*19050*/  LDL.LU R252, [R1+0x68] ;  /* 0x0000680001fc7983 */ /* 0x000f280000300800 */
[----:B------:R-:W4:Y:S04]  /*19060*/  LDL.LU R14, [R1+0x64] ;  /* 0x00006400010e7983 */ /* 0x000f280000300800 */
[----:B-1----:R-:W4:Y:S04]  /*19070*/  LDL.LU R8, [R1+0x60] ;  /* 0x0000600001087983 */ /* 0x002f280000300800 */
[----:B---3--:R-:W3:Y:S04]  /*19080*/  LDL.LU R7, [R1+0x5c] ;  /* 0x00005c0001077983 */ /* 0x008ee80000300800 */
[----:B------:R-:W3:Y:S04]  /*19090*/  LDL.LU R12, [R1+0x58] ;  /* 0x00005800010c7983 */ /* 0x000ee80000300800 */
        /* <DEDUP_REMOVED lines=10> */
[----:B------:R-:W3:Y:S01]  /*19140*/  LDL.LU R47, [R1+0x2c] ;  /* 0x00002c00012f7983 */ /* 0x000ee20000300800 */
[----:B--2---:R-:W-:-:S03]  /*19150*/  SEL R9, R2, R9, !P6 ;  /* 0x0000000902097207 */ /* 0x004fc60007000000 */
[----:B------:R-:W2:Y:S04]  /*19160*/  LDL.LU R45, [R1+0x28] ;  /* 0x00002800012d7983 */ /* 0x000ea80000300800 */
[----:B------:R-:W2:Y:S01]  /*19170*/  LDL.LU R46, [R1+0x24] ;  /* 0x00002400012e7983 */ /* 0x000ea20000300800 */
[----:B------:R-:W-:-:S03]  /*19180*/  SEL R10, R2, R10, !P6 ;  /* 0x0000000a020a7207 */ /* 0x000fc60007000000 */
[----:B------:R-:W2:Y:S04]  /*19190*/  LDL.LU R44, [R1+0x20] ;  /* 0x00002000012c7983 */ /* 0x000ea80000300800 */
[----:B------:R-:W2:Y:S01]  /*191a0*/  LDL.LU R37, [R1+0x1c] ;  /* 0x00001c0001257983 */ /* 0x000ea20000300800 */
[----:B------:R-:W-:-:S03]  /*191b0*/  SEL R114, R2, R114, !P6 ;  /* 0x0000007202727207 */ /* 0x000fc60007000000 */
[----:B------:R-:W2:Y:S04]  /*191c0*/  LDL.LU R38, [R1+0x18] ;  /* 0x0000180001267983 */ /* 0x000ea80000300800 */
[----:B------:R-:W2:Y:S04]  /*191d0*/  LDL.LU R39, [R1+0x14] ;  /* 0x0000140001277983 */ /* 0x000ea80000300800 */
[----:B------:R-:W2:Y:S04]  /*191e0*/  LDL.LU R40, [R1+0x10] ;  /* 0x0000100001287983 */ /* 0x000ea80000300800 */
[----:B------:R-:W2:Y:S04]  /*191f0*/  LDL.LU R42, [R1+0x8] ;  /* 0x00000800012a7983 */ /* 0x000ea80000300800 */
[----:B------:R1:W-:Y:S04]  /*19200*/  STL [R1+0x31c], R9 ;  /* 0x00031c0901007387 */ /* 0x0003e80000100800 */
[----:B-1----:R-:W2:Y:S04]  /*19210*/  LDL.LU R9, [R1+0x4] ;  /* 0x0000040001097983 */ /* 0x002ea80000300800 */
[----:B------:R1:W-:Y:S04]  /*19220*/  STL [R1+0x318], R10 ;  /* 0x0003180a01007387 */ /* 0x0003e80000100800 */
[----:B-1----:R-:W2:Y:S04]  /*19230*/  LDL.LU R10, [R1] ;  /* 0x00000000010a7983 */ /* 0x002ea80000300800 */
[----:B------:R1:W-:Y:S04]  /*19240*/  STL [R1+0x314], R114 ;  /* 0x0003147201007387 */ /* 0x0003e80000100800 */
[----:B-1----:R-:W2:Y:S01]  /*19250*/  LDL.LU R114, [R1+0x2fb0] ;  /* 0x002fb00001727983 */ /* 0x002ea20000300800 */
[----:B----4-:R-:W-:-:S05]  /*19260*/  SEL R119, R2, R119, !P6 ;  /* 0x0000007702777207 */ /* 0x010fca0007000000 */
[----:B------:R1:W-:Y:S01]  /*19270*/  STL [R1+0x310], R119 ;  /* 0x0003107701007387 */ /* 0x0003e20000100800 */
[C---:B------:R-:W-:Y:S02]  /*19280*/  SEL R113, R2.reuse, R113, !P6 ;  /* 0x0000007102717207 */ /* 0x040fe40007000000 */
[C---:B------:R-:W-:Y:S01]  /*19290*/  SEL R252, R2.reuse, R252, !P6 ;  /* 0x000000fc02fc7207 */ /* 0x040fe20007000000 */
[----:B-1----:R-:W4:Y:S01]  /*192a0*/  LDL.LU R119, [R1+0x2fac] ;  /* 0x002fac0001777983 */ /* 0x002f220000300800 */
[----:B------:R-:W-:-:S03]  /*192b0*/  SEL R14, R2, R14, !P6 ;  /* 0x0000000e020e7207 */ /* 0x000fc60007000000 */
[----:B------:R1:W-:Y:S04]  /*192c0*/  STL [R1+0x30c], R113 ;  /* 0x00030c7101007387 */ /* 0x0003e80000100800 */
[----:B-1----:R-:W4:Y:S04]  /*192d0*/  LDL.LU R113, [R1+0x2fa8] ;  /* 0x002fa80001717983 */ /* 0x002f280000300800 */
[----:B------:R1:W-:Y:S04]  /*192e0*/  STL [R1+0x304], R252 ;  /* 0x000304fc01007387 */ /* 0x0003e80000100800 */
[----:B-1----:R-:W4:Y:S04]  /*192f0*/  LDL.LU R252, [R1+0x2fa4] ;  /* 0x002fa40001fc7983 */ /* 0x002f280000300800 */
[----:B------:R1:W-:Y:S04]  /*19300*/  STL [R1+0x300], R14 ;  /* 0x0003000e01007387 */ /* 0x0003e80000100800 */
[----:B-1----:R-:W4:Y:S01]  /*19310*/  LDL.LU R14, [R1+0x2fa0] ;  /* 0x002fa000010e7983 */ /* 0x002f220000300800 */
[----:B------:R-:W-:-:S02]  /*19320*/  SEL R8, R2, R8, !P6 ;  /* 0x0000000802087207 */ /* 0x000fc40007000000 */
[C---:B---3--:R-:W-:Y:S02]  /*19330*/  SEL R7, R2.reuse, R7, !P6 ;  /* 0x0000000702077207 */ /* 0x048fe40007000000 */
[C---:B------:R-:W-:Y:S01]  /*19340*/  SEL R12, R2.reuse, R12, !P6 ;  /* 0x0000000c020c7207 */ /* 0x040fe20007000000 */
[----:B------:R1:W-:Y:S04]  /*19350*/  STL [R1+0x2fc], R8 ;  /* 0x0002fc0801007387 */ /* 0x0003e80000100800 */
[----:B------:R3:W-:Y:S01]  /*19360*/  STL [R1+0x2f8], R7 ;  /* 0x0002f80701007387 */ /* 0x0007e20000100800 */
[----:B-1----:R-:W-:-:S03]  /*19370*/  SEL R8, R2, R6, !P6 ;  /* 0x0000000602087207 */ /* 0x002fc60007000000 */
[----:B------:R-:W-:Y:S01]  /*19380*/  STL [R1+0x2f4], R12 ;  /* 0x0002f40c01007387 */ /* 0x000fe20000100800 */
[C---:B------:R-:W-:Y:S02]  /*19390*/  SEL R6, R2.reuse, R56, !P6 ;  /* 0x0000003802067207 */ /* 0x040fe40007000000 */
[C---:B---3--:R-:W-:Y:S01]  /*193a0*/  SEL R7, R2.reuse, R55, !P6 ;  /* 0x0000003702077207 */ /* 0x048fe20007000000 */
[----:B------:R1:W-:Y:S04]  /*193b0*/  STL [R1+0x2e8], R8 ;  /* 0x0002e80801007387 */ /* 0x0003e80000100800 */
[----:B------:R3:W-:Y:S04]  /*193c0*/  STL [R1+0x2dc], R7 ;  /* 0x0002dc0701007387 */ /* 0x0007e80000100800 */
[----:B------:R3:W-:Y:S01]  /*193d0*/  STL [R1+0x2d8], R6 ;  /* 0x0002d80601007387 */ /* 0x0007e20000100800 */
[----:B-1----:R-:W-:-:S02]  /*193e0*/  SEL R8, R2, R57, !P6 ;  /* 0x0000003902087207 */ /* 0x002fc40007000000 */
[----:B---3--:R-:W-:-:S03]  /*193f0*/  SEL R7, R2, R48, !P6 ;  /* 0x0000003002077207 */ /* 0x008fc60007000000 */
[----:B------:R1:W-:Y:S01]  /*19400*/  STL [R1+0x2d0], R8 ;  /* 0x0002d00801007387 */ /* 0x0003e20000100800 */
[----:B------:R-:W-:-:S03]  /*19410*/  SEL R6, R2, R49, !P6 ;  /* 0x0000003102067207 */ /* 0x000fc60007000000 */
[----:B------:R3:W-:Y:S04]  /*19420*/  STL [R1+0x2d4], R7 ;  /* 0x0002d40701007387 */ /* 0x0007e80000100800 */
[----:B------:R3:W-:Y:S01]  /*19430*/  STL [R1+0x2c4], R6 ;  /* 0x0002c40601007387 */ /* 0x0007e20000100800 */
[C---:B-1----:R-:W-:Y:S02]  /*19440*/  SEL R8, R2.reuse, R50, !P6 ;  /* 0x0000003202087207 */ /* 0x042fe40007000000 */
        /* <DEDUP_REMOVED lines=8> */
[----:B--2---:R-:W-:-:S03]  /*194d0*/  SEL R6, R2, R45, !P6 ;  /* 0x0000002d02067207 */ /* 0x004fc60007000000 */
[----:B------:R2:W-:Y:S04]  /*194e0*/  STL [R1+0x294], R7 ;  /* 0x0002940701007387 */ /* 0x0005e80000100800 */
[----:B------:R3:W-:Y:S01]  /*194f0*/  STL [R1+0x280], R6 ;  /* 0x0002800601007387 */ /* 0x0007e20000100800 */
[C---:B-1----:R-:W-:Y:S02]  /*19500*/  SEL R8, R2.reuse, R46, !P6 ;  /* 0x0000002e02087207 */ /* 0x042fe40007000000 */
[----:B--2---:R-:W-:-:S03]  /*19510*/  SEL R7, R2, R44, !P6 ;  /* 0x0000002c02077207 */ /* 0x004fc60007000000 */
[----:B------:R1:W-:Y:S01]  /*19520*/  STL [R1+0x28c], R8 ;  /* 0x00028c0801007387 */ /* 0x0003e20000100800 */
[----:B---3--:R-:W-:-:S03]  /*19530*/  SEL R6, R2, R37, !P6 ;  /* 0x0000002502067207 */ /* 0x008fc60007000000 */
[----:B------:R2:W-:Y:S04]  /*19540*/  STL [R1+0x288], R7 ;  /* 0x0002880701007387 */ /* 0x0005e80000100800 */
[----:B------:R3:W-:Y:S01]  /*19550*/  STL [R1+0x27c], R6 ;  /* 0x00027c0601007387 */ /* 0x0007e20000100800 */
[C---:B-1----:R-:W-:Y:S02]  /*19560*/  SEL R8, R2.reuse, R38, !P6 ;  /* 0x0000002602087207 */ /* 0x042fe40007000000 */
[----:B--2---:R-:W-:-:S03]  /*19570*/  SEL R7, R2, R39, !P6 ;  /* 0x0000002702077207 */ /* 0x004fc60007000000 */
[----:B------:R1:W-:Y:S01]  /*19580*/  STL [R1+0x278], R8 ;  /* 0x0002780801007387 */ /* 0x0003e20000100800 */
[----:B---3--:R-:W-:-:S03]  /*19590*/  SEL R6, R2, R40, !P6 ;  /* 0x0000002802067207 */ /* 0x008fc60007000000 */
[----:B------:R2:W-:Y:S01]  /*195a0*/  STL [R1+0x274], R7 ;  /* 0x0002740701007387 */ /* 0x0005e20000100800 */
[C---:B-1----:R-:W-:Y:S02]  /*195b0*/  SEL R8, R2.reuse, R9, !P6 ;  /* 0x0000000902087207 */ /* 0x042fe40007000000 */
[C---:B--2---:R-:W-:Y:S02]  /*195c0*/  SEL R7, R2.reuse, R10, !P6 ;  /* 0x0000000a02077207 */ /* 0x044fe40007000000 */
[----:B----4-:R-:W-:-:S05]  /*195d0*/  SEL R14, R2, R14, !P6 ;  /* 0x0000000e020e7207 */ /* 0x010fca0007000000 */
[----:B------:R-:W-:Y:S04]  /*195e0*/  STL [R1+0x2f30], R14 ;  /* 0x002f300e01007387 */ /* 0x000fe80000100800 */
[----:B------:R1:W-:Y:S02]  /*195f0*/  STL [R1+0x270], R6 ;  /* 0x0002700601007387 */ /* 0x0003e40000100800 */
[----:B-1----:R-:W-:-:S05]  /*19600*/  SEL R6, R2, R42, !P6 ;  /* 0x0000002a02067207 */ /* 0x002fca0007000000 */
[----:B------:R1:W-:Y:S04]  /*19610*/  STL [R1+0x24c], R6 ;  /* 0x00024c0601007387 */ /* 0x0003e80000100800 */
[----:B------:R2:W-:Y:S01]  /*19620*/  STL [R1+0x264], R8 ;  /* 0x0002640801007387 */ /* 0x0005e20000100800 */
[----:B-1----:R-:W-:-:S03]  /*19630*/  SEL R6, R2, R252, !P6 ;  /* 0x000000fc02067207 */ /* 0x002fc60007000000 */
[----:B------:R1:W-:Y:S01]  /*19640*/  STL [R1+0x258], R7 ;  /* 0x0002580701007387 */ /* 0x0003e20000100800 */
[----:B--2---:R-:W-:-:S03]  /*19650*/  SEL R8, R2, R113, !P6 ;  /* 0x0000007102087207 */ /* 0x004fc60007000000 */
        /* <DEDUP_REMOVED lines=152> */
[----:B------:R2:W-:Y:S04]  /*19fe0*/  STL [R1+0x10], R8 ;  /* 0x0000100801007387 */ /* 0x0005e80000100800 */
[----:B------:R-:W3:Y:S01]  /*19ff0*/  LDL.LU R48, [R1+0x12c] ;  /* 0x00012c0001307983 */ /* 0x000ee20000300800 */
[----:B-1----:R-:W-:-:S03]  /*1a000*/  SEL R6, R2, R28, !P6 ;  /* 0x0000001c02067207 */ /* 0x002fc60007000000 */
[----:B------:R1:W-:Y:S04]  /*1a010*/  STL [R1+0x4], R7 ;  /* 0x0000040701007387 */ /* 0x0003e80000100800 */
[----:B------:R-:W4:Y:S04]  /*1a020*/  LDL.LU R49, [R1+0x284] ;  /* 0x0002840001317983 */ /* 0x000f280000300800 */
[----:B------:R1:W-:Y:S04]  /*1a030*/  STL [R1+0xc], R6 ;  /* 0x00000c0601007387 */ /* 0x0003e80000100800 */
[----:B------:R-:W4:Y:S04]  /*1a040*/  LDL.LU R50, [R1+0x414] ;  /* 0x0004140001327983 */ /* 0x000f280000300800 */
        /* <DEDUP_REMOVED lines=13> */
[----:B------:R-:W4:Y:S01]  /*1a120*/  LDL.LU R10, [R1+0x570] ;  /* 0x00057000010a7983 */ /* 0x000f220000300800 */
[----:B------:R-:W-:-:S02]  /*1a130*/  SEL R14, R2, R161, !P6 ;  /* 0x000000a1020e7207 */ /* 0x000fc40007000000 */
[C---:B--2---:R-:W-:Y:S02]  /*1a140*/  SEL R8, R2.reuse, R88, !P6 ;  /* 0x0000005802087207 */ /* 0x044fe40007000000 */
[C---:B------:R-:W-:Y:S02]  /*1a150*/  SEL R252, R2.reuse, R163, !P6 ;  /* 0x000000a302fc7207 */ /* 0x040fe40007000000 */
[C---:B------:R-:W-:Y:S01]  /*1a160*/  SEL R164, R2.reuse, R79, !P6 ;  /* 0x0000004f02a47207 */ /* 0x040fe20007000000 */
[----:B------:R-:W-:Y:S01]  /*1a170*/  STL [R1+0x2f34], R14 ;  /* 0x002f340e01007387 */ /* 0x000fe20000100800 */
[C---:B------:R-:W-:Y:S02]  /*1a180*/  SEL R165, R2.reuse, R165, !P6 ;  /* 0x000000a502a57207 */ /* 0x040fe40007000000 */
[C---:B------:R-:W-:Y:S01]  /*1a190*/  SEL R171, R2.reuse, R171, !P6 ;  /* 0x000000ab02ab7207 */ /* 0x040fe20007000000 */
[----:B------:R-:W-:Y:S01]  /*1a1a0*/  STL [R1+0x2f38], R8 ;  /* 0x002f380801007387 */ /* 0x000fe20000100800 */
[----:B------:R-:W-:-:S03]  /*1a1b0*/  SEL R27, R2, R27, !P6 ;  /* 0x0000001b021b7207 */ /* 0x000fc60007000000 */
[----:B------:R-:W-:Y:S04]  /*1a1c0*/  STL [R1+0x2f3c], R252 ;  /* 0x002f3cfc01007387 */ /* 0x000fe80000100800 */
[----:B------:R-:W-:Y:S04]  /*1a1d0*/  STL [R1+0x2f40], R164 ;  /* 0x002f40a401007387 */ /* 0x000fe80000100800 */
[----:B------:R-:W-:Y:S04]  /*1a1e0*/  STL [R1+0x2f44], R165 ;  /* 0x002f44a501007387 */ /* 0x000fe80000100800 */
[----:B------:R2:W-:Y:S04]  /*1a1f0*/  STL [R1+0x2f48], R171 ;  /* 0x002f48ab01007387 */ /* 0x0005e80000100800 */
[----:B------:R2:W-:Y:S04]  /*1a200*/  STL [R1+0x2f4c], R27 ;  /* 0x002f4c1b01007387 */ /* 0x0005e80000100800 */
[----:B------:R-:W2:Y:S04]  /*1a210*/  LDL.LU R104, [R1+0x550] ;  /* 0x0005500001687983 */ /* 0x000ea80000300800 */
[----:B------:R-:W2:Y:S04]  /*1a220*/  LDL.LU R118, [R1+0x554] ;  /* 0x0005540001767983 */ /* 0x000ea80000300800 */
[----:B------:R-:W2:Y:S04]  /*1a230*/  LDL.LU R117, [R1+0x568] ;  /* 0x0005680001757983 */ /* 0x000ea80000300800 */
[----:B------:R-:W2:Y:S04]  /*1a240*/  LDL.LU R116, [R1+0x564] ;  /* 0x0005640001747983 */ /* 0x000ea80000300800 */
[----:B------:R-:W2:Y:S04]  /*1a250*/  LDL.LU R115, [R1+0x55c] ;  /* 0x00055c0001737983 */ /* 0x000ea80000300800 */
[----:B------:R-:W2:Y:S04]  /*1a260*/  LDL.LU R114, [R1+0x560] ;  /* 0x0005600001727983 */ /* 0x000ea80000300800 */
[----:B------:R-:W2:Y:S04]  /*1a270*/  LDL.LU R119, [R1+0x558] ;  /* 0x0005580001777983 */ /* 0x000ea80000300800 */
[----:B------:R-:W2:Y:S04]  /*1a280*/  LDL.LU R113, [R1+0x544] ;  /* 0x0005440001717983 */ /* 0x000ea80000300800 */
[----:B-1----:R-:W2:Y:S04]  /*1a290*/  LDL.LU R7, [R1+0x54c] ;  /* 0x00054c0001077983 */ /* 0x002ea80000300800 */
[----:B------:R-:W2:Y:S04]  /*1a2a0*/  LDL.LU R12, [R1+0x548] ;  /* 0x00054800010c7983 */ /* 0x000ea80000300800 */
[----:B------:R-:W2:Y:S04]  /*1a2b0*/  LDL.LU R6, [R1+0x540] ;  /* 0x0005400001067983 */ /* 0x000ea80000300800 */
[----:B------:R-:W2:Y:S04]  /*1a2c0*/  LDL.LU R55, [R1+0x53c] ;  /* 0x00053c0001377983 */ /* 0x000ea80000300800 */
[----:B------:R-:W2:Y:S04]  /*1a2d0*/  LDL.LU R56, [R1+0x518] ;  /* 0x0005180001387983 */ /* 0x000ea80000300800 */
[----:B------:R-:W2:Y:S01]  /*1a2e0*/  LDL.LU R57, [R1+0x520] ;  /* 0x0005200001397983 */ /* 0x000ea20000300800 */
[----:B---3--:R-:W-:-:S03]  /*1a2f0*/  SEL R29, R2, R48, !P6 ;  /* 0x00000030021d7207 */ /* 0x008fc60007000000 */
[----:B------:R-:W3:Y:S01]  /*1a300*/  LDL.LU R48, [R1+0x524] ;  /* 0x0005240001307983 */ /* 0x000ee20000300800 */
[----:B----4-:R-:W-:-:S03]  /*1a310*/  SEL R30, R2, R49, !P6 ;  /* 0x00000031021e7207 */ /* 0x010fc60007000000 */
[----:B------:R-:W4:Y:S01]  /*1a320*/  LDL.LU R49, [R1+0x534] ;  /* 0x0005340001317983 */ /* 0x000f220000300800 */
[----:B------:R-:W-:-:S03]  /*1a330*/  SEL R31, R2, R50, !P6 ;  /* 0x00000032021f7207 */ /* 0x000fc60007000000 */
        /* <DEDUP_REMOVED lines=29> */
[C---:B------:R-:W-:Y:S02]  /*1a510*/  SEL R28, R2.reuse, R4, !P6 ;  /* 0x00000004021c7207 */ /* 0x040fe40007000000 */
[C---:B--2---:R-:W-:Y:S02]  /*1a520*/  SEL R76, R2.reuse, R104, !P6 ;  /* 0x00000068024c7207 */ /* 0x044fe40007000000 */
[C---:B------:R-:W-:Y:S02]  /*1a530*/  SEL R77, R2.reuse, R118, !P6 ;  /* 0x00000076024d7207 */ /* 0x040fe40007000000 */
[C---:B------:R-:W-:Y:S02]  /*1a540*/  SEL R78, R2.reuse, R117, !P6 ;  /* 0x00000075024e7207 */ /* 0x040fe40007000000 */
[C---:B------:R-:W-:Y:S02]  /*1a550*/  SEL R79, R2.reuse, R116, !P6 ;  /* 0x00000074024f7207 */ /* 0x040fe40007000000 */
[----:B------:R-:W-:-:S02]  /*1a560*/  SEL R84, R2, R115, !P6 ;  /* 0x0000007302547207 */ /* 0x000fc40007000000 */
[C---:B------:R-:W-:Y:S02]  /*1a570*/  SEL R87, R2.reuse, R114, !P6 ;  /* 0x0000007202577207 */ /* 0x040fe40007000000 */
[C---:B------:R-:W-:Y:S02]  /*1a580*/  SEL R105, R2.reuse, R7, !P6 ;  /* 0x0000000702697207 */ /* 0x040fe40007000000 */
[C---:B------:R-:W-:Y:S02]  /*1a590*/  SEL R106, R2.reuse, R12, !P6 ;  /* 0x0000000c026a7207 */ /* 0x040fe40007000000 */
[C---:B------:R-:W-:Y:S02]  /*1a5a0*/  SEL R110, R2.reuse, R6, !P6 ;  /* 0x00000006026e7207 */ /* 0x040fe40007000000 */
[C---:B------:R-:W-:Y:S02]  /*1a5b0*/  SEL R104, R2.reuse, R113, !P6 ;  /* 0x0000007102687207 */ /* 0x040fe40007000000 */
[----:B------:R-:W-:-:S02]  /*1a5c0*/  SEL R111, R2, R55, !P6 ;  /* 0x00000037026f7207 */ /* 0x000fc40007000000 */
[C---:B------:R-:W-:Y:S02]  /*1a5d0*/  SEL R113, R2.reuse, R56, !P6 ;  /* 0x0000003802717207 */ /* 0x040fe40007000000 */
[C---:B------:R-:W-:Y:S02]  /*1a5e0*/  SEL R114, R2.reuse, R57, !P6 ;  /* 0x0000003902727207 */ /* 0x040fe40007000000 */
[C---:B------:R-:W-:Y:S02]  /*1a5f0*/  SEL R88, R2.reuse, R119, !P6 ;  /* 0x0000007702587207 */ /* 0x040fe40007000000 */
[C---:B---3--:R-:W-:Y:S02]  /*1a600*/  SEL R115, R2.reuse, R48, !P6 ;  /* 0x0000003002737207 */ /* 0x048fe40007000000 */
[C---:B----4-:R-:W-:Y:S02]  /*1a610*/  SEL R116, R2.reuse, R49, !P6 ;  /* 0x0000003102747207 */ /* 0x050fe40007000000 */
[----:B------:R-:W-:-:S05]  /*1a620*/  SEL R4, R2, R46, !P6 ;  /* 0x0000002e02047207 */ /* 0x000fca0007000000 */
[----:B------:R1:W-:Y:S04]  /*1a630*/  STL [R1+0x4c8], R4 ;  /* 0x0004c80401007387 */ /* 0x0003e80000100800 */
[----:B------:R-:W2:Y:S04]  /*1a640*/  LDL.LU R131, [R1+0x4e4] ;  /* 0x0004e40001837983 */ /* 0x000ea80000300800 */
[----:B------:R-:W3:Y:S04]  /*1a650*/  LDL.LU R132, [R1+0x4e8] ;  /* 0x0004e80001847983 */ /* 0x000ee80000300800 */
[----:B------:R-:W4:Y:S04]  /*1a660*/  LDL.LU R133, [R1+0x4dc] ;  /* 0x0004dc0001857983 */ /* 0x000f280000300800 */
[----:B------:R-:W4:Y:S04]  /*1a670*/  LDL.LU R134, [R1+0x4d0] ;  /* 0x0004d00001867983 */ /* 0x000f280000300800 */
[----:B------:R-:W4:Y:S04]  /*1a680*/  LDL.LU R135, [R1+0x4cc] ;  /* 0x0004cc0001877983 */ /* 0x000f280000300800 */
[----:B------:R-:W4:Y:S04]  /*1a690*/  LDL.LU R136, [R1+0x4c4] ;  /* 0x0004c40001887983 */ /* 0x000f280000300800 */
[----:B------:R-:W2:Y:S04]  /*1a6a0*/  LDL.LU R143, [R1+0x4c0] ;  /* 0x0004c000018f7983 */ /* 0x000ea80000300800 */
[----:B------:R-:W3:Y:S04]  /*1a6b0*/  LDL.LU R141, [R1+0x4bc] ;  /* 0x0004bc00018d7983 */ /* 0x000ee80000300800 */
[----:B------:R-:W4:Y:S04]  /*1a6c0*/  LDL.LU R7, [R1+0x4b8] ;  /* 0x0004b80001077983 */ /* 0x000f280000300800 */
[----:B------:R-:W2:Y:S04]  /*1a6d0*/  LDL.LU R12, [R1+0x4b4] ;  /* 0x0004b400010c7983 */ /* 0x000ea80000300800 */
[----:B------:R-:W2:Y:S04]  /*1a6e0*/  LDL.LU R6, [R1+0x4b0] ;  /* 0x0004b00001067983 */ /* 0x000ea80000300800 */
[----:B------:R-:W2:Y:S04]  /*1a6f0*/  LDL.LU R55, [R1+0x494] ;  /* 0x0004940001377983 */ /* 0x000ea80000300800 */
[----:B------:R-:W2:Y:S04]  /*1a700*/  LDL.LU R56, [R1+0x498] ;  /* 0x0004980001387983 */ /* 0x000ea80000300800 */
[----:B------:R-:W2:Y:S01]  /*1a710*/  LDL.LU R57, [R1+0x49c] ;  /* 0x00049c0001397983 */ /* 0x000ea20000300800 */
[----:B------:R-:W-:-:S03]  /*1a720*/  SEL R117, R2, R50, !P6 ;  /* 0x0000003202757207 */ /* 0x000fc60007000000 */
[----:B------:R-:W2:Y:S04]  /*1a730*/  LDL.LU R48, [R1+0x4a0] ;  /* 0x0004a00001307983 */ /* 0x000ea80000300800 */
[----:B------:R-:W2:Y:S01]  /*1a740*/  LDL.LU R49, [R1+0x4ac] ;  /* 0x0004ac0001317983 */ /* 0x000ea20000300800 */
[----:B------:R-:W-:-:S03]  /*1a750*/  SEL R118, R2, R51, !P6 ;  /* 0x0000003302767207 */ /* 0x000fc60007000000 */
[----:B------:R-:W2:Y:S01]  /*1a760*/  LDL.LU R50, [R1+0x4a8] ;  /* 0x0004a80001327983 */ /* 0x000ea20000300800 */
[C---:B------:R-:W-:Y:S02]  /*1a770*/  SEL R119, R2.reuse, R52, !P6 ;  /* 0x0000003402777207 */ /* 0x040fe40007000000 */
[C---:B------:R-:W-:Y:S01]  /*1a780*/  SEL R120, R2.reuse, R41, !P6 ;  /* 0x0000002902787207 */ /* 0x040fe20007000000 */
[----:B------:R-:W2:Y:S04]  /*1a790*/  LDL.LU R51, [R1+0x4a4] ;  /* 0x0004a40001337983 */ /* 0x000ea80000300800 */
[----:B------:R-:W2:Y:S01]  /*1a7a0*/  LDL.LU R52, [R1+0x480] ;  /* 0x0004800001347983 */ /* 0x000ea20000300800 */
[----:B------:R-:W-:-:S03]  /*1a7b0*/  SEL R121, R2, R47, !P6 ;  /* 0x0000002f02797207 */ /* 0x000fc60007000000 */
        /* <DEDUP_REMOVED lines=12> */
[C---:B------:R-:W-:Y:S02]  /*1a880*/  SEL R127, R2.reuse, R40, !P6 ;  /* 0x00000028027f7207 */ /* 0x040fe40007000000 */
[C---:B------:R-:W-:Y:S01]  /*1a890*/  SEL R128, R2.reuse, R42, !P6 ;  /* 0x0000002a02807207 */ /* 0x040fe20007000000 */
[----:B------:R-:W2:Y:S04]  /*1a8a0*/  LDL.LU R39, [R1+0x470] ;  /* 0x0004700001277983 */ /* 0x000ea80000300800 */
[----:B------:R-:W2:Y:S04]  /*1a8b0*/  LDL.LU R40, [R1+0x474] ;  /* 0x0004740001287983 */ /* 0x000ea80000300800 */
[----:B------:R-:W2:Y:S01]  /*1a8c0*/  LDL.LU R42, [R1+0x47c] ;  /* 0x00047c00012a7983 */ /* 0x000ea20000300800 */
[----:B------:R-:W-:-:S03]  /*1a8d0*/  SEL R129, R2, R9, !P6 ;  /* 0x0000000902817207 */ /* 0x000fc60007000000 */
[----:B------:R-:W2:Y:S01]  /*1a8e0*/  LDL.LU R9, [R1+0x478] ;  /* 0x0004780001097983 */ /* 0x000ea20000300800 */
[----:B------:R-:W-:-:S03]  /*1a8f0*/  SEL R130, R2, R10, !P6 ;  /* 0x0000000a02827207 */ /* 0x000fc60007000000 */
[----:B------:R-:W2:Y:S04]  /*1a900*/  LDL.LU R10, [R1+0x454] ;  /* 0x00045400010a7983 */ /* 0x000ea80000300800 */
[----:B------:R-:W2:Y:S04]  /*1a910*/  LDL.LU R162, [R1+0x45c] ;  /* 0x00045c0001a27983 */ /* 0x000ea80000300800 */
[----:B------:R-:W2:Y:S04]  /*1a920*/  LDL.LU R163, [R1+0x46c] ;  /* 0x00046c0001a37983 */ /* 0x000ea80000300800 */
[----:B------:R-:W2:Y:S04]  /*1a930*/  LDL.LU R171, [R1+0x468] ;  /* 0x0004680001ab7983 */ /* 0x000ea80000300800 */
[----:B------:R-:W2:Y:S04]  /*1a940*/  LDL.LU R165, [R1+0x464] ;  /* 0x0004640001a57983 */ /* 0x000ea80000300800 */
[----:B------:R-:W1:Y:S04]  /*1a950*/  LDL.LU R164, [R1+0x460] ;  /* 0x0004600001a47983 */ /* 0x000e680000300800 */
[----:B------:R-:W2:Y:S04]  /*1a960*/  LDL.LU R252, [R1+0x458] ;  /* 0x0004580001fc7983 */ /* 0x000ea80000300800 */
[----:B------:R-:W2:Y:S04]  /*1a970*/  LDL.LU R8, [R1+0x450] ;  /* 0x0004500001087983 */ /* 0x000ea80000300800 */
[----:B------:R-:W2:Y:S01]  /*1a980*/  LDL.LU R14, [R1+0x448] ;  /* 0x00044800010e7983 */ /* 0x000ea20000300800 */
[----:B---3--:R-:W-:-:S02]  /*1a990*/  SEL R138, R2, R141, !P6 ;  /* 0x0000008d028a7207 */ /* 0x008fc40007000000 */
[C---:B----4-:R-:W-:Y:S02]  /*1a9a0*/  SEL R139, R2.reuse, R7, !P6 ;  /* 0x00000007028b7207 */ /* 0x050fe40007000000 */
[----:B------:R-:W3:Y:S01]  /*1a9b0*/  LDL.LU R7, [R1+0x444] ;  /* 0x0004440001077983 */ /* 0x000ee20000300800 */
[----:B--2---:R-:W-:-:S03]  /*1a9c0*/  SEL R140, R2, R12, !P6 ;  /* 0x0000000c028c7207 */ /* 0x004fc60007000000 */
[----:B------:R-:W2:Y:S01]  /*1a9d0*/  LDL.LU R12, [R1+0x440] ;  /* 0x00044000010c7983 */ /* 0x000ea20000300800 */
[----:B------:R-:W-:-:S03]  /*1a9e0*/  SEL R141, R2, R6, !P6 ;  /* 0x00000006028d7207 */ /* 0x000fc60007000000 */
[----:B------:R-:W4:Y:S01]  /*1a9f0*/  LDL.LU R6, [R1+0x43c] ;  /* 0x00043c0001067983 */ /* 0x000f220000300800 */
[C---:B------:R-:W-:Y:S02]  /*1aa00*/  SEL R137, R2.reuse, R143, !P6 ;  /* 0x0000008f02897207 */ /* 0x040fe40007000000 */
[C---:B------:R-:W-:Y:S02]  /*1aa10*/  SEL R142, R2.reuse, R55, !P6 ;  /* 0x00000037028e7207 */ /* 0x040fe40007000000 */
        /* <DEDUP_REMOVED lines=40> */
[----:B------:R-:W-:-:S03]  /*1aca0*/  SEL R165, R2, R165, !P6 ;  /* 0x000000a502a57207 */ /* 0x000fc60007000000 */
[----:B------:R1:W-:Y:S02]  /*1acb0*/  STL [R1+0x468], R27 ;  /* 0x0004681b01007387 */ /* 0x0003e40000100800 */
[C---:B-1----:R-:W-:Y:S02]  /*1acc0*/  SEL R4, R2.reuse, R164, !P6 ;  /* 0x000000a402047207 */ /* 0x042fe40007000000 */
[----:B------:R-:W-:Y:S04]  /*1acd0*/  STL [R1+0x464], R165 ;  /* 0x000464a501007387 */ /* 0x000fe80000100800 */
[----:B------:R1:W-:Y:S01]  /*1ace0*/  STL [R1+0x45c], R4 ;  /* 0x00045c0401007387 */ /* 0x0003e20000100800 */
[C---:B------:R-:W-:Y:S02]  /*1acf0*/  SEL R27, R2.reuse, R252, !P6 ;  /* 0x000000fc021b7207 */ /* 0x040fe40007000000 */
[----:B------:R-:W-:-:S03]  /*1ad00*/  SEL R8, R2, R8, !P6 ;  /* 0x0000000802087207 */ /* 0x000fc60007000000 */
[----:B------:R-:W-:Y:S01]  /*1ad10*/  STL [R1+0x454], R27 ;  /* 0x0004541b01007387 */ /* 0x000fe20000100800 */
[----:B-1----:R-:W-:-:S03]  /*1ad20*/  SEL R4, R2, R14, !P6 ;  /* 0x0000000e02047207 */ /* 0x002fc60007000000 */
[----:B------:R2:W-:Y:S04]  /*1ad30*/  STL [R1+0x44c], R8 ;  /* 0x00044c0801007387 */ /* 0x0005e80000100800 */
[----:B------:R4:W-:Y:S01]  /*1ad40*/  STL [R1+0x448], R4 ;  /* 0x0004480401007387 */ /* 0x0009e20000100800 */
[C---:B---3--:R-:W-:Y:S02]  /*1ad50*/  SEL R7, R2.reuse, R7, !P6 ;  /* 0x0000000702077207 */ /* 0x048fe40007000000 */
[----:B--2---:R-:W-:-:S03]  /*1ad60*/  SEL R8, R2, R12, !P6 ;  /* 0x0000000c02087207 */ /* 0x004fc60007000000 */
[----:B------:R1:W-:Y:S01]  /*1ad70*/  STL [R1+0x444], R7 ;  /* 0x0004440701007387 */ /* 0x0003e20000100800 */
[----:B----4-:R-:W-:-:S03]  /*1ad80*/  SEL R4, R2, R6, !P6 ;  /* 0x0000000602047207 */ /* 0x010fc60007000000 */
[----:B------:R-:W-:Y:S04]  /*1ad90*/  STL [R1+0x440], R8 ;  /* 0x0004400801007387 */ /* 0x000fe80000100800 */
[----:B------:R2:W-:Y:S01]  /*1ada0*/  STL [R1+0x43c], R4 ;  /* 0x00043c0401007387 */ /* 0x0005e20000100800 */
[C---:B-1----:R-:W-:Y:S02]  /*1adb0*/  SEL R7, R2.reuse, R55, !P6 ;  /* 0x0000003702077207 */ /* 0x042fe40007000000 */
[----:B------:R-:W-:-:S03]  /*1adc0*/  SEL R6, R2, R56, !P6 ;  /* 0x0000003802067207 */ /* 0x000fc60007000000 */
        /* <DEDUP_REMOVED lines=35> */
[C---:B--2---:R-:W-:Y:S01]  /*1b000*/  SEL R6, R2.reuse, R10, !P6 ;  /* 0x0000000a02067207 */ /* 0x044fe20007000000 */
[----:B---3--:R-:W2:Y:S04]  /*1b010*/  LDL.LU R4, [R1+0x3dc] ;  /* 0x0003dc0001047983 */ /* 0x008ea80000300800 */
[----:B------:R1:W-:Y:S04]  /*1b020*/  STL [R1+0x3e4], R7 ;  /* 0x0003e40701007387 */ /* 0x0003e80000100800 */
[----:B------:R-:W3:Y:S04]  /*1b030*/  LDL.LU R27, [R1+0x3d8] ;  /* 0x0003d800011b7983 */ /* 0x000ee80000300800 */
[----:B------:R4:W-:Y:S04]  /*1b040*/  STL [R1+0x3e0], R6 ;  /* 0x0003e00601007387 */ /* 0x0009e80000100800 */
[----:B------:R-:W3:Y:S04]  /*1b050*/  LDL.LU R171, [R1+0x3d4] ;  /* 0x0003d40001ab7983 */ /* 0x000ee80000300800 */
[----:B------:R-:W3:Y:S04]  /*1b060*/  LDL.LU R165, [R1+0x3d0] ;  /* 0x0003d00001a57983 */ /* 0x000ee80000300800 */
[----:B------:R-:W3:Y:S04]  /*1b070*/  LDL.LU R164, [R1+0x3cc] ;  /* 0x0003cc0001a47983 */ /* 0x000ee80000300800 */
[----:B------:R-:W3:Y:S04]  /*1b080*/  LDL.LU R252, [R1+0x3c8] ;  /* 0x0003c80001fc7983 */ /* 0x000ee80000300800 */
[----:B------:R-:W3:Y:S04]  /*1b090*/  LDL.LU R8, [R1+0x3c4] ;  /* 0x0003c40001087983 */ /* 0x000ee80000300800 */
[----:B------:R-:W3:Y:S04]  /*1b0a0*/  LDL.LU R14, [R1+0x3c0] ;  /* 0x0003c000010e7983 */ /* 0x000ee80000300800 */
[----:B-1----:R-:W3:Y:S04]  /*1b0b0*/  LDL.LU R7, [R1+0x3bc] ;  /* 0x0003bc0001077983 */ /* 0x002ee80000300800 */
[----:B------:R-:W3:Y:S04]  /*1b0c0*/  LDL.LU R12, [R1+0x3b8] ;  /* 0x0003b800010c7983 */ /* 0x000ee80000300800 */
[----:B----4-:R-:W4:Y:S04]  /*1b0d0*/  LDL.LU R6, [R1+0x3b4] ;  /* 0x0003b40001067983 */ /* 0x010f280000300800 */
        /* <DEDUP_REMOVED lines=20> */
[----:B--2---:R-:W-:-:S05]  /*1b220*/  SEL R4, R2, R4, !P6 ;  /* 0x0000000402047207 */ /* 0x004fca0007000000 */
[----:B------:R3:W-:Y:S02]  /*1b230*/  STL [R1+0x3dc], R4 ;  /* 0x0003dc0401007387 */ /* 0x0007e40000100800 */
[C---:B---3--:R-:W-:Y:S02]  /*1b240*/  SEL R4, R2.reuse, R27, !P6 ;  /* 0x0000001b02047207 */ /* 0x048fe40007000000 */
[C---:B------:R-:W-:Y:S02]  /*1b250*/  SEL R27, R2.reuse, R171, !P6 ;  /* 0x000000ab021b7207 */ /* 0x040fe40007000000 */
[C---:B------:R-:W-:Y:S01]  /*1b260*/  SEL R165, R2.reuse, R165, !P6 ;  /* 0x000000a502a57207 */ /* 0x040fe20007000000 */
[----:B------:R1:W-:Y:S04]  /*1b270*/  STL [R1+0x3d8], R4 ;  /* 0x0003d80401007387 */ /* 0x0003e80000100800 */
[----:B------:R2:W-:Y:S01]  /*1b280*/  STL [R1+0x3d4], R27 ;  /* 0x0003d41b01007387 */ /* 0x0005e20000100800 */
[----:B-1----:R-:W-:-:S03]  /*1b290*/  SEL R4, R2, R164, !P6 ;  /* 0x000000a402047207 */ /* 0x002fc60007000000 */
[----:B------:R-:W-:Y:S01]  /*1b2a0*/  STL [R1+0x3d0], R165 ;  /* 0x0003d0a501007387 */ /* 0x000fe20000100800 */
[C---:B------:R-:W-:Y:S02]  /*1b2b0*/  SEL R8, R2.reuse, R8, !P6 ;  /* 0x0000000802087207 */ /* 0x040fe40007000000 */
[C---:B--2---:R-:W-:Y:S01]  /*1b2c0*/  SEL R27, R2.reuse, R252, !P6 ;  /* 0x000000fc021b7207 */ /* 0x044fe20007000000 */
[----:B------:R1:W-:Y:S04]  /*1b2d0*/  STL [R1+0x3cc], R4 ;  /* 0x0003cc0401007387 */ /* 0x0003e80000100800 */
[----:B------:R-:W-:Y:S01]  /*1b2e0*/  STL [R1+0x3c8], R27 ;  /* 0x0003c81b01007387 */ /* 0x000fe20000100800 */
[C---:B------:R-:W-:Y:S02]  /*1b2f0*/  SEL R7, R2.reuse, R7, !P6 ;  /* 0x0000000702077207 */ /* 0x040fe40007000000 */
[C---:B-1----:R-:W-:Y:S01]  /*1b300*/  SEL R4, R2.reuse, R14, !P6 ;  /* 0x0000000e02047207 */ /* 0x042fe20007000000 */
[----:B------:R1:W-:Y:S04]  /*1b310*/  STL [R1+0x3c4], R8 ;  /* 0x0003c40801007387 */ /* 0x0003e80000100800 */
[----:B------:R4:W-:Y:S01]  /*1b320*/  STL [R1+0x3c0], R4 ;  /* 0x0003c00401007387 */ /* 0x0009e20000100800 */
[----:B-1----:R-:W-:-:S03]  /*1b330*/  SEL R8, R2, R12, !P6 ;  /* 0x0000000c02087207 */ /* 0x002fc60007000000 */
[----:B------:R1:W-:Y:S01]  /*1b340*/  STL [R1+0x3bc], R7 ;  /* 0x0003bc0701007387 */ /* 0x0003e20000100800 */
[----:B----4-:R-:W-:-:S03]  /*1b350*/  SEL R4, R2, R6, !P6 ;  /* 0x0000000602047207 */ /* 0x010fc60007000000 */
[----:B------:R-:W-:Y:S01]  /*1b360*/  STL [R1+0x3b8], R8 ;  /* 0x0003b80801007387 */ /* 0x000fe20000100800 */
[----:B------:R-:W-:-:S03]  /*1b370*/  SEL R6, R2, R56, !P6 ;  /* 0x0000003802067207 */ /* 0x000fc60007000000 */
[----:B------:R2:W-:Y:S01]  /*1b380*/  STL [R1+0x3b4], R4 ;  /* 0x0003b40401007387 */ /* 0x0005e20000100800 */
[----:B-1----:R-:W-:-:S05]  /*1b390*/  SEL R7, R2, R55, !P6 ;  /* 0x0000003702077207 */ /* 0x002fca0007000000 */
        /* <DEDUP_REMOVED lines=125> */
[----:B------:R-:W-:Y:S04]  /*1bb70*/  STL [R1+0x260], R6 ;  /* 0x0002600601007387 */ /* 0x000fe80000100800 */
[----:B------:R2:W-:Y:S01]  /*1bb80*/  STL [R1+0x25c], R4 ;  /* 0x00025c0401007387 */ /* 0x0005e20000100800 */
[----:B-1----:R-:W-:-:S03]  /*1bb90*/  SEL R7, R2, R9, !P6 ;  /* 0x0000000902077207 */ /* 0x002fc60007000000 */
[----:B--2---:R-:W2:Y:S01]  /*1bba0*/  LDL.LU R4, [R1+0x234] ;  /* 0x0002340001047983 */ /* 0x004ea20000300800 */
[----:B------:R-:W-:-:S03]  /*1bbb0*/  SEL R6, R2, R10, !P6 ;  /* 0x0000000a02067207 */ /* 0x000fc60007000000 */
        /* <DEDUP_REMOVED lines=35> */
[----:B------:R-:W-:-:S03]  /*1bdf0*/  SEL R27, R2, R171, !P6 ;  /* 0x000000ab021b7207 */ /* 0x000fc60007000000 */
[----:B------:R1:W-:Y:S01]  /*1be00*/  STL [R1+0x224], R4 ;  /* 0x0002240401007387 */ /* 0x0003e20000100800 */
[----:B------:R-:W-:-:S03]  /*1be10*/  SEL R164, R2, R164, !P6 ;  /* 0x000000a402a47207 */ /* 0x000fc60007000000 */
[----:B------:R2:W-:Y:S01]  /*1be20*/  STL [R1+0x21c], R27 ;  /* 0x00021c1b01007387 */ /* 0x0005e20000100800 */
[C---:B-1----:R-:W-:Y:S02]  /*1be30*/  SEL R4, R2.reuse, R165, !P6 ;  /* 0x000000a502047207 */ /* 0x042fe40007000000 */
[----:B--2---:R-:W-:-:S03]  /*1be40*/  SEL R27, R2, R252, !P6 ;  /* 0x000000fc021b7207 */ /* 0x004fc60007000000 */
[----:B------:R1:W-:Y:S01]  /*1be50*/  STL [R1+0x218], R4 ;  /* 0x0002180401007387 */ /* 0x0003e20000100800 */
[----:B------:R-:W-:-:S03]  /*1be60*/  SEL R14, R2, R14, !P6 ;  /* 0x0000000e020e7207 */ /* 0x000fc60007000000 */
[----:B------:R-:W-:Y:S01]  /*1be70*/  STL [R1+0x214], R164 ;  /* 0x000214a401007387 */ /* 0x000fe20000100800 */
[----:B-1----:R-:W-:-:S03]  /*1be80*/  SEL R4, R2, R8, !P6 ;  /* 0x0000000802047207 */ /* 0x002fc60007000000 */
[----:B------:R-:W-:Y:S01]  /*1be90*/  STL [R1+0x210], R27 ;  /* 0x0002101b01007387 */ /* 0x000fe20000100800 */
[----:B------:R-:W-:-:S03]  /*1bea0*/  SEL R8, R2, R7, !P6 ;  /* 0x0000000702087207 */ /* 0x000fc60007000000 */
[----:B------:R1:W-:Y:S01]  /*1beb0*/  STL [R1+0x204], R4 ;  /* 0x0002040401007387 */ /* 0x0003e20000100800 */
[C---:B----4-:R-:W-:Y:S02]  /*1bec0*/  SEL R7, R2.reuse, R6, !P6 ;  /* 0x0000000602077207 */ /* 0x050fe40007000000 */
[C---:B------:R-:W-:Y:S01]  /*1bed0*/  SEL R6, R2.reuse, R55, !P6 ;  /* 0x0000003702067207 */ /* 0x040fe20007000000 */
[----:B------:R-:W-:Y:S01]  /*1bee0*/  STL [R1+0x1e4], R14 ;  /* 0x0001e40e01007387 */ /* 0x000fe20000100800 */
[----:B-1----:R-:W-:-:S03]  /*1bef0*/  SEL R4, R2, R12, !P6 ;  /* 0x0000000c02047207 */ /* 0x002fc60007000000 */
[----:B------:R-:W-:Y:S04]  /*1bf00*/  STL [R1+0x1e0], R8 ;  /* 0x0001e00801007387 */ /* 0x000fe80000100800 */
        /* <DEDUP_REMOVED lines=37> */
[----:B------:R-:W-:Y:S04]  /*1c160*/  STL [R1+0x490], R7 ;  /* 0x0004900701007387 */ /* 0x000fe80000100800 */
[----:B------:R-:W2:Y:S01]  /*1c170*/  LDL.LU R55, [R1+0x144] ;  /* 0x0001440001377983 */ /* 0x000ea20000300800 */
[----:B-1----:R-:W-:-:S03]  /*1c180*/  SEL R4, R2, R10, !P6 ;  /* 0x0000000a02047207 */ /* 0x002fc60007000000 */
[----:B------:R-:W-:Y:S04]  /*1c190*/  STL [R1+0x494], R6 ;  /* 0x0004940601007387 */ /* 0x000fe80000100800 */
[----:B------:R-:W3:Y:S04]  /*1c1a0*/  LDL.LU R56, [R1+0x140] ;  /* 0x0001400001387983 */ /* 0x000ee80000300800 */
        /* <DEDUP_REMOVED lines=19> */
[----:B-1----:R-:W4:Y:S04]  /*1c2e0*/  LDL.LU R4, [R1+0xf0] ;  /* 0x0000f00001047983 */ /* 0x002f280000300800 */
        /* <DEDUP_REMOVED lines=11> */
[----:B------:R1:W-:Y:S01]  /*1c3a0*/  STL [R1+0x49c], R55 ;  /* 0x00049c3701007387 */ /* 0x0003e20000100800 */
[----:B---3--:R-:W-:-:S03]  /*1c3b0*/  SEL R56, R2, R56, !P6 ;  /* 0x0000003802387207 */ /* 0x008fc60007000000 */
[----:B-1----:R-:W2:Y:S01]  /*1c3c0*/  LDL.LU R55, [R1+0x2f9c] ;  /* 0x002f9c0001377983 */ /* 0x002ea20000300800 */
[----:B----4-:R-:W-:-:S03]  /*1c3d0*/  SEL R57, R2, R57, !P6 ;  /* 0x0000003902397207 */ /* 0x010fc60007000000 */
[----:B------:R1:W-:Y:S01]  /*1c3e0*/  STL [R1+0x4a0], R56 ;  /* 0x0004a03801007387 */ /* 0x0003e20000100800 */
[C---:B------:R-:W-:Y:S02]  /*1c3f0*/  SEL R48, R2.reuse, R48, !P6 ;  /* 0x0000003002307207 */ /* 0x040fe40007000000 */
[C---:B------:R-:W-:Y:S01]  /*1c400*/  SEL R49, R2.reuse, R49, !P6 ;  /* 0x0000003102317207 */ /* 0x040fe20007000000 */
[----:B-1----:R-:W3:Y:S01]  /*1c410*/  LDL.LU R56, [R1+0x2f98] ;  /* 0x002f980001387983 */ /* 0x002ee20000300800 */
[----:B------:R-:W-:-:S03]  /*1c420*/  SEL R50, R2, R50, !P6 ;  /* 0x0000003202327207 */ /* 0x000fc60007000000 */
[----:B------:R1:W-:Y:S01]  /*1c430*/  STL [R1+0x4a4], R57 ;  /* 0x0004a43901007387 */ /* 0x0003e20000100800 */
[C---:B------:R-:W-:Y:S02]  /*1c440*/  SEL R51, R2.reuse, R51, !P6 ;  /* 0x0000003302337207 */ /* 0x040fe40007000000 */
[C---:B------:R-:W-:Y:S01]  /*1c450*/  SEL R52, R2.reuse, R52, !P6 ;  /* 0x0000003402347207 */ /* 0x040fe20007000000 */
[----:B-1----:R-:W4:Y:S04]  /*1c460*/  LDL.LU R57, [R1+0x2f94] ;  /* 0x002f940001397983 */ /* 0x002f280000300800 */
[----:B------:R1:W-:Y:S01]  /*1c470*/  STL [R1+0x4a8], R48 ;  /* 0x0004a83001007387 */ /* 0x0003e20000100800 */
[C---:B------:R-:W-:Y:S02]  /*1c480*/  SEL R41, R2.reuse, R41, !P6 ;  /* 0x0000002902297207 */ /* 0x040fe40007000000 */
[C---:B------:R-:W-:Y:S01]  /*1c490*/  SEL R47, R2.reuse, R47, !P6 ;  /* 0x0000002f022f7207 */ /* 0x040fe20007000000 */
[----:B-1----:R-:W2:Y:S04]  /*1c4a0*/  LDL.LU R48, [R1+0x2f90] ;  /* 0x002f900001307983 */ /* 0x002ea80000300800 */
[----:B------:R1:W-:Y:S01]  /*1c4b0*/  STL [R1+0x4ac], R49 ;  /* 0x0004ac3101007387 */ /* 0x0003e20000100800 */
[----:B------:R-:W-:-:S03]  /*1c4c0*/  SEL R45, R2, R45, !P6 ;  /* 0x0000002d022d7207 */ /* 0x000fc60007000000 */
[----:B-1----:R-:W3:Y:S04]  /*1c4d0*/  LDL.LU R49, [R1+0x2f8c] ;  /* 0x002f8c0001317983 */ /* 0x002ee80000300800 */
[----:B------:R1:W-:Y:S01]  /*1c4e0*/  STL [R1+0x4b0], R50 ;  /* 0x0004b03201007387 */ /* 0x0003e20000100800 */
[----:B------:R-:W-:-:S03]  /*1c4f0*/  SEL R46, R2, R46, !P6 ;  /* 0x0000002e022e7207 */ /* 0x000fc60007000000 */
[----:B-1----:R-:W2:Y:S04]  /*1c500*/  LDL.LU R50, [R1+0x2f88] ;  /* 0x002f880001327983 */ /* 0x002ea80000300800 */
[----:B------:R1:W-:Y:S01]  /*1c510*/  STL [R1+0x4b4], R51 ;  /* 0x0004b43301007387 */ /* 0x0003e20000100800 */
[----:B------:R-:W-:-:S03]  /*1c520*/  SEL R44, R2, R44, !P6 ;  /* 0x0000002c022c7207 */ /* 0x000fc60007000000 */
[----:B-1----:R-:W4:Y:S04]  /*1c530*/  LDL.LU R51, [R1+0x2f84] ;  /* 0x002f840001337983 */ /* 0x002f280000300800 */
[----:B------:R1:W-:Y:S01]  /*1c540*/  STL [R1+0xa10], R52 ;  /* 0x000a103401007387 */ /* 0x0003e20000100800 */
[----:B------:R-:W-:-:S03]  /*1c550*/  SEL R37, R2, R37, !P6 ;  /* 0x0000002502257207 */ /* 0x000fc60007000000 */
        /* <DEDUP_REMOVED lines=18> */
[----:B-1----:R-:W4:Y:S04]  /*1c680*/  LDL.LU R37, [R1+0x2f68] ;  /* 0x002f680001257983 */ /* 0x002f280000300800 */
[----:B------:R1:W-:Y:S04]  /*1c690*/  STL [R1+0xa9c], R38 ;  /* 0x000a9c2601007387 */ /* 0x0003e80000100800 */
[----:B-1----:R-:W2:Y:S04]  /*1c6a0*/  LDL.LU R38, [R1+0x2f64] ;  /* 0x002f640001267983 */ /* 0x002ea80000300800 */
[----:B------:R1:W-:Y:S04]  /*1c6b0*/  STL [R1+0xaa4], R39 ;  /* 0x000aa42701007387 */ /* 0x0003e80000100800 */
[----:B-1----:R-:W3:Y:S04]  /*1c6c0*/  LDL.LU R39, [R1+0x2f60] ;  /* 0x002f600001277983 */ /* 0x002ee80000300800 */
[----:B------:R1:W-:Y:S04]  /*1c6d0*/  STL [R1+0xad0], R40 ;  /* 0x000ad02801007387 */ /* 0x0003e80000100800 */
[----:B-1----:R-:W4:Y:S04]  /*1c6e0*/  LDL.LU R40, [R1+0x2f5c] ;  /* 0x002f5c0001287983 */ /* 0x002f280000300800 */
[----:B------:R1:W-:Y:S04]  /*1c6f0*/  STL [R1+0xad4], R42 ;  /* 0x000ad42a01007387 */ /* 0x0003e80000100800 */
[----:B-1----:R-:W2:Y:S04]  /*1c700*/  LDL.LU R42, [R1+0x2f58] ;  /* 0x002f5800012a7983 */ /* 0x002ea80000300800 */
[----:B------:R1:W-:Y:S04]  /*1c710*/  STL [R1+0xad8], R9 ;  /* 0x000ad80901007387 */ /* 0x0003e80000100800 */
[----:B-1----:R-:W3:Y:S04]  /*1c720*/  LDL.LU R9, [R1+0x2f54] ;  /* 0x002f540001097983 */ /* 0x002ee80000300800 */
[----:B------:R1:W-:Y:S04]  /*1c730*/  STL [R1+0xadc], R10 ;  /* 0x000adc0a01007387 */ /* 0x0003e80000100800 */
[----:B-1----:R-:W4:Y:S01]  /*1c740*/  LDL.LU R10, [R1+0x2f50] ;  /* 0x002f5000010a7983 */ /* 0x002f220000300800 */
[----:B------:R-:W-:-:S05]  /*1c750*/  SEL R4, R2, R4, !P6 ;  /* 0x0000000402047207 */ /* 0x000fca0007000000 */
[----:B------:R1:W-:Y:S01]  /*1c760*/  STL [R1+0xae0], R4 ;  /* 0x000ae00401007387 */ /* 0x0003e20000100800 */
[C---:B------:R-:W-:Y:S02]  /*1c770*/  SEL R165, R2.reuse, R165, !P6 ;  /* 0x000000a502a57207 */ /* 0x040fe40007000000 */
[C---:B-1----:R-:W-:Y:S02]  /*1c780*/  SEL R4, R2.reuse, R27, !P6 ;  /* 0x0000001b02047207 */ /* 0x042fe40007000000 */
[C---:B------:R-:W-:Y:S02]  /*1c790*/  SEL R27, R2.reuse, R171, !P6 ;  /* 0x000000ab021b7207 */ /* 0x040fe40007000000 */
[C---:B------:R-:W-:Y:S01]  /*1c7a0*/  SEL R8, R2.reuse, R8, !P6 ;  /* 0x0000000802087207 */ /* 0x040fe20007000000 */
[----:B------:R1:W-:Y:S01]  /*1c7b0*/  STL [R1+0xae4], R4 ;  /* 0x000ae40401007387 */ /* 0x0003e20000100800 */
[----:B------:R-:W-:Y:S01]  /*1c7c0*/  SEL R7, R2, R7, !P6 ;  /* 0x0000000702077207 */ /* 0x000fe20007000000 */
[----:B------:R-:W-:Y:S01]  /*1c7d0*/  IMAD.MOV.U32 R0, RZ, RZ, R17 ;  /* 0x000000ffff007224 */ /* 0x000fe200078e0011 */
[----:B------:R-:W-:Y:S01]  /*1c7e0*/  @!P5 IADD3 R250, -R250, RZ, RZ ;  /* 0x000000fffafad210 */ /* 0x000fe20007ffe1ff */
[----:B------:R1:W-:Y:S01]  /*1c7f0*/  STL [R1+0xaec], R27 ;  /* 0x000aec1b01007387 */ /* 0x0003e20000100800 */
[----:B------:R-:W-:Y:S01]  /*1c800*/  @!P2 IMAD.MOV R251, RZ, RZ, -R251 ;  /* 0x000000fffffba224 */ /* 0x000fe200078e0afb */
[----:B------:R-:W4:Y:S01]  /*1c810*/  LDC.64 R16, c[0x0][0x210] ;  /* 0x00008400ff107b82 */ /* 0x000f220000000a00 */
[C---:B-1----:R-:W-:Y:S01]  /*1c820*/  SEL R4, R2.reuse, R164, !P6 ;  /* 0x000000a402047207 */ /* 0x042fe20007000000 */
[----:B------:R-:W-:Y:S01]  /*1c830*/  STL [R1+0xb10], R165 ;  /* 0x000b10a501007387 */ /* 0x000fe20000100800 */
[----:B------:R-:W-:-:S03]  /*1c840*/  SEL R27, R2, R252, !P6 ;  /* 0x000000fc021b7207 */ /* 0x000fc60007000000 */
[----:B------:R1:W-:Y:S01]  /*1c850*/  STL [R1+0xb14], R4 ;  /* 0x000b140401007387 */ /* 0x0003e20000100800 */
[----:B------:R-:W-:Y:S01]  /*1c860*/  @!P1 IMAD.MOV R3, RZ, RZ, -R3 ;  /* 0x000000ffff039224 */ /* 0x000fe200078e0a03 */
[----:B------:R-:W4:Y:S02]  /*1c870*/  LDC R171, c[0x0][0x23c] ;  /* 0x00008f00ffab7b82 */ /* 0x000f240000000800 */
[----:B------:R-:W-:Y:S01]  /*1c880*/  STL [R1+0xb18], R27 ;  /* 0x000b181b01007387 */ /* 0x000fe20000100800 */
[----:B-1----:R-:W-:-:S03]  /*1c890*/  SEL R4, R2, R14, !P6 ;  /* 0x0000000e02047207 */ /* 0x002fc60007000000 */
[----:B------:R1:W-:Y:S04]  /*1c8a0*/  STL [R1+0xb1c], R8 ;  /* 0x000b1c0801007387 */ /* 0x0003e80000100800 */
[----:B------:R1:W-:Y:S02]  /*1c8b0*/  STL [R1+0xb20], R4 ;  /* 0x000b200401007387 */ /* 0x0003e40000100800 */
[C---:B-1----:R-:W-:Y:S02]  /*1c8c0*/  SEL R8, R2.reuse, R12, !P6 ;  /* 0x0000000c02087207 */ /* 0x042fe40007000000 */
[----:B------:R-:W-:Y:S01]  /*1c8d0*/  STL [R1+0xb24], R7 ;  /* 0x000b240701007387 */ /* 0x000fe20000100800 */
[----:B------:R-:W-:-:S03]  /*1c8e0*/  SEL R4, R2, R6, !P6 ;  /* 0x0000000602047207 */ /* 0x000fc60007000000 */
[----:B------:R-:W-:Y:S04]  /*1c8f0*/  STL [R1+0xb28], R8 ;  /* 0x000b280801007387 */ /* 0x000fe80000100800 */
[----:B------:R2:W-:Y:S02]  /*1c900*/  STL [R1+0xb2c], R4 ;  /* 0x000b2c0401007387 */ /* 0x0005e40000100800 */
[C---:B--2---:R-:W-:Y:S02]  /*1c910*/  SEL R4, R2.reuse, R42, !P6 ;  /* 0x0000002a02047207 */ /* 0x044fe40007000000 */
[C---:B---3--:R-:W-:Y:S02]  /*1c920*/  SEL R6, R2.reuse, R9, !P6 ;  /* 0x0000000902067207 */ /* 0x048fe40007000000 */
[----:B----4-:R-:W-:-:S05]  /*1c930*/  SEL R7, R2, R10, !P6 ;  /* 0x0000000a02077207 */ /* 0x010fca0007000000 */
[----:B------:R1:W-:Y:S04]  /*1c940*/  STL [R1+0xb50], R7 ;  /* 0x000b500701007387 */ /* 0x0003e80000100800 */
[----:B------:R2:W-:Y:S04]  /*1c950*/  STL [R1+0xb54], R6 ;  /* 0x000b540601007387 */ /* 0x0005e80000100800 */
[----:B------:R3:W-:Y:S01]  /*1c960*/  STL [R1+0xb58], R4 ;  /* 0x000b580401007387 */ /* 0x0007e20000100800 */
[C---:B-1----:R-:W-:Y:S02]  /*1c970*/  SEL R7, R2.reuse, R38, !P6 ;  /* 0x0000002602077207 */ /* 0x042fe40007000000 */
[----:B--2---:R-:W-:-:S02]  /*1c980*/  SEL R6, R2, R39, !P6 ;  /* 0x0000002702067207 */ /* 0x004fc40007000000 */
[----:B---3--:R-:W-:-:S03]  /*1c990*/  SEL R4, R2, R37, !P6 ;  /* 0x0000002502047207 */ /* 0x008fc60007000000 */
[----:B------:R1:W-:Y:S04]  /*1c9a0*/  STL [R1+0xb60], R6 ;  /* 0x000b600601007387 */ /* 0x0003e80000100800 */
[----:B------:R-:W-:Y:S04]  /*1c9b0*/  STL [R1+0xb64], R7 ;  /* 0x000b640701007387 */ /* 0x000fe80000100800 */
[----:B------:R2:W-:Y:S01]  /*1c9c0*/  STL [R1+0xb68], R4 ;  /* 0x000b680401007387 */ /* 0x0005e20000100800 */
[C---:B-1----:R-:W-:Y:S02]  /*1c9d0*/  SEL R6, R2.reuse, R44, !P6 ;  /* 0x0000002c02067207 */ /* 0x042fe40007000000 */
[----:B--2---:R-:W-:-:S03]  /*1c9e0*/  SEL R4, R2, R45, !P6 ;  /* 0x0000002d02047207 */ /* 0x004fc60007000000 */
[----:B------:R1:W-:Y:S04]  /*1c9f0*/  STL [R1+0xc30], R6 ;  /* 0x000c300601007387 */ /* 0x0003e80000100800 */
[----:B------:R2:W-:Y:S01]  /*1ca00*/  STL [R1+0xc38], R4 ;  /* 0x000c380401007387 */ /* 0x0005e20000100800 */
[C---:B-1----:R-:W-:Y:S02]  /*1ca10*/  SEL R6, R2.reuse, R41, !P6 ;  /* 0x0000002902067207 */ /* 0x042fe40007000000 */
[----:B--2---:R-:W-:-:S03]  /*1ca20*/  SEL R4, R2, R51, !P6 ;  /* 0x0000003302047207 */ /* 0x004fc60007000000 */
[----:B------:R1:W-:Y:S01]  /*1ca30*/  STL [R1+0xc40], R6 ;  /* 0x000c400601007387 */ /* 0x0003e20000100800 */
[----:B------:R-:W-:-:S03]  /*1ca40*/  SEL R7, R2, R49, !P6 ;  /* 0x0000003102077207 */ /* 0x000fc60007000000 */
[----:B------:R2:W-:Y:S01]  /*1ca50*/  STL [R1+0xc48], R4 ;  /* 0x000c480401007387 */ /* 0x0005e20000100800 */
[C---:B-1----:R-:W-:Y:S02]  /*1ca60*/  SEL R6, R2.reuse, R57, !P6 ;  /* 0x0000003902067207 */ /* 0x042fe40007000000 */
[C---:B--2---:R-:W-:Y:S01]  /*1ca70*/  SEL R4, R2.reuse, R48, !P6 ;  /* 0x0000003002047207 */ /* 0x044fe20007000000 */
[----:B------:R1:W-:Y:S04]  /*1ca80*/  STL [R1+0xc50], R7 ;  /* 0x000c500701007387 */ /* 0x0003e80000100800 */
[----:B------:R2:W-:Y:S04]  /*1ca90*/  STL [R1+0xc54], R4 ;  /* 0x000c540401007387 */ /* 0x0005e80000100800 */
[----:B------:R3:W-:Y:S01]  /*1caa0*/  STL [R1+0xc58], R6 ;  /* 0x000c580601007387 */ /* 0x0007e20000100800 */
[----:B-1----:R-:W-:-:S02]  /*1cab0*/  SEL R7, R2, R56, !P6 ;  /* 0x0000003802077207 */ /* 0x002fc40007000000 */
        /* <DEDUP_REMOVED lines=10> */
[----:B------:R3:W-:Y:S04]  /*1cb60*/  STL [R1+0xc70], R6 ;  /* 0x000c700601007387 */ /* 0x0007e80000100800 */
[----:B------:R-:W4:Y:S01]  /*1cb70*/  LDL.LU R165, [R1+0x344] ;  /* 0x0003440001a57983 */ /* 0x000f220000300800 */
[C---:B-1----:R-:W-:Y:S02]  /*1cb80*/  SEL R7, R2.reuse, R58, !P6 ;  /* 0x0000003a02077207 */ /* 0x042fe40007000000 */
[C---:B--2---:R-:W-:Y:S01]  /*1cb90*/  SEL R4, R2.reuse, R59, !P6 ;  /* 0x0000003b02047207 */ /* 0x044fe20007000000 */
[----:B------:R-:W2:Y:S01]  /*1cba0*/  LDL.LU R164, [R1+0x340] ;  /* 0x0003400001a47983 */ /* 0x000ea20000300800 */
[----:B---3--:R-:W-:-:S03]  /*1cbb0*/  SEL R6, R2, R69, !P6 ;  /* 0x0000004502067207 */ /* 0x008fc60007000000 */
[----:B------:R1:W-:Y:S04]  /*1cbc0*/  STL [R1+0xc78], R4 ;  /* 0x000c780401007387 */ /* 0x0003e80000100800 */
[----:B------:R3:W-:Y:S01]  /*1cbd0*/  STL [R1+0xc7c], R7 ;  /* 0x000c7c0701007387 */ /* 0x0007e20000100800 */
[----:B-1----:R-:W-:-:S03]  /*1cbe0*/  SEL R4, R2, R66, !P6 ;  /* 0x0000004202047207 */ /* 0x002fc60007000000 */
[----:B------:R1:W-:Y:S01]  /*1cbf0*/  STL [R1+0xc80], R6 ;  /* 0x000c800601007387 */ /* 0x0003e20000100800 */
[----:B---3--:R-:W-:-:S03]  /*1cc00*/  SEL R7, R2, R65, !P6 ;  /* 0x0000004102077207 */ /* 0x008fc60007000000 */
[----:B------:R3:W-:Y:S04]  /*1cc10*/  STL [R1+0xc84], R4 ;  /* 0x000c840401007387 */ /* 0x0007e80000100800 */
[----:B------:R3:W-:Y:S04]  /*1cc20*/  STL [R1+0xc88], R7 ;  /* 0x000c880701007387 */ /* 0x0007e80000100800 */
[----:B------:R-:W2:Y:S01]  /*1cc30*/  LDL.LU R14, [R1+0x268] ;  /* 0x00026800010e7983 */ /* 0x000ea20000300800 */
[C---:B-1----:R-:W-:Y:S02]  /*1cc40*/  SEL R6, R2.reuse, R64, !P6 ;  /* 0x0000004002067207 */ /* 0x042fe40007000000 */
[----:B---3--:R-:W-:-:S03]  /*1cc50*/  SEL R4, R2, R63, !P6 ;  /* 0x0000003f02047207 */ /* 0x008fc60007000000 */
[----:B------:R1:W-:Y:S01]  /*1cc60*/  STL [R1+0xc8c], R6 ;  /* 0x000c8c0601007387 */ /* 0x0003e20000100800 */
[----:B------:R-:W-:-:S03]  /*1cc70*/  SEL R7, R2, R82, !P6 ;  /* 0x0000005202077207 */ /* 0x000fc60007000000 */
[----:B------:R3:W-:Y:S01]  /*1cc80*/  STL [R1+0xc90], R4 ;  /* 0x000c900401007387 */ /* 0x0007e20000100800 */
[C---:B-1----:R-:W-:Y:S02]  /*1cc90*/  SEL R6, R2.reuse, R83, !P6 ;  /* 0x0000005302067207 */ /* 0x042fe40007000000 */
[----:B---3--:R-:W-:-:S03]  /*1cca0*/  SEL R4, R2, R81, !P6 ;  /* 0x0000005102047207 */ /* 0x008fc60007000000 */
[----:B------:R1:W-:Y:S01]  /*1ccb0*/  STL [R1+0xc94], R6 ;  /* 0x000c940601007387 */ /* 0x0003e20000100800 */
[----:B------:R-:W-:-:S03]  /*1ccc0*/  SEL R12, R2, R240, !P6 ;  /* 0x000000f0020c7207 */ /* 0x000fc60007000000 */
[----:B------:R3:W-:Y:S01]  /*1ccd0*/  STL [R1+0xc98], R4 ;  /* 0x000c980401007387 */ /* 0x0007e20000100800 */
[----:B-1----:R-:W-:-:S03]  /*1cce0*/  SEL R6, R2, R237, !P6 ;  /* 0x000000ed02067207 */ /* 0x002fc60007000000 */
[----:B------:R1:W-:Y:S01]  /*1ccf0*/  STL [R1+0xc9c], R7 ;  /* 0x000c9c0701007387 */ /* 0x0003e20000100800 */
[C---:B---3--:R-:W-:Y:S01]  /*1cd00*/  SEL R4, R2.reuse, R238, !P6 ;  /* 0x000000ee02047207 */ /* 0x048fe20007000000 */
[----:B------:R-:W3:Y:S01]  /*1cd10*/  S2R R252, SR_TID.X ;  /* 0x0000000000fc7919 */ /* 0x000ee20000002100 */
[C---:B------:R-:W-:Y:S01]  /*1cd20*/  SEL R9, R2.reuse, R243, !P6 ;  /* 0x000000f302097207 */ /* 0x040fe20007000000 */
[----:B------:R1:W-:Y:S02]  /*1cd30*/  STL [R1+0x1470], R6 ;  /* 0x0014700601007387 */ /* 0x0003e40000100800 */
[C---:B-1----:R-:W-:Y:S02]  /*1cd40*/  SEL R7, R2.reuse, R239, !P6 ;  /* 0x000000ef02077207 */ /* 0x042fe40007000000 */
[----:B------:R1:W-:Y:S01]  /*1cd50*/  STL [R1+0x1474], R4 ;  /* 0x0014740401007387 */ /* 0x0003e20000100800 */
[C---:B------:R-:W-:Y:S02]  /*1cd60*/  SEL R10, R2.reuse, R244, !P6 ;  /* 0x000000f4020a7207 */ /* 0x040fe40007000000 */
[C---:B------:R-:W-:Y:S01]  /*1cd70*/  SEL R6, R2.reuse, R242, !P6 ;  /* 0x000000f202067207 */ /* 0x040fe20007000000 */
[----:B------:R-:W-:Y:S01]  /*1cd80*/  STL [R1+0x2e30], R12 ;  /* 0x002e300c01007387 */ /* 0x000fe20000100800 */
[----:B-1----:R-:W-:-:S03]  /*1cd90*/  SEL R4, R2, R245, !P6 ;  /* 0x000000f502047207 */ /* 0x002fc60007000000 */
[----:B------:R1:W-:Y:S04]  /*1cda0*/  STL.64 [R1+0x2e28], R6 ;  /* 0x002e280601007387 */ /* 0x0003e80000100a00 */
[----:B------:R-:W-:Y:S04]  /*1cdb0*/  STL [R1+0x2e14], R9 ;  /* 0x002e140901007387 */ /* 0x000fe80000100800 */
[----:B------:R-:W-:Y:S01]  /*1cdc0*/  STL [R1+0x2dec], R10 ;  /* 0x002dec0a01007387 */ /* 0x000fe20000100800 */
[----:B-1----:R-:W-:-:S03]  /*1cdd0*/  SEL R7, R2, R246, !P6 ;  /* 0x000000f602077207 */ /* 0x002fc60007000000 */
[----:B------:R1:W-:Y:S01]  /*1cde0*/  STL [R1+0x148c], R4 ;  /* 0x00148c0401007387 */ /* 0x0003e20000100800 */
[C---:B------:R-:W-:Y:S02]  /*1cdf0*/  SEL R6, R2.reuse, R247, !P6 ;  /* 0x000000f702067207 */ /* 0x040fe40007000000 */
[----:B------:R-:W-:Y:S01]  /*1ce00*/  @!P3 IADD3 R5, -R5, RZ, RZ ;  /* 0x000000ff0505b210 */ /* 0x000fe20007ffe1ff */
[----:B------:R3:W-:Y:S01]  /*1ce10*/  STL [R1+0x1490], R7 ;  /* 0x0014900701007387 */ /* 0x0007e20000100800 */
[----:B-1----:R-:W-:-:S03]  /*1ce20*/  SEL R4, R2, R248, !P6 ;  /* 0x000000f802047207 */ /* 0x002fc60007000000 */
[----:B------:R1:W-:Y:S01]  /*1ce30*/  STL [R1+0x1494], R6 ;  /* 0x0014940601007387 */ /* 0x0003e20000100800 */
[----:B---3--:R-:W-:-:S03]  /*1ce40*/  SEL R7, R2, R249, !P6 ;  /* 0x000000f902077207 */ /* 0x008fc60007000000 */
[----:B------:R3:W-:Y:S01]  /*1ce50*/  STL [R1+0x1498], R4 ;  /* 0x0014980401007387 */ /* 0x0007e20000100800 */
[C---:B------:R-:W-:Y:S02]  /*1ce60*/  SEL R166, R2.reuse, R166, !P6 ;  /* 0x000000a602a67207 */ /* 0x040fe40007000000 */
[C---:B------:R-:W-:Y:S02]  /*1ce70*/  SEL R173, R2.reuse, R173, !P6 ;  /* 0x000000ad02ad7207 */ /* 0x040fe40007000000 */
[C---:B-1----:R-:W-:Y:S02]  /*1ce80*/  SEL R6, R2.reuse, R250, !P6 ;  /* 0x000000fa02067207 */ /* 0x042fe40007000000 */
[C---:B------:R-:W-:Y:S02]  /*1ce90*/  SEL R167, R2.reuse, R167, !P6 ;  /* 0x000000a702a77207 */ /* 0x040fe40007000000 */
[C---:B---3--:R-:W-:Y:S02]  /*1cea0*/  SEL R4, R2.reuse, R251, !P6 ;  /* 0x000000fb02047207 */ /* 0x048fe40007000000 */
        /* <DEDUP_REMOVED lines=116> */
[C---:B------:R-:W-:Y:S01]  /*1d5f0*/  SEL R3, R2.reuse, R3, !P6 ;  /* 0x0000000302037207 */ /* 0x040fe20007000000 */
[----:B------:R-:W-:Y:S01]  /*1d600*/  STL [R1+0x149c], R7 ;  /* 0x00149c0701007387 */ /* 0x000fe20000100800 */
[----:B------:R-:W-:-:S03]  /*1d610*/  SEL R2, R2, R5, !P6 ;  /* 0x0000000502027207 */ /* 0x000fc60007000000 */
[----:B------:R-:W-:Y:S04]  /*1d620*/  STL [R1+0x14a0], R6 ;  /* 0x0014a00601007387 */ /* 0x000fe80000100800 */
[----:B------:R2:W-:Y:S04]  /*1d630*/  STL [R1+0x14a4], R4 ;  /* 0x0014a40401007387 */ /* 0x0005e80000100800 */
[----:B------:R1:W-:Y:S04]  /*1d640*/  STL [R1+0x14a8], R3 ;  /* 0x0014a80301007387 */ /* 0x0003e80000100800 */
[----:B------:R3:W-:Y:S04]  /*1d650*/  STL [R1+0x14ac], R2 ;  /* 0x0014ac0201007387 */ /* 0x0007e80000100800 */
[----:B------:R-:W3:Y:S04]  /*1d660*/  LDL.LU R55, [R1+0x4] ;  /* 0x0000040001377983 */ /* 0x000ee80000300800 */
[----:B------:R-:W3:Y:S04]  /*1d670*/  LDL.LU R57, [R1+0x14] ;  /* 0x0000140001397983 */ /* 0x000ee80000300800 */
[----:B------:R-:W3:Y:S04]  /*1d680*/  LDL.LU R60, [R1+0x24] ;  /* 0x00002400013c7983 */ /* 0x000ee80000300800 */
[----:B------:R-:W3:Y:S01]  /*1d690*/  LDL.LU R61, [R1+0x48] ;  /* 0x00004800013d7983 */ /* 0x000ee20000300800 */
[----:B------:R-:W-:-:S03]  /*1d6a0*/  LOP3.LUT R252, R252, 0x7f, RZ, 0xc0, !PT ;  /* 0x0000007ffcfc7812 */ /* 0x000fc600078ec0ff */
[----:B------:R-:W3:Y:S04]  /*1d6b0*/  LDL.LU R62, [R1+0x6c] ;  /* 0x00006c00013e7983 */ /* 0x000ee80000300800 */
[----:B------:R-:W3:Y:S04]  /*1d6c0*/  LDL.LU R53, [R1+0x90] ;  /* 0x0000900001357983 */ /* 0x000ee80000300800 */
[----:B------:R-:W3:Y:S04]  /*1d6d0*/  LDL.LU R54, [R1+0xb4] ;  /* 0x0000b40001367983 */ /* 0x000ee80000300800 */
[----:B------:R-:W3:Y:S04]  /*1d6e0*/  LDL.LU R56, [R1+0x1a8] ;  /* 0x0001a80001387983 */ /* 0x000ee80000300800 */
[----:B------:R-:W3:Y:S01]  /*1d6f0*/  LDL.LU R49, [R1+0x1d8] ;  /* 0x0001d80001317983 */ /* 0x000ee20000300800 */
[----:B----4-:R-:W-:-:S03]  /*1d700*/  LEA R240, P2, R165, R16, 0x2 ;  /* 0x00000010a5f07211 */ /* 0x010fc600078410ff */
[----:B------:R-:W4:Y:S01]  /*1d710*/  LDL.LU R50, [R1+0x20c] ;  /* 0x00020c0001327983 */ /* 0x000f220000300800 */
[----:B------:R-:W-:-:S03]  /*1d720*/  IMAD R252, R252, R171, RZ ;  /* 0x000000abfcfc7224 */ /* 0x000fc600078e02ff */
[----:B------:R-:W4:Y:S04]  /*1d730*/  LDL.LU R51, [R1+0x24c] ;  /* 0x00024c0001337983 */ /* 0x000f280000300800 */
[----:B------:R-:W4:Y:S04]  /*1d740*/  LDL.LU R52, [R1+0x280] ;  /* 0x0002800001347983 */ /* 0x000f280000300800 */
[----:B------:R-:W1:Y:S01]  /*1d750*/  LDL.LU R47, [R1+0x2d0] ;  /* 0x0002d000012f7983 */ /* 0x000e620000300800 */
[----:B------:R-:W-:-:S03]  /*1d760*/  LEA.HI.X.SX32 R241, R165, R17, 0x2, P2 ;  /* 0x00000011a5f17211 */ /* 0x000fc600010f16ff */
[----:B------:R-:W4:Y:S01]  /*1d770*/  LDL.LU R46, [R1+0x304] ;  /* 0x00030400012e7983 */ /* 0x000f220000300800 */
[----:B------:R-:W-:Y:S02]  /*1d780*/  LEA.HI.X.SX32 R244, R252, R0, 0x2, P4 ;  /* 0x00000000fcf47211 */ /* 0x000fe400020f16ff */
[----:B------:R-:W2:Y:S01]  /*1d790*/  LDC R0, c[0x0][0x240] ;  /* 0x00009000ff007b82 */ /* 0x000ea20000000800 */
[----:B------:R-:W4:Y:S04]  /*1d7a0*/  LDL.LU R40, [R1+0x328] ;  /* 0x0003280001287983 */ /* 0x000f280000300800 */
[----:B------:R-:W4:Y:S04]  /*1d7b0*/  LDL.LU R27, [R1+0x324] ;  /* 0x00032400011b7983 */ /* 0x000f280000300800 */
[----:B------:R-:W4:Y:S04]  /*1d7c0*/  LDL.LU R171, [R1+0x31c] ;  /* 0x00031c0001ab7983 */ /* 0x000f280000300800 */
[----:B------:R-:W4:Y:S04]  /*1d7d0*/  LDL.LU R165, [R1+0x318] ;  /* 0x0003180001a57983 */ /* 0x000f280000300800 */
[----:B------:R-:W4:Y:S01]  /*1d7e0*/  LDL.LU R252, [R1+0x314] ;  /* 0x0003140001fc7983 */ /* 0x000f220000300800 */
[----:B--2---:R-:W-:-:S04]  /*1d7f0*/  LEA R4, P1, R164, R16, 0x2 ;  /* 0x00000010a4047211 */ /* 0x004fc800078210ff */
[----:B------:R-:W-:Y:S01]  /*1d800*/  LEA.HI.X.SX32 R5, R164, R17, 0x2, P1 ;  /* 0x00000011a4057211 */ /* 0x000fe200008f16ff */
[-C--:B------:R-:W-:Y:S01]  /*1d810*/  IMAD R17, R14, R0.reuse, RZ ;  /* 0x000000000e117224 */ /* 0x080fe200078e02ff */
[----:B------:R-:W2:Y:S04]  /*1d820*/  LDL.LU R164, [R1+0x310] ;  /* 0x0003100001a47983 */ /* 0x000ea80000300800 */
[----:B------:R-:W2:Y:S01]  /*1d830*/  LDL.LU R14, [R1+0x30c] ;  /* 0x00030c00010e7983 */ /* 0x000ea20000300800 */
[-C--:B------:R-:W-:Y:S02]  /*1d840*/  IMAD R38, R35, R0.reuse, RZ ;  /* 0x0000000023267224 */ /* 0x080fe400078e02ff */
[-C--:B------:R-:W-:Y:S02]  /*1d850*/  IMAD R35, R97, R0.reuse, RZ ;  /* 0x0000000061237224 */ /* 0x080fe400078e02ff */
[----:B------:R-:W-:-:S02]  /*1d860*/  IMAD R39, R73, R0, RZ ;  /* 0x0000000049277224 */ /* 0x000fc400078e02ff */
[-C--:B---3--:R-:W-:Y:S02]  /*1d870*/  IMAD R59, R60, R0.reuse, RZ ;  /* 0x000000003c3b7224 */ /* 0x088fe400078e02ff */
[-C--:B------:R-:W-:Y:S02]  /*1d880*/  IMAD R63, R62, R0.reuse, RZ ;  /* 0x000000003e3f7224 */ /* 0x080fe400078e02ff */
[-C--:B------:R-:W-:Y:S02]  /*1d890*/  IMAD R65, R53, R0.reuse, RZ ;  /* 0x0000000035417224 */ /* 0x080fe400078e02ff */
[-C--:B------:R-:W-:Y:S02]  /*1d8a0*/  IMAD R97, R54, R0.reuse, RZ ;  /* 0x0000000036617224 */ /* 0x080fe400078e02ff */
[-C--:B------:R-:W-:Y:S02]  /*1d8b0*/  IMAD R69, R56, R0.reuse, RZ ;  /* 0x0000000038457224 */ /* 0x080fe400078e02ff */
[----:B------:R-:W-:-:S02]  /*1d8c0*/  IMAD R83, R49, R0, RZ ;  /* 0x0000000031537224 */ /* 0x000fc400078e02ff */
[-C--:B----4-:R-:W-:Y:S02]  /*1d8d0*/  IMAD R73, R50, R0.reuse, RZ ;  /* 0x0000000032497224 */ /* 0x090fe400078e02ff */
[-C--:B------:R-:W-:Y:S02]  /*1d8e0*/  IMAD R246, R252, R0.reuse, RZ ;  /* 0x00000000fcf67224 */ /* 0x080fe400078e02ff */
[----:B------:R-:W3:Y:S04]  /*1d8f0*/  LDL.LU R252, [R1+0x300] ;  /* 0x0003000001fc7983 */ /* 0x000ee80000300800 */
        /* <DEDUP_REMOVED lines=17> */
[----:B------:R-:W-:-:S03]  /*1da10*/  IMAD R81, R51, R0, RZ ;  /* 0x0000000033517224 */ /* 0x000fc600078e02ff */
[----:B------:R-:W4:Y:S04]  /*1da20*/  LDL.LU R49, [R1+0x274] ;  /* 0x0002740001317983 */ /* 0x000f280000300800 */
[----:B------:R-:W4:Y:S01]  /*1da30*/  LDL.LU R50, [R1+0x270] ;  /* 0x0002700001327983 */ /* 0x000f220000300800 */
[----:B------:R-:W-:-:S03]  /*1da40*/  IMAD R82, R52, R0, RZ ;  /* 0x0000000034527224 */ /* 0x000fc600078e02ff */
[----:B------:R-:W4:Y:S01]  /*1da50*/  LDL.LU R51, [R1+0x264] ;  /* 0x0002640001337983 */ /* 0x000f220000300800 */
[-C--:B-1----:R-:W-:Y:S02]  /*1da60*/  IMAD R3, R47, R0.reuse, RZ ;  /* 0x000000002f037224 */ /* 0x082fe400078e02ff */
[-C--:B------:R-:W-:Y:S01]  /*1da70*/  IMAD R2, R46, R0.reuse, RZ ;  /* 0x000000002e027224 */ /* 0x080fe200078e02ff */
[----:B------:R-:W4:Y:S04]  /*1da80*/  LDL.LU R52, [R1+0x258] ;  /* 0x0002580001347983 */ /* 0x000f280000300800 */
[----:B------:R-:W4:Y:S01]  /*1da90*/  LDL.LU R47, [R1+0x250] ;  /* 0x00025000012f7983 */ /* 0x000f220000300800 */
[----:B------:R-:W-:-:S03]  /*1daa0*/  IMAD R237, R40, R0, RZ ;  /* 0x0000000028ed7224 */ /* 0x000fc600078e02ff */
[----:B------:R-:W4:Y:S01]  /*1dab0*/  LDL.LU R46, [R1+0x248] ;  /* 0x00024800012e7983 */ /* 0x000f220000300800 */
[-C--:B------:R-:W-:Y:S02]  /*1dac0*/  IMAD R238, R27, R0.reuse, RZ ;  /* 0x000000001bee7224 */ /* 0x080fe400078e02ff */
[-C--:B------:R-:W-:Y:S01]  /*1dad0*/  IMAD R239, R171, R0.reuse, RZ ;  /* 0x00000000abef7224 */ /* 0x080fe200078e02ff */
[----:B------:R-:W4:Y:S04]  /*1dae0*/  LDL.LU R40, [R1+0x240] ;  /* 0x0002400001287983 */ /* 0x000f280000300800 */
[----:B------:R-:W4:Y:S01]  /*1daf0*/  LDL.LU R27, [R1+0x23c] ;  /* 0x00023c00011b7983 */ /* 0x000f220000300800 */
[----:B------:R-:W-:-:S03]  /*1db00*/  IMAD R245, R165, R0, RZ ;  /* 0x00000000a5f57224 */ /* 0x000fc600078e02ff */
[----:B------:R-:W4:Y:S01]  /*1db10*/  LDL.LU R171, [R1+0x238] ;  /* 0x0002380001ab7983 */ /* 0x000f220000300800 */
[----:B--2---:R-:W-:-:S03]  /*1db20*/  IMAD R248, R14, R0, RZ ;  /* 0x000000000ef87224 */ /* 0x004fc600078e02ff */
[----:B------:R-:W2:Y:S04]  /*1db30*/  LDL.LU R165, [R1+0x230] ;  /* 0x0002300001a57983 */ /* 0x000ea80000300800 */
[----:B------:R-:W2:Y:S01]  /*1db40*/  LDL.LU R14, [R1+0x22c] ;  /* 0x00022c00010e7983 */ /* 0x000ea20000300800 */
[----:B------:R-:W-:-:S03]  /*1db50*/  IMAD R247, R164, R0, RZ ;  /* 0x00000000a4f77224 */ /* 0x000fc600078e02ff */
[----:B------:R-:W2:Y:S01]  /*1db60*/  LDL.LU R164, [R1+0x228] ;  /* 0x0002280001a47983 */ /* 0x000ea20000300800 */
[----:B---3--:R-:W-:-:S03]  /*1db70*/  IMAD R249, R252, R0, RZ ;  /* 0x00000000fcf97224 */ /* 0x008fc600078e02ff */
[----:B------:R-:W3:Y:S01]  /*1db80*/  LDL.LU R252, [R1+0x220] ;  /* 0x0002200001fc7983 */ /* 0x000ee20000300800 */
[-C--:B----4-:R-:W-:Y:S02]  /*1db90*/  IMAD R10, R10, R0.reuse, RZ ;  /* 0x000000000a0a7224 */ /* 0x090fe400078e02ff */
[----:B------:R-:W-:-:S03]  /*1dba0*/  IMAD R16, R9, R0, RZ ;  /* 0x0000000009107224 */ /* 0x000fc600078e02ff */
[----:B------:R1:W-:Y:S01]  /*1dbb0*/  STL [R1+0x4], R10 ;  /* 0x0000040a01007387 */ /* 0x0003e20000100800 */
[----:B------:R-:W-:-:S03]  /*1dbc0*/  IMAD R9, R243, R0, RZ ;  /* 0x00000000f3097224 */ /* 0x000fc600078e02ff */
[----:B------:R-:W-:Y:S04]  /*1dbd0*/  STL [R1+0x14], R16 ;  /* 0x0000141001007387 */ /* 0x000fe80000100800 */
[----:B------:R4:W-:Y:S01]  /*1dbe0*/  STL [R1+0x24], R9 ;  /* 0x0000240901007387 */ /* 0x0009e20000100800 */
[-C--:B-1----:R-:W-:Y:S02]  /*1dbf0*/  IMAD R10, R6, R0.reuse, RZ ;  /* 0x00000000060a7224 */ /* 0x082fe400078e02ff */
[----:B------:R-:W-:-:S03]  /*1dc00*/  IMAD R6, R7, R0, RZ ;  /* 0x0000000007067224 */ /* 0x000fc600078e02ff */
[----:B------:R-:W-:Y:S01]  /*1dc10*/  STL [R1+0x48], R10 ;  /* 0x0000480a01007387 */ /* 0x000fe20000100800 */
[----:B----4-:R-:W-:-:S03]  /*1dc20*/  IMAD R9, R242, R0, RZ ;  /* 0x00000000f2097224 */ /* 0x010fc600078e02ff */
[----:B------:R1:W-:Y:S01]  /*1dc30*/  STL [R1+0x6c], R6 ;  /* 0x00006c0601007387 */ /* 0x0003e20000100800 */
[----:B------:R-:W-:-:S03]  /*1dc40*/  IMAD R7, R12, R0, RZ ;  /* 0x000000000c077224 */ /* 0x000fc600078e02ff */
[----:B------:R4:W-:Y:S01]  /*1dc50*/  STL [R1+0x90], R9 ;  /* 0x0000900901007387 */ /* 0x0009e20000100800 */
[----:B-1----:R-:W-:-:S03]  /*1dc60*/  IMAD R6, R64, R0, RZ ;  /* 0x0000000040067224 */ /* 0x002fc600078e02ff */
[----:B------:R1:W-:Y:S01]  /*1dc70*/  STL [R1+0x94], R7 ;  /* 0x0000940701007387 */ /* 0x0003e20000100800 */
[----:B----4-:R-:W-:-:S03]  /*1dc80*/  IMAD R9, R66, R0, RZ ;  /* 0x0000000042097224 */ /* 0x010fc600078e02ff */
[----:B------:R4:W-:Y:S04]  /*1dc90*/  STL [R1+0xb4], R6 ;  /* 0x0000b40601007387 */ /* 0x0009e80000100800 */
[----:B------:R4:W-:Y:S01]  /*1dca0*/  STL [R1+0xc0], R9 ;  /* 0x0000c00901007387 */ /* 0x0009e20000100800 */
[-C--:B-1----:R-:W-:Y:S02]  /*1dcb0*/  IMAD R7, R58, R0.reuse, RZ ;  /* 0x000000003a077224 */ /* 0x082fe400078e02ff */
[----:B----4-:R-:W-:-:S03]  /*1dcc0*/  IMAD R6, R60, R0, RZ ;  /* 0x000000003c067224 */ /* 0x010fc600078e02ff */
[----:B------:R1:W-:Y:S01]  /*1dcd0*/  STL [R1+0xc4], R7 ;  /* 0x0000c40701007387 */ /* 0x0003e20000100800 */
[----:B------:R-:W-:-:S03]  /*1dce0*/  IMAD R9, R62, R0, RZ ;  /* 0x000000003e097224 */ /* 0x000fc600078e02ff */
        /* <DEDUP_REMOVED lines=17> */
[----:B--2---:R-:W-:-:S03]  /*1de00*/  IMAD R9, R46, R0, RZ ;  /* 0x000000002e097224 */ /* 0x004fc600078e02ff */
[----:B------:R2:W-:Y:S04]  /*1de10*/  STL [R1+0xec], R6 ;  /* 0x0000ec0601007387 */ /* 0x0005e80000100800 */
[----:B------:R4:W-:Y:S01]  /*1de20*/  STL [R1+0xf0], R9 ;  /* 0x0000f00901007387 */ /* 0x0009e20000100800 */
[-C--:B-1----:R-:W-:Y:S02]  /*1de30*/  IMAD R7, R40, R0.reuse, RZ ;  /* 0x0000000028077224 */ /* 0x082fe400078e02ff */
[----:B--2---:R-:W-:-:S03]  /*1de40*/  IMAD R6, R27, R0, RZ ;  /* 0x000000001b067224 */ /* 0x004fc600078e02ff */
[----:B------:R-:W-:Y:S01]  /*1de50*/  STL [R1+0xf4], R7 ;  /* 0x0000f40701007387 */ /* 0x000fe20000100800 */
[----:B----4-:R-:W-:-:S03]  /*1de60*/  IMAD R9, R171, R0, RZ ;  /* 0x00000000ab097224 */ /* 0x010fc600078e02ff */
[----:B------:R1:W-:Y:S04]  /*1de70*/  STL [R1+0xf8], R6 ;  /* 0x0000f80601007387 */ /* 0x0003e80000100800 */
[----:B------:R-:W-:Y:S01]  /*1de80*/  STL [R1+0xfc], R9 ;  /* 0x0000fc0901007387 */ /* 0x000fe20000100800 */
[----:B-1----:R-:W-:-:S03]  /*1de90*/  IMAD R6, R14, R0, RZ ;  /* 0x000000000e067224 */ /* 0x002fc600078e02ff */
[----:B------:R-:W2:Y:S01]  /*1dea0*/  LDL.LU R14, [R1+0x208] ;  /* 0x00020800010e7983 */ /* 0x000ea20000300800 */
[----:B------:R-:W-:-:S05]  /*1deb0*/  IMAD R7, R165, R0, RZ ;  /* 0x00000000a5077224 */ /* 0x000fca00078e02ff */
[----:B------:R1:W-:Y:S04]  /*1dec0*/  STL [R1+0x100], R7 ;  /* 0x0001000701007387 */ /* 0x0003e80000100800 */
[----:B------:R3:W-:Y:S04]  /*1ded0*/  STL [R1+0x104], R6 ;  /* 0x0001040601007387 */ /* 0x0007e80000100800 */
[----:B------:R-:W4:Y:S01]  /*1dee0*/  LDL.LU R16, [R1+0x200] ;  /* 0x0002000001107983 */ /* 0x000f220000300800 */
[----:B-1----:R-:W-:-:S05]  /*1def0*/  IMAD R7, R164, R0, RZ ;  /* 0x00000000a4077224 */ /* 0x002fca00078e02ff */
[----:B------:R-:W-:Y:S04]  /*1df00*/  STL [R1+0x108], R7 ;  /* 0x0001080701007387 */ /* 0x000fe80000100800 */
[----:B------:R-:W4:Y:S01]  /*1df10*/  LDL.LU R10, [R1+0x1fc] ;  /* 0x0001fc00010a7983 */ /* 0x000f220000300800 */
[----:B------:R-:W-:Y:S02]  /*1df20*/  IMAD.MOV.U32 R47, RZ, RZ, R8 ;  /* 0x000000ffff2f7224 */ /* 0x000fe400078e0008 */
[----:B---3--:R-:W-:-:S05]  /*1df30*/  IMAD R6, R252, R0, RZ ;  /* 0x00000000fc067224 */ /* 0x008fca00078e02ff */
[----:B------:R1:W-:Y:S04]  /*1df40*/  STL [R1+0x10c], R6 ;  /* 0x00010c0601007387 */ /* 0x0003e80000100800 */
[----:B------:R-:W3:Y:S04]  /*1df50*/  LDL.LU R9, [R1+0x1f8] ;  /* 0x0001f80001097983 */ /* 0x000ee80000300800 */
[----:B------:R-:W3:Y:S04]  /*1df60*/  LDL.LU R243, [R1+0x1f4] ;  /* 0x0001f40001f37983 */ /* 0x000ee80000300800 */
[----:B-1----:R-:W3:Y:S04]  /*1df70*/  LDL.LU R6, [R1+0x1f0] ;  /* 0x0001f00001067983 */ /* 0x002ee80000300800 */
        /* <DEDUP_REMOVED lines=23> */
[----:B--2---:R-:W-:-:S05]  /*1e0f0*/  IMAD R14, R14, R0, RZ ;  /* 0x000000000e0e7224 */ /* 0x004fca00078e02ff */
[----:B------:R1:W-:Y:S04]  /*1e100*/  STL [R1+0x110], R14 ;  /* 0x0001100e01007387 */ /* 0x0003e80000100800 */
[----:B-1----:R-:W2:Y:S01]  /*1e110*/  LDL.LU R14, [R1+0x9c] ;  /* 0x00009c00010e7983 */ /* 0x002ea20000300800 */
[----:B----4-:R-:W-:-:S05]  /*1e120*/  IMAD R16, R16, R0, RZ ;  /* 0x0000000010107224 */ /* 0x010fca00078e02ff */
[----:B------:R3:W-:Y:S01]  /*1e130*/  STL [R1+0x114], R16 ;  /* 0x0001141001007387 */ /* 0x0007e20000100800 */
[----:B------:R-:W-:-:S05]  /*1e140*/  IMAD R10, R10, R0, RZ ;  /* 0x000000000a0a7224 */ /* 0x000fca00078e02ff */
[----:B------:R1:W-:Y:S01]  /*1e150*/  STL [R1+0x118], R10 ;  /* 0x0001180a01007387 */ /* 0x0003e20000100800 */
[-C--:B---3--:R-:W-:Y:S02]  /*1e160*/  IMAD R16, R9, R0.reuse, RZ ;  /* 0x0000000009107224 */ /* 0x088fe400078e02ff */
[----:B-1----:R-:W-:-:S03]  /*1e170*/  IMAD R10, R243, R0, RZ ;  /* 0x00000000f30a7224 */ /* 0x002fc600078e02ff */
[----:B------:R-:W-:Y:S01]  /*1e180*/  STL [R1+0x11c], R16 ;  /* 0x00011c1001007387 */ /* 0x000fe20000100800 */
[----:B------:R-:W-:-:S03]  /*1e190*/  IMAD R9, R6, R0, RZ ;  /* 0x0000000006097224 */ /* 0x000fc600078e02ff */
[----:B------:R-:W-:Y:S01]  /*1e1a0*/  STL [R1+0x120], R10 ;  /* 0x0001200a01007387 */ /* 0x000fe20000100800 */
[----:B------:R-:W-:-:S03]  /*1e1b0*/  IMAD R7, R7, R0, RZ ;  /* 0x0000000007077224 */ /* 0x000fc600078e02ff */
[----:B------:R1:W-:Y:S01]  /*1e1c0*/  STL [R1+0x124], R9 ;  /* 0x0001240901007387 */ /* 0x0003e20000100800 */
[----:B------:R-:W-:-:S03]  /*1e1d0*/  IMAD R6, R242, R0, RZ ;  /* 0x00000000f2067224 */ /* 0x000fc600078e02ff */
[----:B------:R3:W-:Y:S04]  /*1e1e0*/  STL [R1+0x128], R7 ;  /* 0x0001280701007387 */ /* 0x0007e80000100800 */
[----:B------:R4:W-:Y:S01]  /*1e1f0*/  STL [R1+0x12c], R6 ;  /* 0x00012c0601007387 */ /* 0x0009e20000100800 */
[-C--:B-1----:R-:W-:Y:S02]  /*1e200*/  IMAD R9, R12, R0.reuse, RZ ;  /* 0x000000000c097224 */ /* 0x082fe400078e02ff */
[----:B---3--:R-:W-:-:S03]  /*1e210*/  IMAD R7, R64, R0, RZ ;  /* 0x0000000040077224 */ /* 0x008fc600078e02ff */
[----:B------:R1:W-:Y:S01]  /*1e220*/  STL [R1+0x130], R9 ;  /* 0x0001300901007387 */ /* 0x0003e20000100800 */
[----:B----4-:R-:W-:-:S03]  /*1e230*/  IMAD R6, R66, R0, RZ ;  /* 0x0000000042067224 */ /* 0x010fc600078e02ff */
        /* <DEDUP_REMOVED lines=21> */
[-C--:B---3--:R-:W-:Y:S02]  /*1e390*/  IMAD R7, R52, R0.reuse, RZ ;  /* 0x0000000034077224 */ /* 0x088fe400078e02ff */
[----:B----4-:R-:W-:-:S03]  /*1e3a0*/  IMAD R6, R46, R0, RZ ;  /* 0x000000002e067224 */ /* 0x010fc600078e02ff */
[----:B------:R1:W-:Y:S04]  /*1e3b0*/  STL [R1+0x160], R7 ;  /* 0x0001600701007387 */ /* 0x0003e80000100800 */
[----:B------:R3:W-:Y:S01]  /*1e3c0*/  STL [R1+0x164], R6 ;  /* 0x0001640601007387 */ /* 0x0007e20000100800 */
[----:B-1----:R-:W-:-:S03]  /*1e3d0*/  IMAD R7, R27, R0, RZ ;  /* 0x000000001b077224 */ /* 0x002fc600078e02ff */
[----:B------:R1:W-:Y:S01]  /*1e3e0*/  STL [R1+0xbc], R9 ;  /* 0x0000bc0901007387 */ /* 0x0003e20000100800 */
[----:B---3--:R-:W-:-:S03]  /*1e3f0*/  IMAD R6, R171, R0, RZ ;  /* 0x00000000ab067224 */ /* 0x008fc600078e02ff */
[----:B------:R3:W-:Y:S01]  /*1e400*/  STL [R1+0xb8], R7 ;  /* 0x0000b80701007387 */ /* 0x0007e20000100800 */
[----:B-1----:R-:W-:-:S03]  /*1e410*/  IMAD R9, R165, R0, RZ ;  /* 0x00000000a5097224 */ /* 0x002fc600078e02ff */
[----:B------:R1:W-:Y:S01]  /*1e420*/  STL [R1+0xb0], R6 ;  /* 0x0000b00601007387 */ /* 0x0003e20000100800 */
[----:B---3--:R-:W-:-:S03]  /*1e430*/  IMAD R7, R164, R0, RZ ;  /* 0x00000000a4077224 */ /* 0x008fc600078e02ff */
[----:B------:R-:W-:Y:S04]  /*1e440*/  STL [R1+0xac], R9 ;  /* 0x0000ac0901007387 */ /* 0x000fe80000100800 */
[----:B------:R-:W3:Y:S01]  /*1e450*/  LDL.LU R52, [R1+0x98] ;  /* 0x0000980001347983 */ /* 0x000ee20000300800 */
[----:B-1----:R-:W-:-:S03]  /*1e460*/  IMAD R6, R252, R0, RZ ;  /* 0x00000000fc067224 */ /* 0x002fc600078e02ff */
[----:B------:R1:W-:Y:S04]  /*1e470*/  STL [R1+0xa8], R7 ;  /* 0x0000a80701007387 */ /* 0x0003e80000100800 */
[----:B------:R2:W-:Y:S04]  /*1e480*/  STL [R1+0xa4], R6 ;  /* 0x0000a40601007387 */ /* 0x0005e80000100800 */
[----:B------:R-:W4:Y:S01]  /*1e490*/  LDL.LU R27, [R1+0x8c] ;  /* 0x00008c00011b7983 */ /* 0x000f220000300800 */
[-C--:B-1----:R-:W-:Y:S02]  /*1e4a0*/  IMAD R7, R8, R0.reuse, RZ ;  /* 0x0000000008077224 */ /* 0x082fe400078e02ff */
[----:B--2---:R-:W-:-:S03]  /*1e4b0*/  IMAD R6, R14, R0, RZ ;  /* 0x000000000e067224 */ /* 0x004fc600078e02ff */
[----:B------:R-:W-:Y:S04]  /*1e4c0*/  STL [R1+0xa0], R7 ;  /* 0x0000a00701007387 */ /* 0x000fe80000100800 */
[----:B------:R-:W2:Y:S04]  /*1e4d0*/  LDL.LU R171, [R1+0x88] ;  /* 0x0000880001ab7983 */ /* 0x000ea80000300800 */
        /* <DEDUP_REMOVED lines=26> */
[----:B------:R-:W2:Y:S01]  /*1e680*/  LDL.LU R51, [R1+0x10] ;  /* 0x0000100001337983 */ /* 0x000ea20000300800 */
[----:B---3--:R-:W-:-:S05]  /*1e690*/  IMAD R52, R52, R0, RZ ;  /* 0x0000000034347224 */ /* 0x008fca00078e02ff */
[----:B------:R1:W-:Y:S01]  /*1e6a0*/  STL [R1+0x98], R52 ;  /* 0x0000983401007387 */ /* 0x0003e20000100800 */
[----:B----4-:R-:W-:-:S03]  /*1e6b0*/  IMAD R27, R27, R0, RZ ;  /* 0x000000001b1b7224 */ /* 0x010fc600078e02ff */
[----:B-1----:R-:W3:Y:S04]  /*1e6c0*/  LDL.LU R52, [R1+0xc] ;  /* 0x00000c0001347983 */ /* 0x002ee80000300800 */
[----:B------:R1:W-:Y:S01]  /*1e6d0*/  STL [R1+0x8c], R27 ;  /* 0x00008c1b01007387 */ /* 0x0003e20000100800 */
[----:B--2---:R-:W-:-:S03]  /*1e6e0*/  IMAD R171, R171, R0, RZ ;  /* 0x00000000abab7224 */ /* 0x004fc600078e02ff */
[----:B-1----:R-:W2:Y:S01]  /*1e6f0*/  LDL.LU R27, [R1+0x2f4c] ;  /* 0x002f4c00011b7983 */ /* 0x002ea20000300800 */
[----:B------:R-:W-:-:S03]  /*1e700*/  IMAD R165, R165, R0, RZ ;  /* 0x00000000a5a57224 */ /* 0x000fc600078e02ff */
[----:B------:R1:W-:Y:S01]  /*1e710*/  STL [R1+0x88], R171 ;  /* 0x000088ab01007387 */ /* 0x0003e20000100800 */
[-C--:B------:R-:W-:Y:S02]  /*1e720*/  IMAD R164, R164, R0.reuse, RZ ;  /* 0x00000000a4a47224 */ /* 0x080fe400078e02ff */
[-C--:B------:R-:W-:Y:S01]  /*1e730*/  IMAD R252, R252, R0.reuse, RZ ;  /* 0x00000000fcfc7224 */ /* 0x080fe200078e02ff */
[----:B-1----:R-:W4:Y:S01]  /*1e740*/  LDL.LU R171, [R1+0x2f48] ;  /* 0x002f480001ab7983 */ /* 0x002f220000300800 */
[----:B------:R-:W-:-:S03]  /*1e750*/  IMAD R8, R8, R0, RZ ;  /* 0x0000000008087224 */ /* 0x000fc600078e02ff */
[----:B------:R1:W-:Y:S01]  /*1e760*/  STL [R1+0x84], R165 ;  /* 0x000084a501007387 */ /* 0x0003e20000100800 */
[----:B------:R-:W-:-:S03]  /*1e770*/  IMAD R14, R14, R0, RZ ;  /* 0x000000000e0e7224 */ /* 0x000fc600078e02ff */
[----:B-1----:R-:W2:Y:S04]  /*1e780*/  LDL.LU R165, [R1+0x2f44] ;  /* 0x002f440001a57983 */ /* 0x002ea80000300800 */
[----:B------:R1:W-:Y:S04]  /*1e790*/  STL [R1+0x80], R164 ;  /* 0x000080a401007387 */ /* 0x0003e80000100800 */
[----:B-1----:R-:W4:Y:S04]  /*1e7a0*/  LDL.LU R164, [R1+0x2f40] ;  /* 0x002f400001a47983 */ /* 0x002f280000300800 */
[----:B------:R1:W-:Y:S04]  /*1e7b0*/  STL [R1+0x7c], R252 ;  /* 0x00007cfc01007387 */ /* 0x0003e80000100800 */
[----:B-1----:R-:W2:Y:S04]  /*1e7c0*/  LDL.LU R252, [R1+0x2f3c] ;  /* 0x002f3c0001fc7983 */ /* 0x002ea80000300800 */
[----:B------:R1:W-:Y:S04]  /*1e7d0*/  STL [R1+0x78], R8 ;  /* 0x0000780801007387 */ /* 0x0003e80000100800 */
[----:B-1----:R-:W2:Y:S04]  /*1e7e0*/  LDL.LU R8, [R1+0x2f38] ;  /* 0x002f380001087983 */ /* 0x002ea80000300800 */
[----:B------:R1:W-:Y:S04]  /*1e7f0*/  STL [R1+0x74], R14 ;  /* 0x0000740e01007387 */ /* 0x0003e80000100800 */
[----:B-1----:R-:W3:Y:S01]  /*1e800*/  LDL.LU R14, [R1+0x2f34] ;  /* 0x002f3400010e7983 */ /* 0x002ee20000300800 */
[----:B------:R-:W-:-:S02]  /*1e810*/  IMAD R40, R40, R0, RZ ;  /* 0x0000000028287224 */ /* 0x000fc400078e02ff */
[-C--:B------:R-:W-:Y:S02]  /*1e820*/  IMAD R16, R16, R0.reuse, RZ ;  /* 0x0000000010107224 */ /* 0x080fe400078e02ff */
[-C--:B------:R-:W-:Y:S02]  /*1e830*/  IMAD R10, R10, R0.reuse, RZ ;  /* 0x000000000a0a7224 */ /* 0x080fe400078e02ff */
[-C--:B------:R-:W-:Y:S01]  /*1e840*/  IMAD R9, R9, R0.reuse, RZ ;  /* 0x0000000009097224 */ /* 0x080fe200078e02ff */
[----:B------:R1:W-:Y:S04]  /*1e850*/  STL [R1+0x70], R40 ;  /* 0x0000702801007387 */ /* 0x0003e80000100800 */
[----:B------:R-:W-:Y:S01]  /*1e860*/  STL [R1+0x68], R16 ;  /* 0x0000681001007387 */ /* 0x000fe20000100800 */
[----:B------:R-:W-:-:S03]  /*1e870*/  IMAD R7, R7, R0, RZ ;  /* 0x0000000007077224 */ /* 0x000fc600078e02ff */
[----:B------:R1:W-:Y:S01]  /*1e880*/  STL [R1+0x64], R10 ;  /* 0x0000640a01007387 */ /* 0x0003e20000100800 */
[-C--:B------:R-:W-:Y:S01]  /*1e890*/  IMAD R180, R180, R0.reuse, RZ ;  /* 0x00000000b4b47224 */ /* 0x080fe200078e02ff */
[----:B-1----:R-:W1:Y:S02]  /*1e8a0*/  LDC R40, c[0x0][0x230] ;  /* 0x00008c00ff287b82 */ /* 0x002e640000000800 */
[----:B------:R1:W-:Y:S01]  /*1e8b0*/  STL [R1+0x60], R9 ;  /* 0x0000600901007387 */ /* 0x0003e20000100800 */
[----:B------:R-:W-:-:S05]  /*1e8c0*/  IMAD R10, R243, R0, RZ ;  /* 0x00000000f30a7224 */ /* 0x000fca00078e02ff */
[----:B------:R-:W2:Y:S01]  /*1e8d0*/  LDC R16, c[0x0][0x230] ;  /* 0x00008c00ff107b82 */ /* 0x000ea20000000800 */
[-C--:B-1----:R-:W-:Y:S02]  /*1e8e0*/  IMAD R9, R6, R0.reuse, RZ ;  /* 0x0000000006097224 */ /* 0x082fe400078e02ff */
[-C--:B------:R-:W-:Y:S01]  /*1e8f0*/  IMAD R6, R242, R0.reuse, RZ ;  /* 0x00000000f2067224 */ /* 0x080fe200078e02ff */
[----:B------:R-:W-:Y:S04]  /*1e900*/  STL [R1+0x5c], R10 ;  /* 0x00005c0a01007387 */ /* 0x000fe80000100800 */
[----:B------:R1:W-:Y:S04]  /*1e910*/  STL [R1+0x58], R9 ;  /* 0x0000580901007387 */ /* 0x0003e80000100800 */
[----:B------:R1:W-:Y:S04]  /*1e920*/  STL [R1+0x54], R7 ;  /* 0x0000540701007387 */ /* 0x0003e80000100800 */
[----:B------:R1:W-:Y:S02]  /*1e930*/  STL [R1+0x50], R6 ;  /* 0x0000500601007387 */ /* 0x0003e40000100800 */
[----:B-1----:R-:W-:-:S02]  /*1e940*/  IMAD R9, R12, R0, RZ ;  /* 0x000000000c097224 */ /* 0x002fc400078e02ff */
[----:B------:R-:W-:-:S03]  /*1e950*/  IMAD R7, R64, R0, RZ ;  /* 0x0000000040077224 */ /* 0x000fc600078e02ff */
[----:B------:R1:W-:Y:S01]  /*1e960*/  STL [R1+0x4c], R9 ;  /* 0x00004c0901007387 */ /* 0x0003e20000100800 */
[----:B------:R-:W-:-:S03]  /*1e970*/  IMAD R6, R66, R0, RZ ;  /* 0x0000000042067224 */ /* 0x000fc600078e02ff */
[----:B------:R1:W-:Y:S04]  /*1e980*/  STL [R1+0x44], R7 ;  /* 0x0000440701007387 */ /* 0x0003e80000100800 */
[----:B------:R1:W-:Y:S02]  /*1e990*/  STL [R1+0x40], R6 ;  /* 0x0000400601007387 */ /* 0x0003e40000100800 */
[-C--:B-1----:R-:W-:Y:S02]  /*1e9a0*/  IMAD R9, R58, R0.reuse, RZ ;  /* 0x000000003a097224 */ /* 0x082fe400078e02ff */
[-C--:B------:R-:W-:Y:S02]  /*1e9b0*/  IMAD R7, R62, R0.reuse, RZ ;  /* 0x000000003e077224 */ /* 0x080fe400078e02ff */
[-C--:B------:R-:W-:Y:S01]  /*1e9c0*/  IMAD R6, R60, R0.reuse, RZ ;  /* 0x000000003c067224 */ /* 0x080fe200078e02ff */
[----:B------:R1:W-:Y:S04]  /*1e9d0*/  STL [R1+0x38], R9 ;  /* 0x0000380901007387 */ /* 0x0003e80000100800 */
[----:B------:R1:W-:Y:S02]  /*1e9e0*/  STL [R1+0x34], R6 ;  /* 0x0000340601007387 */ /* 0x0003e40000100800 */
[----:B-1----:R-:W-:-:S02]  /*1e9f0*/  IMAD R9, R53, R0, RZ ;  /* 0x0000000035097224 */ /* 0x002fc400078e02ff */
[----:B------:R1:W-:Y:S01]  /*1ea00*/  STL [R1+0x30], R7 ;  /* 0x0000300701007387 */ /* 0x0003e20000100800 */
[----:B------:R-:W-:-:S03]  /*1ea10*/  IMAD R6, R54, R0, RZ ;  /* 0x0000000036067224 */ /* 0x000fc600078e02ff */
[----:B------:R1:W-:Y:S04]  /*1ea20*/  STL [R1+0x2c], R9 ;  /* 0x00002c0901007387 */ /* 0x0003e80000100800 */
[----:B------:R1:W-:Y:S02]  /*1ea30*/  STL [R1+0x28], R6 ;  /* 0x0000280601007387 */ /* 0x0003e40000100800 */
[-C--:B-1----:R-:W-:Y:S02]  /*1ea40*/  IMAD R7, R56, R0.reuse, RZ ;  /* 0x0000000038077224 */ /* 0x082fe400078e02ff */
[-C--:B------:R-:W-:Y:S02]  /*1ea50*/  IMAD R9, R49, R0.reuse, RZ ;  /* 0x0000000031097224 */ /* 0x080fe400078e02ff */
[----:B------:R-:W-:-:S05]  /*1ea60*/  IMAD R6, R50, R0, RZ ;  /* 0x0000000032067224 */ /* 0x000fca00078e02ff */
[----:B------:R-:W-:Y:S04]  /*1ea70*/  STL.64 [R1+0x2f18], R6 ;  /* 0x002f180601007387 */ /* 0x000fe80000100a00 */
[----:B------:R1:W-:Y:S02]  /*1ea80*/  STL [R1+0x1c], R9 ;  /* 0x00001c0901007387 */ /* 0x0003e40000100800 */
[----:B-1----:R-:W-:-:S05]  /*1ea90*/  IMAD R9, R51, R0, RZ ;  /* 0x0000000033097224 */ /* 0x002fca00078e02ff */
[----:B------:R-:W-:Y:S01]  /*1eaa0*/  STL [R1+0x10], R9 ;  /* 0x0000100901007387 */ /* 0x000fe20000100800 */
[----:B---3--:R-:W-:-:S03]  /*1eab0*/  IMAD R6, R14, R0, RZ ;  /* 0x000000000e067224 */ /* 0x008fc600078e02ff */
[----:B------:R-:W3:Y:S01]  /*1eac0*/  LDL.LU R14, [R1+0x2f30] ;  /* 0x002f3000010e7983 */ /* 0x000ee20000300800 */
[----:B------:R-:W-:-:S05]  /*1ead0*/  IMAD R7, R52, R0, RZ ;  /* 0x0000000034077224 */ /* 0x000fca00078e02ff */
[----:B------:R2:W-:Y:S01]  /*1eae0*/  STL [R1+0xc], R7 ;  /* 0x00000c0701007387 */ /* 0x0005e20000100800 */
[-C--:B----4-:R-:W-:Y:S02]  /*1eaf0*/  IMAD R164, R164, R0.reuse, RZ ;  /* 0x00000000a4a47224 */ /* 0x090fe400078e02ff */
[-C--:B--2---:R-:W-:Y:S02]  /*1eb00*/  IMAD R7, R8, R0.reuse, RZ ;  /* 0x0000000008077224 */ /* 0x084fe400078e02ff */
[----:B------:R-:W2:Y:S04]  /*1eb10*/  LDL.LU R8, [R1+0x2f2c] ;  /* 0x002f2c0001087983 */ /* 0x000ea80000300800 */
[----:B------:R1:W-:Y:S01]  /*1eb20*/  STL [R1+0x8], R6 ;  /* 0x0000080601007387 */ /* 0x0003e20000100800 */
[----:B------:R-:W-:-:S03]  /*1eb30*/  IMAD R165, R165, R0, RZ ;  /* 0x00000000a5a57224 */ /* 0x000fc600078e02ff */
[----:B------:R-:W-:Y:S01]  /*1eb40*/  STL [R1], R7 ;  /* 0x0000000701007387 */ /* 0x000fe20000100800 */
[----:B-1----:R-:W-:-:S05]  /*1eb50*/  IMAD R6, R252, R0, RZ ;  /* 0x00000000fc067224 */ /* 0x002fca00078e02ff */
[----:B------:R1:W-:Y:S04]  /*1eb60*/  STL [R1+0x168], R6 ;  /* 0x0001680601007387 */ /* 0x0003e80000100800 */
[----:B------:R-:W-:Y:S01]  /*1eb70*/  STL.64 [R1+0x2f20], R164 ;  /* 0x002f20a401007387 */ /* 0x000fe20000100a00 */
[----:B-1----:R-:W-:-:S05]  /*1eb80*/  IMAD R6, R27, R0, RZ ;  /* 0x000000001b067224 */ /* 0x002fca00078e02ff */
[----:B------:R1:W-:Y:S02]  /*1eb90*/  STL [R1+0x16c], R6 ;  /* 0x00016c0601007387 */ /* 0x0003e40000100800 */
[----:B-1----:R-:W-:-:S05]  /*1eba0*/  IMAD R6, R26, R0, RZ ;  /* 0x000000001a067224 */ /* 0x002fca00078e02ff */
[----:B------:R1:W-:Y:S01]  /*1ebb0*/  STL [R1+0x170], R6 ;  /* 0x0001700601007387 */ /* 0x0003e20000100800 */
[-C--:B------:R-:W-:Y:S02]  /*1ebc0*/  IMAD R7, R25, R0.reuse, RZ ;  /* 0x0000000019077224 */ /* 0x080fe400078e02ff */
[----:B-1----:R-:W-:-:S05]  /*1ebd0*/  IMAD R6, R80, R0, RZ ;  /* 0x0000000050067224 */ /* 0x002fca00078e02ff */
[----:B------:R1:W-:Y:S01]  /*1ebe0*/  STL [R1+0x174], R6 ;  /* 0x0001740601007387 */ /* 0x0003e20000100800 */
[----:B------:R-:W-:-:S03]  /*1ebf0*/  IMAD R181, R181, R0, RZ ;  /* 0x00000000b5b57224 */ /* 0x000fc600078e02ff */
[----:B------:R-:W-:Y:S01]  /*1ec00*/  STL [R1+0x178], R7 ;  /* 0x0001780701007387 */ /* 0x000fe20000100800 */
[----:B-1----:R-:W-:-:S05]  /*1ec10*/  IMAD R6, R85, R0, RZ ;  /* 0x0000000055067224 */ /* 0x002fca00078e02ff */
[----:B------:R1:W-:Y:S04]  /*1ec20*/  STL [R1+0x17c], R6 ;  /* 0x00017c0601007387 */ /* 0x0003e80000100800 */
[----:B------:R-:W-:Y:S01]  /*1ec30*/  STL.64 [R1+0x2f10], R180 ;  /* 0x002f10b401007387 */ /* 0x000fe20000100a00 */
[----:B-1----:R-:W-:-:S05]  /*1ec40*/  IMAD R6, R24, R0, RZ ;  /* 0x0000000018067224 */ /* 0x002fca00078e02ff */
[----:B------:R1:W-:Y:S02]  /*1ec50*/  STL [R1+0x180], R6 ;  /* 0x0001800601007387 */ /* 0x0003e40000100800 */
        /* <DEDUP_REMOVED lines=15> */
[----:B------:R1:W-:Y:S01]  /*1ed50*/  STL [R1+0x1a0], R6 ;  /* 0x0001a00601007387 */ /* 0x0003e20000100800 */
[-C--:B------:R-:W-:Y:S02]  /*1ed60*/  IMAD R9, R28, R0.reuse, RZ ;  /* 0x000000001c097224 */ /* 0x080fe400078e02ff */
[-C--:B------:R-:W-:Y:S02]  /*1ed70*/  IMAD R7, R29, R0.reuse, RZ ;  /* 0x000000001d077224 */ /* 0x080fe400078e02ff */
[----:B-1----:R-:W-:-:S05]  /*1ed80*/  IMAD R6, R11, R0, RZ ;  /* 0x000000000b067224 */ /* 0x002fca00078e02ff */
[----:B------:R1:W-:Y:S04]  /*1ed90*/  STL [R1+0x1a4], R6 ;  /* 0x0001a40601007387 */ /* 0x0003e80000100800 */
[----:B------:R4:W-:Y:S01]  /*1eda0*/  STL [R1+0x1a8], R9 ;  /* 0x0001a80901007387 */ /* 0x0009e20000100800 */
[----:B-1----:R-:W-:-:S03]  /*1edb0*/  IMAD R6, R30, R0, RZ ;  /* 0x000000001e067224 */ /* 0x002fc600078e02ff */
[----:B------:R1:W-:Y:S01]  /*1edc0*/  STL [R1+0x1ac], R7 ;  /* 0x0001ac0701007387 */ /* 0x0003e20000100800 */
[----:B----4-:R-:W-:-:S03]  /*1edd0*/  IMAD R9, R31, R0, RZ ;  /* 0x000000001f097224 */ /* 0x010fc600078e02ff */
        /* <DEDUP_REMOVED lines=15> */
[----:B---3--:R-:W-:-:S03]  /*1eed0*/  IMAD R6, R70, R0, RZ ;  /* 0x0000000046067224 */ /* 0x008fc600078e02ff */
        /* <DEDUP_REMOVED lines=12> */
[----:B------:R3:W-:Y:S01]  /*1efa0*/  STL [R1+0x1fc], R7 ;  /* 0x0001fc0701007387 */ /* 0x0007e20000100800 */
[----:B------:R-:W-:-:S03]  /*1efb0*/  IMAD R127, R127, R0, RZ ;  /* 0x000000007f7f7224 */ /* 0x000fc600078e02ff */
[----:B------:R4:W-:Y:S01]  /*1efc0*/  STL [R1+0x200], R6 ;  /* 0x0002000601007387 */ /* 0x0009e20000100800 */
[-C--:B-1----:R-:W-:Y:S02]  /*1efd0*/  IMAD R9, R78, R0.reuse, RZ ;  /* 0x000000004e097224 */ /* 0x082fe400078e02ff */
[----:B---3--:R-:W-:-:S03]  /*1efe0*/  IMAD R7, R79, R0, RZ ;  /* 0x000000004f077224 */ /* 0x008fc600078e02ff */
[----:B------:R1:W-:Y:S01]  /*1eff0*/  STL [R1+0x208], R9 ;  /* 0x0002080901007387 */ /* 0x0003e20000100800 */
[-C--:B------:R-:W-:Y:S02]  /*1f000*/  IMAD R128, R128, R0.reuse, RZ ;  /* 0x0000000080807224 */ /* 0x080fe400078e02ff */
[-C--:B----4-:R-:W-:Y:S01]  /*1f010*/  IMAD R6, R84, R0.reuse, RZ ;  /* 0x0000000054067224 */ /* 0x090fe200078e02ff */
[----:B------:R-:W-:Y:S01]  /*1f020*/  STL [R1+0x20c], R7 ;  /* 0x00020c0701007387 */ /* 0x000fe20000100800 */
[-C--:B------:R-:W-:Y:S02]  /*1f030*/  IMAD R129, R129, R0.reuse, RZ ;  /* 0x0000000081817224 */ /* 0x080fe400078e02ff */
[-C--:B------:R-:W-:Y:S01]  /*1f040*/  IMAD R131, R131, R0.reuse, RZ ;  /* 0x0000000083837224 */ /* 0x080fe200078e02ff */
[----:B------:R-:W-:Y:S01]  /*1f050*/  STL [R1+0x220], R6 ;  /* 0x0002200601007387 */ /* 0x000fe20000100800 */
[-C--:B------:R-:W-:Y:S02]  /*1f060*/  IMAD R132, R132, R0.reuse, RZ ;  /* 0x0000000084847224 */ /* 0x080fe400078e02ff */
[-C--:B------:R-:W-:Y:S01]  /*1f070*/  IMAD R19, R157, R0.reuse, RZ ;  /* 0x000000009d137224 */ /* 0x080fe200078e02ff */
[----:B------:R-:W-:Y:S01]  /*1f080*/  STL [R1+0x2f0c], R127 ;  /* 0x002f0c7f01007387 */ /* 0x000fe20000100800 */
[----:B------:R-:W-:-:S03]  /*1f090*/  IMAD R10, R158, R0, RZ ;  /* 0x000000009e0a7224 */ /* 0x000fc600078e02ff */
[----:B------:R-:W-:Y:S04]  /*1f0a0*/  STL [R1+0x2f08], R128 ;  /* 0x002f088001007387 */ /* 0x000fe80000100800 */
[----:B------:R-:W-:Y:S01]  /*1f0b0*/  STL [R1+0x2f04], R129 ;  /* 0x002f048101007387 */ /* 0x000fe20000100800 */
[----:B-1----:R-:W-:-:S03]  /*1f0c0*/  IMAD R9, R159, R0, RZ ;  /* 0x000000009f097224 */ /* 0x002fc600078e02ff */
[----:B------:R-:W-:Y:S04]  /*1f0d0*/  STL [R1+0x2efc], R131 ;  /* 0x002efc8301007387 */ /* 0x000fe80000100800 */
[----:B------:R-:W-:Y:S04]  /*1f0e0*/  STL [R1+0x2f00], R132 ;  /* 0x002f008401007387 */ /* 0x000fe80000100800 */
[----:B------:R-:W-:Y:S04]  /*1f0f0*/  STL [R1+0xaac], R19 ;  /* 0x000aac1301007387 */ /* 0x000fe80000100800 */
[----:B------:R1:W-:Y:S01]  /*1f100*/  STL [R1+0xab0], R10 ;  /* 0x000ab00a01007387 */ /* 0x0003e20000100800 */
[----:B------:R-:W-:-:S03]  /*1f110*/  IMAD R85, R14, R0, RZ ;  /* 0x000000000e557224 */ /* 0x000fc600078e02ff */
[----:B------:R-:W-:Y:S01]  /*1f120*/  STL [R1+0xab8], R9 ;  /* 0x000ab80901007387 */ /* 0x000fe20000100800 */
[----:B-1----:R-:W-:-:S05]  /*1f130*/  IMAD R10, R163, R0, RZ ;  /* 0x00000000a30a7224 */ /* 0x002fca00078e02ff */
[----:B------:R1:W-:Y:S04]  /*1f140*/  STL [R1+0x2eec], R10 ;  /* 0x002eec0a01007387 */ /* 0x0003e80000100800 */
[----:B------:R-:W3:Y:S01]  /*1f150*/  LDL.LU R14, [R1+0x2f28] ;  /* 0x002f2800010e7983 */ /* 0x000ee20000300800 */
[-C--:B------:R-:W-:Y:S02]  /*1f160*/  IMAD R13, R139, R0.reuse, RZ ;  /* 0x000000008b0d7224 */ /* 0x080fe400078e02ff */
[-C--:B------:R-:W-:Y:S02]  /*1f170*/  IMAD R180, R146, R0.reuse, RZ ;  /* 0x0000000092b47224 */ /* 0x080fe400078e02ff */
[----:B------:R-:W-:Y:S02]  /*1f180*/  IMAD.MOV.U32 R146, RZ, RZ, R13 ;  /* 0x000000ffff927224 */ /* 0x000fe400078e000d */
[----:B------:R-:W4:Y:S01]  /*1f190*/  S2R R13, SR_TID.X ;  /* 0x00000000000d7919 */ /* 0x000f220000002100 */
[----:B------:R-:W-:-:S02]  /*1f1a0*/  IMAD R131, R156, R0, RZ ;  /* 0x000000009c837224 */ /* 0x000fc400078e02ff */
[----:B------:R-:W1:Y:S01]  /*1f1b0*/  LDC R156, c[0x0][0x230] ;  /* 0x00008c00ff9c7b82 */ /* 0x000e620000000800 */
[-C--:B------:R-:W-:Y:S02]  /*1f1c0*/  IMAD R132, R154, R0.reuse, RZ ;  /* 0x000000009a847224 */ /* 0x080fe400078e02ff */
[-C--:B------:R-:W-:Y:S02]  /*1f1d0*/  IMAD R122, R122, R0.reuse, RZ ;  /* 0x000000007a7a7224 */ /* 0x080fe400078e02ff */
[-C--:B------:R-:W-:Y:S02]  /*1f1e0*/  IMAD R18, R137, R0.reuse, RZ ;  /* 0x0000000089127224 */ /* 0x080fe400078e02ff */
[----:B------:R-:W-:Y:S02]  /*1f1f0*/  IMAD R98, R98, R0, RZ ;  /* 0x0000000062627224 */ /* 0x000fe400078e02ff */
[----:B------:R-:W-:Y:S02]  /*1f200*/  IMAD.MOV.U32 R139, RZ, RZ, R18 ;  /* 0x000000ffff8b7224 */ /* 0x000fe400078e0012 */
[----:B-1----:R-:W-:Y:S01]  /*1f210*/  VIADD R10, R156, 0x7f ;  /* 0x0000007f9c0a7836 */ /* 0x002fe20000000000 */
[----:B----4-:R-:W-:-:S04]  /*1f220*/  LOP3.LUT R154, R13, 0x7f, RZ, 0xc0, !PT ;  /* 0x0000007f0d9a7812 */ /* 0x010fc800078ec0ff */
[----:B------:R-:W-:Y:S02]  /*1f230*/  ISETP.GT.AND P1, PT, R10, 0x7f, PT ;  /* 0x0000007f0a00780c */ /* 0x000fe40003f24270 */
[----:B------:R-:W-:Y:S02]  /*1f240*/  ISETP.GE.AND P3, PT, R154, R156, PT ;  /* 0x0000009c9a00720c */ /* 0x000fe40003f66270 */
[----:B------:R-:W-:Y:S02]  /*1f250*/  SEL R84, RZ, 0x4, !P1 ;  /* 0x00000004ff547807 */ /* 0x000fe40004800000 */
[----:B--2---:R-:W-:Y:S02]  /*1f260*/  LEA R18, P1, R122, R8, 0x2 ;  /* 0x000000087a127211 */ /* 0x004fe400078210ff */
[----:B------:R-:W-:Y:S01]  /*1f270*/  SEL R84, R84, RZ, !P3 ;  /* 0x000000ff54547207 */ /* 0x000fe20005800000 */
[----:B------:R-:W-:Y:S01]  /*1f280*/  IMAD R220, R220, R0, RZ ;  /* 0x00000000dcdc7224 */ /* 0x000fe200078e02ff */
[----:B------:R-:W-:-:S02]  /*1f290*/  LEA R22, P3, R39, R8, 0x2 ;  /* 0x0000000827167211 */ /* 0x000fc400078610ff */
[----:B------:R-:W-:Y:S02]  /*1f2a0*/  LEA.HI.X.SX32 R19, R122, R244, 0x2, P1 ;  /* 0x000000f47a137211 */ /* 0x000fe400008f16ff */
[----:B------:R-:W-:Y:S01]  /*1f2b0*/  LEA R26, P1, R98, R8, 0x2 ;  /* 0x00000008621a7211 */ /* 0x000fe200078210ff */
[-C--:B------:R-:W-:Y:S01]  /*1f2c0*/  IMAD R114, R114, R0.reuse, RZ ;  /* 0x0000000072727224 */ /* 0x080fe200078e02ff */
[----:B------:R-:W-:Y:S01]  /*1f2d0*/  IADD3 R16, R16, -0x2a, RZ ;  /* 0xffffffd610107810 */ /* 0x000fe20007ffe0ff */
[----:B------:R-:W-:Y:S01]  /*1f2e0*/  IMAD R109, R109, R0, RZ ;  /* 0x000000006d6d7224 */ /* 0x000fe200078e02ff */
[----:B------:R-:W-:Y:S01]  /*1f2f0*/  LEA.HI.X.SX32 R23, R39, R244, 0x2, P3 ;  /* 0x000000f427177211 */ /* 0x000fe200018f16ff */
[----:B------:R-:W-:Y:S01]  /*1f300*/  IMAD R228, R228, R0, RZ ;  /* 0x00000000e4e47224 */ /* 0x000fe200078e02ff */
[----:B------:R-:W-:Y:S01]  /*1f310*/  LEA R30, P3, R35, R8, 0x2 ;  /* 0x00000008231e7211 */ /* 0x000fe200078610ff */
[----:B------:R-:W-:Y:S01]  /*1f320*/  IMAD R176, R176, R0, RZ ;  /* 0x00000000b0b07224 */ /* 0x000fe200078e02ff */
[----:B------:R-:W-:-:S02]  /*1f330*/  LEA.HI.X.SX32 R27, R98, R244, 0x2, P1 ;  /* 0x000000f4621b7211 */ /* 0x000fc400008f16ff */
[----:B------:R-:W-:Y:S01]  /*1f340*/  MOV R165, R42 ;  /* 0x0000002a00a57202 */ /* 0x000fe20000000f00 */
[-C--:B------:R-:W-:Y:S01]  /*1f350*/  IMAD R217, R217, R0.reuse, RZ ;  /* 0x00000000d9d97224 */ /* 0x080fe200078e02ff */
[----:B------:R-:W-:Y:S01]  /*1f360*/  ISETP.GE.U32.AND P2, PT, R16, 0x7fffff57, PT ;  /* 0x7fffff571000780c */ /* 0x000fe20003f46070 */
[----:B------:R-:W-:Y:S01]  /*1f370*/  IMAD R208, R208, R0, RZ ;  /* 0x00000000d0d07224 */ /* 0x000fe200078e02ff */
[-C--:B------:R-:W-:Y:S01]  /*1f380*/  LEA R34, P1, R220, R8.reuse, 0x2 ;  /* 0x00000008dc227211 */ /* 0x080fe200078210ff */
[----:B------:R-:W-:Y:S01]  /*1f390*/  IMAD.MOV.U32 R80, RZ, RZ, R48 ;  /* 0x000000ffff507224 */ /* 0x000fe200078e0030 */
[----:B------:R-:W-:Y:S01]  /*1f3a0*/  LEA R16, P4, R17, R8, 0x2 ;  /* 0x0000000811107211 */ /* 0x000fe200078810ff */
[----:B------:R-:W-:Y:S01]  /*1f3b0*/  IMAD R57, R57, R0, RZ ;  /* 0x0000000039397224 */ /* 0x000fe200078e02ff */
[----:B------:R-:W-:Y:S01]  /*1f3c0*/  LEA R20, P6, R114, R8, 0x2 ;  /* 0x0000000872147211 */ /* 0x000fe200078c10ff */
[----:B------:R-:W-:Y:S01]  /*1f3d0*/  VIADD R40, R40, 0xffffff81 ;  /* 0xffffff8128287836 */ /* 0x000fe20000000000 */
[----:B------:R-:W-:Y:S01]  /*1f3e0*/  LEA.HI.X.SX32 R31, R35, R244, 0x2, P3 ;  /* 0x000000f4231f7211 */ /* 0x000fe200018f16ff */
[----:B------:R-:W-:Y:S01]  /*1f3f0*/  IMAD R197, R197, R0, RZ ;  /* 0x00000000c5c57224 */ /* 0x000fe200078e02ff */
[----:B------:R-:W-:Y:S01]  /*1f400*/  LEA.HI.X.SX32 R35, R220, R244, 0x2, P1 ;  /* 0x000000f4dc237211 */ /* 0x000fe200008f16ff */
[----:B------:R-:W-:Y:S01]  /*1f410*/  IMAD R179, R179, R0, RZ ;  /* 0x00000000b3b37224 */ /* 0x000fe200078e02ff */
[----:B------:R-:W-:Y:S01]  /*1f420*/  LEA.HI.X.SX32 R17, R17, R244, 0x2, P4 ;  /* 0x000000f411117211 */ /* 0x000fe200020f16ff */
[----:B------:R-:W-:Y:S01]  /*1f430*/  IMAD R242, R37, R0, RZ ;  /* 0x0000000025f27224 */ /* 0x000fe200078e02ff */
[C---:B------:R-:W-:Y:S01]  /*1f440*/  LEA R42, P1, R109.reuse, R8, 0x2 ;  /* 0x000000086d2a7211 */ /* 0x040fe200078210ff */
[----:B------:R-:W-:Y:S01]  /*1f450*/  IMAD R15, R142, R0, RZ ;  /* 0x000000008e0f7224 */ /* 0x000fe200078e02ff */
[----:B------:R-:W-:Y:S01]  /*1f460*/  LEA.HI.X.SX32 R21, R114, R244, 0x2, P6 ;  /* 0x000000f472157211 */ /* 0x000fe200030f16ff */
[----:B------:R-:W-:Y:S01]  /*1f470*/  IMAD R188, R188, R0, RZ ;  /* 0x00000000bcbc7224 */ /* 0x000fe200078e02ff */
[-C--:B------:R-:W-:Y:S01]  /*1f480*/  LEA R24, P4, R38, R8.reuse, 0x2 ;  /* 0x0000000826187211 */ /* 0x080fe200078810ff */
[----:B------:R-:W-:Y:S01]  /*1f490*/  STL.64 [R1+0x2d58], R16 ;  /* 0x002d581001007387 */ /* 0x000fe20000100a00 */
[----:B------:R-:W-:Y:S01]  /*1f4a0*/  LEA R28, P6, R228, R8, 0x2 ;  /* 0x00000008e41c7211 */ /* 0x000fe200078c10ff */
[----:B------:R-:W-:Y:S01]  /*1f4b0*/  IMAD R46, R46, R0, RZ ;  /* 0x000000002e2e7224 */ /* 0x000fe200078e02ff */
[----:B------:R-:W-:Y:S01]  /*1f4c0*/  LEA.HI.X.SX32 R43, R109, R244, 0x2, P1 ;  /* 0x000000f46d2b7211 */ /* 0x000fe200008f16ff */
[----:B------:R-:W-:Y:S01]  /*1f4d0*/  STL [R1+0x2d68], R17 ;  /* 0x002d681101007387 */ /* 0x000fe20000100800 */
[----:B------:R-:W-:Y:S01]  /*1f4e0*/  LEA R48, P1, R176, R8, 0x2 ;  /* 0x00000008b0307211 */ /* 0x000fe200078210ff */
[----:B------:R-:W-:Y:S01]  /*1f4f0*/  IMAD R108, R108, R0, RZ ;  /* 0x000000006c6c7224 */ /* 0x000fe200078e02ff */
[-C--:B------:R-:W-:Y:S01]  /*1f500*/  LEA.HI.X.SX32 R25, R38, R244.reuse, 0x2, P4 ;  /* 0x000000f426197211 */ /* 0x080fe200020f16ff */
[----:B------:R-:W-:Y:S01]  /*1f510*/  STL.64 [R1+0x2d60], R18 ;  /* 0x002d601201007387 */ /* 0x000fe20000100a00 */
[----:B------:R-:W-:Y:S01]  /*1f520*/  LEA.HI.X.SX32 R29, R228, R244, 0x2, P6 ;  /* 0x000000f4e41d7211 */ /* 0x000fe200030f16ff */
[----:B------:R-:W-:Y:S01]  /*1f530*/  IMAD R243, R140, R0, RZ ;  /* 0x000000008cf37224 */ /* 0x000fe200078e02ff */
[-C--:B------:R-:W-:Y:S01]  /*1f540*/  LEA R32, P4, R217, R8.reuse, 0x2 ;  /* 0x00000008d9207211 */ /* 0x080fe200078810ff */
[----:B------:R-:W-:Y:S01]  /*1f550*/  STL [R1+0x2d84], R20 ;  /* 0x002d841401007387 */ /* 0x000fe20000100800 */
[----:B------:R-:W-:Y:S01]  /*1f560*/  LEA R36, P6, R208, R8, 0x2 ;  /* 0x00000008d0247211 */ /* 0x000fe200078c10ff */
[----:B------:R-:W-:Y:S01]  /*1f570*/  IMAD R181, R145, R0, RZ ;  /* 0x0000000091b57224 */ /* 0x000fe200078e02ff */
[----:B------:R-:W-:Y:S01]  /*1f580*/  LEA.HI.X.SX32 R49, R176, R244, 0x2, P1 ;  /* 0x000000f4b0317211 */ /* 0x000fe200008f16ff */
[----:B------:R1:W-:Y:S01]  /*1f590*/  STL [R1+0x2d80], R21 ;  /* 0x002d801501007387 */ /* 0x0003e20000100800 */
[----:B------:R-:W-:Y:S01]  /*1f5a0*/  LEA R56, P1, R57, R8, 0x2 ;  /* 0x0000000839387211 */ /* 0x000fe200078210ff */
[----:B------:R-:W-:Y:S01]  /*1f5b0*/  IMAD R6, R133, R0, RZ ;  /* 0x0000000085067224 */ /* 0x000fe200078e02ff */
[----:B------:R-:W-:Y:S01]  /*1f5c0*/  ISETP.GE.U32.AND P5, PT, R40, 0x7fffff02, PT ;  /* 0x7fffff022800780c */ /* 0x000fe20003fa6070 */
[----:B------:R-:W-:Y:S01]  /*1f5d0*/  STL [R1+0x2d8c], R22 ;  /* 0x002d8c1601007387 */ /* 0x000fe20000100800 */
[----:B------:R-:W-:Y:S01]  /*1f5e0*/  LEA.HI.X.SX32 R33, R217, R244, 0x2, P4 ;  /* 0x000000f4d9217211 */ /* 0x000fe200020f16ff */
[----:B------:R-:W-:Y:S01]  /*1f5f0*/  IMAD R7, R135, R0, RZ ;  /* 0x0000000087077224 */ /* 0x000fe200078e02ff */
[----:B------:R-:W-:Y:S01]  /*1f600*/  LEA.HI.X.SX32 R37, R208, R244, 0x2, P6 ;  /* 0x000000f4d0257211 */ /* 0x000fe200030f16ff */
[----:B------:R-:W-:Y:S01]  /*1f610*/  STL [R1+0x2d88], R23 ;  /* 0x002d881701007387 */ /* 0x000fe20000100800 */
[-C--:B------:R-:W-:Y:S01]  /*1f620*/  LEA R40, P4, R197, R8.reuse, 0x2 ;  /* 0x00000008c5287211 */ /* 0x080fe200078810ff */
[----:B------:R-:W2:Y:S01]  /*1f630*/  LDC R133, c[0x0][0x230] ;  /* 0x00008c00ff857b82 */ /* 0x000ea20000000800 */
[----:B------:R-:W-:Y:S01]  /*1f640*/  LEA R50, P6, R179, R8, 0x2 ;  /* 0x00000008b3327211 */ /* 0x000fe200078c10ff */
[----:B------:R-:W-:Y:S01]  /*1f650*/  STL [R1+0x2d94], R24 ;  /* 0x002d941801007387 */ /* 0x000fe20000100800 */
[----:B------:R-:W-:-:S03]  /*1f660*/  LEA.HI.X.SX32 R57, R57, R244, 0x2, P1 ;  /* 0x000000f439397211 */ /* 0x000fc600008f16ff */
[----:B------:R-:W-:Y:S01]  /*1f670*/  STL [R1+0x2d90], R25 ;  /* 0x002d901901007387 */ /* 0x000fe20000100800 */
[----:B------:R-:W-:Y:S01]  /*1f680*/  MOV R140, R41 ;  /* 0x00000029008c7202 */ /* 0x000fe20000000f00 */
[----:B------:R-:W-:Y:S01]  /*1f690*/  IMAD.MOV.U32 R135, RZ, RZ, R46 ;  /* 0x000000ffff877224 */ /* 0x000fe200078e002e */
[----:B------:R-:W-:Y:S01]  /*1f6a0*/  MOV R145, R15 ;  /* 0x0000000f00917202 */ /* 0x000fe20000000f00 */
[----:B------:R-:W-:Y:S01]  /*1f6b0*/  STL [R1+0x2d9c], R26 ;  /* 0x002d9c1a01007387 */ /* 0x000fe20000100800 */
[----:B------:R-:W-:Y:S01]  /*1f6c0*/  LEA R64, P1, R65, R8, 0x2 ;  /* 0x0000000841407211 */ /* 0x000fe200078210ff */
[----:B------:R-:W4:Y:S01]  /*1f6d0*/  LDC R15, c[0x0][0x230] ;  /* 0x00008c00ff0f7b82 */ /* 0x000f220000000800 */
[-C--:B------:R-:W-:Y:S01]  /*1f6e0*/  LEA.HI.X.SX32 R41, R197, R244.reuse, 0x2, P4 ;  /* 0x000000f4c5297211 */ /* 0x080fe200020f16ff */
[----:B------:R-:W-:Y:S01]  /*1f6f0*/  STL [R1+0x2d98], R27 ;  /* 0x002d981b01007387 */ /* 0x000fe20000100800 */
[----:B------:R-:W-:Y:S01]  /*1f700*/  LEA.HI.X.SX32 R51, R179, R244, 0x2, P6 ;  /* 0x000000f4b3337211 */ /* 0x000fe200030f16ff */
[----:B------:R-:W-:Y:S01]  /*1f710*/  IMAD R55, R55, R0, RZ ;  /* 0x0000000037377224 */ /* 0x000fe200078e02ff */
[----:B------:R-:W-:Y:S01]  /*1f720*/  LEA R46, P4, R188, R8, 0x2 ;  /* 0x00000008bc2e7211 */ /* 0x000fe200078810ff */
[----:B------:R-:W-:Y:S01]  /*1f730*/  STL [R1+0x2da4], R28 ;  /* 0x002da41c01007387 */ /* 0x000fe20000100800 */
[----:B------:R-:W-:Y:S01]  /*1f740*/  IMAD R12, R136, R0, RZ ;  /* 0x00000000880c7224 */ /* 0x000fe200078e02ff */
[----:B------:R-:W-:Y:S01]  /*1f750*/  LEA R58, P6, R59, R8, 0x2 ;  /* 0x000000083b3a7211 */ /* 0x000fe200078c10ff */
[----:B------:R-:W-:Y:S01]  /*1f760*/  IMAD R185, R185, R0, RZ ;  /* 0x00000000b9b97224 */ /* 0x000fe200078e02ff */
[----:B------:R-:W-:Y:S01]  /*1f770*/  STL [R1+0x2da0], R29 ;  /* 0x002da01d01007387 */ /* 0x000fe20000100800 */
[----:B------:R-:W-:Y:S01]  /*1f780*/  LEA R38, P3, R108, R8, 0x2 ;  /* 0x000000086c267211 */ /* 0x000fe200078610ff */
[----:B------:R-:W-:Y:S01]  /*1f790*/  IMAD R11, R138, R0, RZ ;  /* 0x000000008a0b7224 */ /* 0x000fe200078e02ff */
[----:B------:R-:W-:Y:S01]  /*1f7a0*/  LEA.HI.X.SX32 R65, R65, R244, 0x2, P1 ;  /* 0x000000f441417211 */ /* 0x000fe200008f16ff */
[----:B------:R-:W-:Y:S01]  /*1f7b0*/  STL [R1+0x2dac], R30 ;  /* 0x002dac1e01007387 */ /* 0x000fe20000100800 */
[----:B------:R-:W-:Y:S01]  /*1f7c0*/  MOV R9, R47 ;  /* 0x0000002f00097202 */ /* 0x000fe20000000f00 */
[----:B------:R-:W-:Y:S01]  /*1f7d0*/  IMAD.MOV.U32 R138, RZ, RZ, R12 ;  /* 0x000000ffff8a7224 */ /* 0x000fe200078e000c */
[----:B------:R-:W-:Y:S01]  /*1f7e0*/  LEA R68, P1, R69, R8, 0x2 ;  /* 0x0000000845447211 */ /* 0x000fe200078210ff */
[----:B------:R-:W-:Y:S01]  /*1f7f0*/  STL [R1+0x2da8], R31 ;  /* 0x002da81f01007387 */ /* 0x000fe20000100800 */
[-C--:B------:R-:W-:Y:S01]  /*1f800*/  LEA.HI.X.SX32 R47, R188, R244.reuse, 0x2, P4 ;  /* 0x000000f4bc2f7211 */ /* 0x080fe200020f16ff */
[----:B------:R-:W-:Y:S01]  /*1f810*/  IMAD.MOV.U32 R12, RZ, RZ, R44 ;  /* 0x000000ffff0c7224 */ /* 0x000fe200078e002c */
[-C--:B------:R-:W-:Y:S01]  /*1f820*/  LEA.HI.X.SX32 R59, R59, R244.reuse, 0x2, P6 ;  /* 0x000000f43b3b7211 */ /* 0x080fe200030f16ff */
[----:B------:R-:W-:Y:S01]  /*1f830*/  STL [R1+0x2db4], R32 ;  /* 0x002db42001007387 */ /* 0x000fe20000100800 */
[----:B------:R-:W-:Y:S01]  /*1f840*/  LEA.HI.X.SX32 R39, R108, R244, 0x2, P3 ;  /* 0x000000f46c277211 */ /* 0x000fe200018f16ff */
[----:B------:R-:W-:Y:S01]  /*1f850*/  IMAD R166, R166, R0, RZ ;  /* 0x00000000a6a67224 */ /* 0x000fe200078e02ff */
[-C--:B------:R-:W-:Y:S01]  /*1f860*/  LEA R54, P4, R55, R8.reuse, 0x2 ;  /* 0x0000000837367211 */ /* 0x080fe200078810ff */
[----:B------:R-:W-:Y:S01]  /*1f870*/  STL [R1+0x2db0], R33 ;  /* 0x002db02101007387 */ /* 0x000fe20000100800 */
[----:B------:R-:W-:Y:S01]  /*1f880*/  LEA R66, P6, R97, R8, 0x2 ;  /* 0x0000000861427211 */ /* 0x000fe200078c10ff */
[----:B------:R-:W-:Y:S01]  /*1f890*/  IMAD R252, R147, R0, RZ ;  /* 0x0000000093fc7224 */ /* 0x000fe200078e02ff */
[----:B------:R-:W-:Y:S01]  /*1f8a0*/  LEA R44, P3, R185, R8, 0x2 ;  /* 0x00000008b92c7211 */ /* 0x000fe200078610ff */
[----:B------:R-:W-:Y:S01]  /*1f8b0*/  STL [R1+0x2dbc], R34 ;  /* 0x002dbc2201007387 */ /* 0x000fe20000100800 */
[----:B------:R-:W-:Y:S01]  /*1f8c0*/  LEA.HI.X.SX32 R69, R69, R244, 0x2, P1 ;  /* 0x000000f445457211 */ /* 0x000fe200008f16ff */
[----:B------:R-:W-:Y:S01]  /*1f8d0*/  IMAD R61, R61, R0, RZ ;  /* 0x000000003d3d7224 */ /* 0x000fe200078e02ff */
[----:B------:R-:W3:Y:S01]  /*1f8e0*/  LDC R98, c[0x0][0x238] ;  /* 0x00008e00ff627b82 */ /* 0x000ee20000000800 */
[----:B------:R-:W-:Y:S01]  /*1f8f0*/  STL [R1+0x2db8], R35 ;  /* 0x002db82301007387 */ /* 0x000fe20000100800 */
[----:B------:R-:W-:Y:S01]  /*1f900*/  LEA R72, P1, R73, R8, 0x2 ;  /* 0x0000000849487211 */ /* 0x000fe200078210ff */
[----:B------:R-:W-:-:S02]  /*1f910*/  IMAD.MOV.U32 R147, RZ, RZ, R45 ;  /* 0x000000ffff937224 */ /* 0x000fc400078e002d */
[----:B------:R-:W-:Y:S01]  /*1f920*/  STL [R1+0x2dc4], R36 ;  /* 0x002dc42401007387 */ /* 0x000fe20000100800 */
[-C--:B------:R-:W-:Y:S02]  /*1f930*/  LEA.HI.X.SX32 R55, R55, R244.reuse, 0x2, P4 ;  /* 0x000000f437377211 */ /* 0x080fe400020f16ff */
[-C--:B------:R-:W-:Y:S01]  /*1f940*/  LEA.HI.X.SX32 R67, R97, R244.reuse, 0x2, P6 ;  /* 0x000000f461437211 */ /* 0x080fe200030f16ff */
[----:B------:R-:W-:Y:S01]  /*1f950*/  STL [R1+0x2dc0], R37 ;  /* 0x002dc02501007387 */ /* 0x000fe20000100800 */
[----:B------:R-:W-:Y:S01]  /*1f960*/  LEA.HI.X.SX32 R45, R185, R244, 0x2, P3 ;  /* 0x000000f4b92d7211 */ /* 0x000fe200018f16ff */
[----:B------:R-:W1:Y:S01]  /*1f970*/  LDC R97, c[0x0][0x230] ;  /* 0x00008c00ff617b82 */ /* 0x000e620000000800 */
[-C--:B------:R-:W-:Y:S01]  /*1f980*/  LEA R62, P4, R63, R8.reuse, 0x2 ;  /* 0x000000083f3e7211 */ /* 0x080fe200078810ff */
[----:B------:R-:W-:Y:S01]  /*1f990*/  STL [R1+0x2dcc], R38 ;  /* 0x002dcc2601007387 */ /* 0x000fe20000100800 */
[----:B------:R-:W-:-:S03]  /*1f9a0*/  LEA R52, P3, R166, R8, 0x2 ;  /* 0x00000008a6347211 */ /* 0x000fc600078610ff */
[----:B------:R-:W-:Y:S01]  /*1f9b0*/  STL [R1+0x2dc8], R39 ;  /* 0x002dc82701007387 */ /* 0x000fe20000100800 */
[----:B------:R-:W-:Y:S01]  /*1f9c0*/  LEA.HI.X.SX32 R73, R73, R244, 0x2, P1 ;  /* 0x000000f449497211 */ /* 0x000fe200008f16ff */
[----:B------:R-:W-:Y:S01]  /*1f9d0*/  IMAD R164, R134, R0, RZ ;  /* 0x0000000086a47224 */ /* 0x000fe200078e02ff */
[----:B------:R-:W-:Y:S01]  /*1f9e0*/  ULDC.64 UR60, c[0x0][0x208] ;  /* 0x00008200003c7ab9 */ /* 0x000fe20000000a00 */
[----:B------:R-:W-:Y:S01]  /*1f9f0*/  STL [R1+0x2dd4], R40 ;  /* 0x002dd42801007387 */ /* 0x000fe20000100800 */
[----:B------:R-:W-:Y:S01]  /*1fa00*/  LEA R76, P1, R82, R8, 0x2 ;  /* 0x00000008524c7211 */ /* 0x000fe200078210ff */
[----:B------:R-:W-:Y:S01]  /*1fa10*/  IMAD R142, R149, R0, RZ ;  /* 0x00000000958e7224 */ /* 0x000fe200078e02ff */
[----:B------:R-:W3:Y:S01]  /*1fa20*/  LDC R108, c[0x0][0x238] ;  /* 0x00008e00ff6c7b82 */ /* 0x000ee20000000800 */
[----:B------:R-:W-:Y:S01]  /*1fa30*/  STL [R1+0x2dd0], R41 ;  /* 0x002dd02901007387 */ /* 0x000fe20000100800 */
[----:B------:R-:W-:Y:S01]  /*1fa40*/  LEA.HI.X.SX32 R63, R63, R244, 0x2, P4 ;  /* 0x000000f43f3f7211 */ /* 0x000fe200020f16ff */
[----:B------:R-:W-:-:S02]  /*1fa50*/  IMAD R134, R148, R0, RZ ;  /* 0x0000000094867224 */ /* 0x000fc400078e02ff */
[----:B------:R-:W-:Y:S01]  /*1fa60*/  STL [R1+0x2de8], R42 ;  /* 0x002de82a01007387 */ /* 0x000fe20000100800 */
[----:B------:R-:W-:Y:S01]  /*1fa70*/  LEA R70, P4, R83, R8, 0x2 ;  /* 0x0000000853467211 */ /* 0x000fe200078810ff */
[-C--:B------:R-:W-:Y:S01]  /*1fa80*/  IMAD R250, R250, R0.reuse, RZ ;  /* 0x00000000fafa7224 */ /* 0x080fe200078e02ff */
[----:B------:R-:W3:Y:S01]  /*1fa90*/  LDC R109, c[0x0][0x230] ;  /* 0x00008c00ff6d7b82 */ /* 0x000ee20000000800 */
[----:B------:R-:W-:Y:S01]  /*1faa0*/  STL [R1+0x2dd8], R43 ;  /* 0x002dd82b01007387 */ /* 0x000fe20000100800 */
[----:B------:R-:W-:Y:S01]  /*1fab0*/  IMAD R251, R251, R0, RZ ;  /* 0x00000000fbfb7224 */ /* 0x000fe200078e02ff */
[----:B------:R-:W-:Y:S01]  /*1fac0*/  LEA.HI.X.SX32 R53, R166, R244, 0x2, P3 ;  /* 0x000000f4a6357211 */ /* 0x000fe200018f16ff */
[-C--:B------:R-:W-:Y:S01]  /*1fad0*/  IMAD R171, R171, R0.reuse, RZ ;  /* 0x00000000abab7224 */ /* 0x080fe200078e02ff */
[----:B------:R-:W-:Y:S01]  /*1fae0*/  STL.64 [R1+0x2de0], R44 ;  /* 0x002de02c01007387 */ /* 0x000fe20000100a00 */
[----:B------:R-:W-:Y:S01]  /*1faf0*/  IMAD R173, R173, R0, RZ ;  /* 0x00000000adad7224 */ /* 0x000fe200078e02ff */
[----:B------:R-:W-:Y:S01]  /*1fb00*/  LEA R60, P3, R61, R8, 0x2 ;  /* 0x000000083d3c7211 */ /* 0x000fe200078610ff */
[-C--:B------:R-:W-:Y:S01]  /*1fb10*/  IMAD R167, R167, R0.reuse, RZ ;  /* 0x00000000a7a77224 */ /* 0x080fe200078e02ff */
[----:B------:R-:W-:Y:S01]  /*1fb20*/  STL [R1+0x2df4], R46 ;  /* 0x002df42e01007387 */ /* 0x000fe20000100800 */
[----:B------:R-:W-:Y:S01]  /*1fb30*/  IMAD R175, R175, R0, RZ ;  /* 0x00000000afaf7224 */ /* 0x000fe200078e02ff */
[----:B------:R-:W-:Y:S01]  /*1fb40*/  LEA.HI.X.SX32 R77, R82, R244, 0x2, P1 ;  /* 0x000000f4524d7211 */ /* 0x000fe200008f16ff */
[-C--:B------:R-:W-:Y:S01]  /*1fb50*/  IMAD R168, R168, R0.reuse, RZ ;  /* 0x00000000a8a87224 */ /* 0x080fe200078e02ff */
[----:B------:R-:W-:Y:S01]  /*1fb60*/  STL [R1+0x2df0], R47 ;  /* 0x002df02f01007387 */ /* 0x000fe20000100800 */
[-C--:B------:R-:W-:Y:S01]  /*1fb70*/  IMAD R177, R177, R0.reuse, RZ ;  /* 0x00000000b1b17224 */ /* 0x080fe200078e02ff */
[----:B------:R-:W3:Y:S01]  /*1fb80*/  LDC R114, c[0x0][0x230] ;  /* 0x00008c00ff727b82 */ /* 0x000ee20000000800 */
[----:B------:R-:W-:-:S02]  /*1fb90*/  IMAD R169, R169, R0, RZ ;  /* 0x00000000a9a97224 */ /* 0x000fc400078e02ff */
[-C--:B------:R-:W-:Y:S02]  /*1fba0*/  IMAD R170, R170, R0.reuse, RZ ;  /* 0x00000000aaaa7224 */ /* 0x080fe400078e02ff */
[-C--:B------:R-:W-:Y:S02]  /*1fbb0*/  IMAD R91, R91, R0.reuse, RZ ;  /* 0x000000005b5b7224 */ /* 0x080fe400078e02ff */
[-C--:B------:R-:W-:Y:S01]  /*1fbc0*/  IMAD R172, R172, R0.reuse, RZ ;  /* 0x00000000acac7224 */ /* 0x080fe200078e02ff */
[----:B------:R-:W3:Y:S01]  /*1fbd0*/  LDC R122, c[0x0][0x240] ;  /* 0x00009000ff7a7b82 */ /* 0x000ee20000000800 */
[-C--:B------:R-:W-:Y:S02]  /*1fbe0*/  IMAD R174, R174, R0.reuse, RZ ;  /* 0x00000000aeae7224 */ /* 0x080fe400078e02ff */
[-C--:B------:R-:W-:Y:S02]  /*1fbf0*/  IMAD R92, R92, R0.reuse, RZ ;  /* 0x000000005c5c7224 */ /* 0x080fe400078e02ff */
[----:B------:R-:W-:-:S02]  /*1fc00*/  IMAD R178, R178, R0, RZ ;  /* 0x00000000b2b27224 */ /* 0x000fc400078e02ff */
[-C--:B------:R-:W-:Y:S02]  /*1fc10*/  IMAD R103, R103, R0.reuse, RZ ;  /* 0x0000000067677224 */ /* 0x080fe400078e02ff */
[-C--:B------:R-:W-:Y:S02]  /*1fc20*/  IMAD R186, R186, R0.reuse, RZ ;  /* 0x00000000baba7224 */ /* 0x080fe400078e02ff */
[-C--:B------:R-:W-:Y:S02]  /*1fc30*/  IMAD R182, R182, R0.reuse, RZ ;  /* 0x00000000b6b67224 */ /* 0x080fe400078e02ff */
        /* <DEDUP_REMOVED lines=87> */
[----:B------:R-:W-:Y:S01]  /*201b0*/  IMAD.SHL.U32 R13, R13, 0x10, RZ ;  /* 0x000000100d0d7824 */ /* 0x000fe200078e00ff */
[----:B------:R-:W-:Y:S01]  /*201c0*/  MOV R158, R140 ;  /* 0x0000008c009e7202 */ /* 0x000fe20000000f00 */
[-C--:B------:R-:W-:Y:S01]  /*201d0*/  IMAD R136, R151, R0.reuse, RZ ;  /* 0x0000000097887224 */ /* 0x080fe200078e02ff */
[----:B------:R-:W3:Y:S01]  /*201e0*/  LDC R179, c[0x0][0x240] ;  /* 0x00009000ffb37b82 */ /* 0x000ee20000000800 */
[-C--:B------:R-:W-:Y:S02]  /*201f0*/  IMAD R149, R160, R0.reuse, RZ ;  /* 0x00000000a0957224 */ /* 0x080fe400078e02ff */
[----:B------:R-:W-:Y:S01]  /*20200*/  IMAD R148, R161, R0, RZ ;  /* 0x00000000a1947224 */ /* 0x000fe200078e02ff */
[----:B------:R-:W-:Y:S01]  /*20210*/  STL [R1+0x2dfc], R48 ;  /* 0x002dfc3001007387 */ /* 0x000fe20000100800 */
[----:B------:R-:W-:Y:S01]  /*20220*/  IMAD.MOV.U32 R141, RZ, RZ, R11 ;  /* 0x000000ffff8d7224 */ /* 0x000fe200078e000b */
[----:B------:R-:W-:Y:S01]  /*20230*/  LEA R78, P1, R3, R8, 0x2 ;  /* 0x00000008034e7211 */ /* 0x000fe200078210ff */
[----:B------:R-:W-:Y:S01]  /*20240*/  VIADD R0, R156, 0xffffff82 ;  /* 0xffffff829c007836 */ /* 0x000fe20000000000 */
[----:B------:R-:W1:Y:S01]  /*20250*/  LDC R11, c[0x0][0x238] ;  /* 0x00008e00ff0b7b82 */ /* 0x000e620000000800 */
[----:B------:R-:W-:Y:S01]  /*20260*/  STL [R1+0x2df8], R49 ;  /* 0x002df83101007387 */ /* 0x000fe20000100800 */
[----:B------:R-:W-:-:S02]  /*20270*/  LEA.HI.X.SX32 R71, R83, R244, 0x2, P4 ;  /* 0x000000f453477211 */ /* 0x000fc400020f16ff */
[-C--:B------:R-:W-:Y:S01]  /*20280*/  LEA.HI.X.SX32 R61, R61, R244.reuse, 0x2, P3 ;  /* 0x000000f43d3d7211 */ /* 0x080fe200018f16ff */
[----:B------:R-:W-:Y:S01]  /*20290*/  STL [R1+0x2e10], R50 ;  /* 0x002e103201007387 */ /* 0x000fe20000100800 */
[----:B------:R-:W-:Y:S02]  /*202a0*/  ISETP.GE.U32.AND P3, PT, R0, 0x7fffff03, PT ;  /* 0x7fffff030000780c */ /* 0x000fe40003f66070 */
[----:B------:R-:W3:Y:S01]  /*202b0*/  LDC R83, c[0x0][0x230] ;  /* 0x00008c00ff537b82 */ /* 0x000ee20000000800 */
[----:B------:R-:W-:Y:S01]  /*202c0*/  STL [R1+0x2e00], R51 ;  /* 0x002e003301007387 */ /* 0x000fe20000100800 */
[----:B------:R-:W-:Y:S01]  /*202d0*/  LEA.HI.X.SX32 R79, R3, R244, 0x2, P1 ;  /* 0x000000f4034f7211 */ /* 0x000fe200008f16ff */
[----:B--2---:R-:W-:Y:S01]  /*202e0*/  VIADD R3, R133, 0xffffffbd ;  /* 0xffffffbd85037836 */ /* 0x004fe20000000000 */
[----:B------:R-:W-:Y:S01]  /*202f0*/  LEA R74, P4, R81, R8, 0x2 ;  /* 0x00000008514a7211 */ /* 0x000fe200078810ff */
[----:B------:R-:W-:Y:S01]  /*20300*/  STL.64 [R1+0x2e08], R52 ;  /* 0x002e083401007387 */ /* 0x000fe20000100a00 */
[----:B----4-:R-:W-:-:S02]  /*20310*/  IADD3 R0, R15, -0x1, RZ ;  /* 0xffffffff0f007810 */ /* 0x010fc40007ffe0ff */
[----:B------:R-:W2:Y:S01]  /*20320*/  LDC R82, c[0x0][0x238] ;  /* 0x00008e00ff527b82 */ /* 0x000ea20000000800 */
[----:B------:R-:W-:Y:S01]  /*20330*/  STL [R1+0x2e34], R54 ;  /* 0x002e343601007387 */ /* 0x000fe20000100800 */
[----:B------:R-:W-:-:S03]  /*20340*/  IMAD.MOV.U32 R150, RZ, RZ, R138 ;  /* 0x000000ffff967224 */ /* 0x000fc600078e008a */
[----:B------:R-:W-:Y:S01]  /*20350*/  STL [R1+0x2e18], R55 ;  /* 0x002e183701007387 */ /* 0x000fe20000100800 */
[----:B------:R-:W-:Y:S02]  /*20360*/  LEA.HI.X.SX32 R75, R81, R244, 0x2, P4 ;  /* 0x000000f4514b7211 */ /* 0x000fe400020f16ff */
[----:B------:R-:W-:Y:S01]  /*20370*/  LOP3.LUT R13, R13, 0x70, RZ, 0xc0, !PT ;  /* 0x000000700d0d7812 */ /* 0x000fe200078ec0ff */
[----:B------:R-:W-:Y:S01]  /*20380*/  STL.64 [R1+0x2e20], R56 ;  /* 0x002e203801007387 */ /* 0x000fe20000100a00 */
[----:B------:R-:W-:Y:S01]  /*20390*/  ISETP.GE.U32.AND P6, PT, R0, 0x7fffff80, PT ;  /* 0x7fffff800000780c */ /* 0x000fe20003fc6070 */
[----:B------:R-:W-:Y:S01]  /*203a0*/  VIADD R0, R15, 0xfffffffe ;  /* 0xfffffffe0f007836 */ /* 0x000fe20000000000 */
[----:B------:R-:W-:Y:S01]  /*203b0*/  MOV R138, R80 ;  /* 0x00000050008a7202 */ /* 0x000fe20000000f00 */
[----:B------:R-:W-:Y:S01]  /*203c0*/  STL [R1+0x2e3c], R58 ;  /* 0x002e3c3a01007387 */ /* 0x000fe20000100800 */
[C---:B------:R-:W-:Y:S01]  /*203d0*/  LEA R80, P1, R2.reuse, R8, 0x2 ;  /* 0x0000000802507211 */ /* 0x040fe200078210ff */
[----:B------:R-:W4:Y:S01]  /*203e0*/  LDC R15, c[0x0][0x238] ;  /* 0x00008e00ff0f7b82 */ /* 0x000f220000000800 */
[----:B------:R-:W-:Y:S01]  /*203f0*/  ISETP.GE.U32.AND P4, PT, R3, 0x7fffff3e, PT ;  /* 0x7fffff3e0300780c */ /* 0x000fe20003f86070 */
[----:B------:R-:W-:Y:S04]  /*20400*/  STL [R1+0x2e38], R59 ;  /* 0x002e383b01007387 */ /* 0x000fe80000100800 */
[----:B------:R-:W-:Y:S02]  /*20410*/  STL [R1+0x2e44], R60 ;  /* 0x002e443c01007387 */ /* 0x000fe40000100800 */
[----:B------:R-:W4:Y:S02]  /*20420*/  LDC R3, c[0x0][0x230] ;  /* 0x00008c00ff037b82 */ /* 0x000f240000000800 */
[----:B------:R-:W-:Y:S01]  /*20430*/  STL [R1+0x2e40], R61 ;  /* 0x002e403d01007387 */ /* 0x000fe20000100800 */
[----:B------:R-:W-:-:S03]  /*20440*/  LEA.HI.X.SX32 R81, R2, R244, 0x2, P1 ;  /* 0x000000f402517211 */ /* 0x000fc600008f16ff */
[----:B------:R-:W-:Y:S01]  /*20450*/  STL [R1+0x2e4c], R62 ;  /* 0x002e4c3e01007387 */ /* 0x000fe20000100800 */
[----:B------:R-:W-:Y:S01]  /*20460*/  LEA R13, R154, R13, 0x7 ;  /* 0x0000000d9a0d7211 */ /* 0x000fe200078e38ff */
[----:B-1----:R-:W-:Y:S01]  /*20470*/  IMAD.WIDE R20, R11, 0x4, R240 ;  /* 0x000000040b147825 */ /* 0x002fe200078e02f0 */
[----:B------:R-:W-:Y:S01]  /*20480*/  MOV R152, R252 ;  /* 0x000000fc00987202 */ /* 0x000fe20000000f00 */
[----:B------:R-:W-:Y:S01]  /*20490*/  STL [R1+0x2e48], R63 ;  /* 0x002e483f01007387 */ /* 0x000fe20000100800 */
[----:B------:R-:W-:Y:S01]  /*204a0*/  ISETP.GE.U32.AND P1, PT, R0, 0x7fffff7f, PT ;  /* 0x7fffff7f0000780c */ /* 0x000fe20003f26070 */
[----:B------:R-:W-:Y:S01]  /*204b0*/  VIADD R0, R97, 0xfffffffd ;  /* 0xfffffffd61007836 */ /* 0x000fe20000000000 */
[----:B---3--:R-:W-:Y:S01]  /*204c0*/  IADD3 R16, R14, 0x200000, R13 ;  /* 0x002000000e107810 */ /* 0x008fe20007ffe00d */
[----:B------:R-:W-:Y:S01]  /*204d0*/  STL [R1+0x2e54], R64 ;  /* 0x002e544001007387 */ /* 0x000fe20000100800 */
[----:B------:R-:W1:Y:S03]  /*204e0*/  LDC R97, c[0x0][0x230] ;  /* 0x00008c00ff617b82 */ /* 0x000e660000000800 */
[----:B------:R-:W-:Y:S04]  /*204f0*/  STL [R1+0x2e50], R65 ;  /* 0x002e504101007387 */ /* 0x000fe80000100800 */
[----:B------:R-:W-:Y:S01]  /*20500*/  STL [R1+0x2e5c], R66 ;  /* 0x002e5c4201007387 */ /* 0x000fe20000100800 */
[----:B------:R-:W-:Y:S01]  /*20510*/  IMAD.WIDE R18, R11, 0x4, R4 ;  /* 0x000000040b127825 */ /* 0x000fe200078e0204 */
[----:B------:R-:W3:Y:S02]  /*20520*/  LDC R252, c[0x0][0x238] ;  /* 0x00008e00fffc7b82 */ /* 0x000ee40000000800 */
[----:B------:R-:W-:Y:S04]  /*20530*/  STL [R1+0x2e58], R67 ;  /* 0x002e584301007387 */ /* 0x000fe80000100800 */
[----:B------:R-:W-:Y:S01]  /*20540*/  STL [R1+0x2e64], R68 ;  /* 0x002e644401007387 */ /* 0x000fe20000100800 */
[----:B------:R-:W-:Y:S01]  /*20550*/  VIADD R2, R83, 0xfffffffc ;  /* 0xfffffffc53027836 */ /* 0x000fe20000000000 */
[----:B------:R-:W3:Y:S02]  /*20560*/  LDC R11, c[0x0][0x230] ;  /* 0x00008c00ff0b7b82 */ /* 0x000ee40000000800 */
[----:B------:R-:W-:Y:S04]  /*20570*/  STL [R1+0x2e60], R69 ;  /* 0x002e604501007387 */ /* 0x000fe80000100800 */
[----:B------:R-:W-:Y:S02]  /*20580*/  STL [R1+0x2e6c], R70 ;  /* 0x002e6c4601007387 */ /* 0x000fe40000100800 */
[----:B------:R-:W3:Y:S02]  /*20590*/  LDC R83, c[0x0][0x238] ;  /* 0x00008e00ff537b82 */ /* 0x000ee40000000800 */
[----:B------:R-:W-:Y:S04]  /*205a0*/  STL [R1+0x2e68], R71 ;  /* 0x002e684701007387 */ /* 0x000fe80000100800 */
[----:B------:R-:W-:Y:S01]  /*205b0*/  STL [R1+0x2e74], R72 ;  /* 0x002e744801007387 */ /* 0x000fe20000100800 */
[----:B------:R-:W-:Y:S01]  /*205c0*/  IMAD.MOV.U32 R151, RZ, RZ, R150 ;  /* 0x000000ffff977224 */ /* 0x000fe200078e0096 */
[----:B------:R-:W3:Y:S02]  /*205d0*/  LDC R133, c[0x0][0x240] ;  /* 0x00009000ff857b82 */ /* 0x000ee40000000800 */
[----:B------:R-:W-:Y:S04]  /*205e0*/  STL [R1+0x2e70], R73 ;  /* 0x002e704901007387 */ /* 0x000fe80000100800 */
[----:B------:R-:W-:Y:S01]  /*205f0*/  @!PT LDS RZ, [RZ] ;  /* 0x00000000fffff984 */ /* 0x000fe20000000800 */
[----:B------:R-:W-:Y:S01]  /*20600*/  @!PT LDS RZ, [RZ] ;  /* 0x00000000fffff984 */ /* 0x000fe20000000800 */
[----:B------:R-:W-:Y:S01]  /*20610*/  @!PT LDS RZ, [RZ] ;  /* 0x00000000fffff984 */ /* 0x000fe20000000800 */
[----:B------:R-:W-:Y:S01]  /*20620*/  LDGSTS.E [R16+-0x80000], desc[UR60][R240.64], !P6 ;  /* 0x80000000f0107fae */ /* 0x000fe2000f12187c */
[----:B------:R-:W-:Y:S01]  /*20630*/  IMAD.MOV.U32 R161, RZ, RZ, R135 ;  /* 0x000000ffffa17224 */ /* 0x000fe200078e0087 */
[----:B------:R-:W-:Y:S01]  /*20640*/  MOV R150, R147 ;  /* 0x0000009300967202 */ /* 0x000fe20000000f00 */
[----:B------:R-:W-:Y:S01]  /*20650*/  IMAD.MOV.U32 R163, RZ, RZ, R136 ;  /* 0x000000ffffa37224 */ /* 0x000fe200078e0088 */
[----:B------:R-:W-:Y:S01]  /*20660*/  STL [R1+0x2e7c], R74 ;  /* 0x002e7c4a01007387 */ /* 0x000fe20000100800 */
[----:B------:R-:W-:Y:S01]  /*20670*/  IMAD.MOV.U32 R160, RZ, RZ, R138 ;  /* 0x000000ffffa07224 */ /* 0x000fe200078e008a */
[----:B------:R-:W3:Y:S02]  /*20680*/  LDC R135, c[0x0][0x240] ;  /* 0x00009000ff877b82 */ /* 0x000ee40000000800 */
[----:B------:R-:W-:Y:S01]  /*20690*/  LDGSTS.E [R16+-0x7c000], desc[UR60][R4.64], !P6 ;  /* 0x8400000004107fae */ /* 0x000fe2000f12187c */
[----:B------:R-:W-:-:S03]  /*206a0*/  ISETP.GE.U32.AND P6, PT, R0, 0x7fffff7e, PT ;  /* 0x7fffff7e0000780c */ /* 0x000fc60003fc6070 */
[----:B------:R-:W-:Y:S01]  /*206b0*/  STL [R1+0x2e78], R75 ;  /* 0x002e784b01007387 */ /* 0x000fe20000100800 */
[----:B--2---:R-:W-:Y:S01]  /*206c0*/  SHF.L.U32 R0, R82, 0x1, RZ ;  /* 0x0000000152007819 */ /* 0x004fe200000006ff */
[----:B------:R-:W-:Y:S01]  /*206d0*/  IMAD.MOV.U32 R147, RZ, RZ, R146 ;  /* 0x000000ffff937224 */ /* 0x000fe200078e0092 */
[----:B------:R-:W2:Y:S01]  /*206e0*/  LDC R82, c[0x0][0x230] ;  /* 0x00008c00ff527b82 */ /* 0x000ea20000000800 */
[----:B------:R-:W-:Y:S04]  /*206f0*/  STL [R1+0x2e84], R76 ;  /* 0x002e844c01007387 */ /* 0x000fe80000100800 */
[----:B------:R-:W-:Y:S03]  /*20700*/  STL [R1+0x2e80], R77 ;  /* 0x002e804d01007387 */ /* 0x000fe60000100800 */
[----:B------:R-:W2:Y:S01]  /*20710*/  LDC R136, c[0x0][0x240] ;  /* 0x00009000ff887b82 */ /* 0x000ea20000000800 */
[----:B------:R-:W-:Y:S04]  /*20720*/  STL [R1+0x2e8c], R78 ;  /* 0x002e8c4e01007387 */ /* 0x000fe80000100800 */
[----:B------:R-:W-:Y:S03]  /*20730*/  STL [R1+0x2e88], R79 ;  /* 0x002e884f01007387 */ /* 0x000fe60000100800 */
[----:B------:R-:W2:Y:S01]  /*20740*/  LDC R138, c[0x0][0x240] ;  /* 0x00009000ff8a7b82 */ /* 0x000ea20000000800 */
[----:B------:R1:W-:Y:S04]  /*20750*/  LDGSTS.E [R16+-0x7fffc], desc[UR60][R20.64], !P1 ;  /* 0x8000400014107fae */ /* 0x0003e8000c92187c */
[----:B------:R-:W-:Y:S01]  /*20760*/  STL [R1+0x2e94], R80 ;  /* 0x002e945001007387 */ /* 0x000fe20000100800 */
[----:B------:R-:W-:-:S02]  /*20770*/  IMAD.MOV.U32 R157, RZ, RZ, R142 ;  /* 0x000000ffff9d7224 */ /* 0x000fc400078e008e */
[----:B------:R-:W2:Y:S01]  /*20780*/  LDC R140, c[0x0][0x240] ;  /* 0x00009000ff8c7b82 */ /* 0x000ea20000000800 */
[----:B------:R3:W-:Y:S01]  /*20790*/  LDGSTS.E [R16+-0x7bffc], desc[UR60][R18.64], !P1 ;  /* 0x8400400012107fae */ /* 0x0007e2000c92187c */
[----:B------:R-:W-:-:S03]  /*207a0*/  ISETP.GE.U32.AND P1, PT, R2, 0x7fffff7d, PT ;  /* 0x7fffff7d0200780c */ /* 0x000fc60003f26070 */
[----:B------:R-:W-:Y:S01]  /*207b0*/  STL [R1+0x2e90], R81 ;  /* 0x002e905101007387 */ /* 0x000fe20000100800 */
[----:B----4-:R-:W-:Y:S02]  /*207c0*/  VIADD R2, R3, 0xffffffdf ;  /* 0xffffffdf03027836 */ /* 0x010fe40000000000 */
[----:B------:R-:W4:Y:S01]  /*207d0*/  LDC R3, c[0x0][0x238] ;  /* 0x00008e00ff037b82 */ /* 0x000f220000000800 */
[----:B------:R1:W-:Y:S04]  /*207e0*/  STL.64 [R1+0x1468], R20 ;  /* 0x0014681401007387 */ /* 0x0003e80000100a00 */
[----:B------:R3:W-:Y:S03]  /*207f0*/  STL.64 [R1+0xca0], R18 ;  /* 0x000ca01201007387 */ /* 0x0007e60000100a00 */
[----:B------:R-:W4:Y:S01]  /*20800*/  LDC R166, c[0x0][0x240] ;  /* 0x00009000ffa67b82 */ /* 0x000f220000000800 */
[----:B-1----:R-:W-:Y:S01]  /*20810*/  IMAD.WIDE R20, R0, 0x4, R240 ;  /* 0x0000000400147825 */ /* 0x002fe200078e02f0 */
[----:B------:R-:W-:-:S06]  /*20820*/  MOV R30, R158 ;  /* 0x0000009e001e7202 */ /* 0x000fcc0000000f00 */
[----:B------:R-:W1:Y:S01]  /*20830*/  LDC R185, c[0x0][0x240] ;  /* 0x00009000ffb97b82 */ /* 0x000e620000000800 */
[----:B---3--:R-:W-:Y:S01]  /*20840*/  IMAD.WIDE R18, R0, 0x4, R4 ;  /* 0x0000000400127825 */ /* 0x008fe200078e0204 */
[----:B------:R3:W-:Y:S03]  /*20850*/  STL.64 [R1+0xca8], R20 ;  /* 0x000ca81401007387 */ /* 0x0007e60000100a00 */
[----:B------:R-:W-:Y:S01]  /*20860*/  IMAD R0, R15, 0x3, RZ ;  /* 0x000000030f007824 */ /* 0x000fe200078e02ff */
[----:B------:R3:W-:Y:S02]  /*20870*/  LDGSTS.E [R16+-0x7fff8], desc[UR60][R20.64], !P6 ;  /* 0x8000800014107fae */ /* 0x0007e4000f12187c */
[----:B------:R-:W1:Y:S02]  /*20880*/  LDC R15, c[0x0][0x230] ;  /* 0x00008c00ff0f7b82 */ /* 0x000e640000000800 */
[----:B------:R2:W-:Y:S04]  /*20890*/  STL.64 [R1+0xcb0], R18 ;  /* 0x000cb01201007387 */ /* 0x0005e80000100a00 */
[----:B------:R2:W-:Y:S01]  /*208a0*/  LDGSTS.E [R16+-0x7bff8], desc[UR60][R18.64], !P6 ;  /* 0x8400800012107fae */ /* 0x0005e2000f12187c */
[----:B------:R-:W-:Y:S01]  /*208b0*/  ISETP.GE.U32.AND P6, PT, R2, 0x7fffff60, PT ;  /* 0x7fffff600200780c */ /* 0x000fe20003fc6070 */
[----:B------:R-:W-:Y:S01]  /*208c0*/  VIADD R2, R97, 0xffffffde ;  /* 0xffffffde61027836 */ /* 0x000fe20000000000 */
[----:B------:R-:W1:Y:S01]  /*208d0*/  LDC R188, c[0x0][0x240] ;  /* 0x00009000ffbc7b82 */ /* 0x000e620000000800 */
[----:B---3--:R-:W-:-:S05]  /*208e0*/  IMAD.WIDE R20, R0, 0x4, R240 ;  /* 0x0000000400147825 */ /* 0x008fca00078e02f0 */
[----:B------:R3:W-:Y:S02]  /*208f0*/  LDGSTS.E [R16+-0x7fff4], desc[UR60][R20.64], !P1 ;  /* 0x8000c00014107fae */ /* 0x0007e4000c92187c */
[----:B------:R-:W1:Y:S01]  /*20900*/  LDC R97, c[0x0][0x230] ;  /* 0x00008c00ff617b82 */ /* 0x000e620000000800 */
[----:B--2---:R-:W-:Y:S01]  /*20910*/  IMAD.WIDE R18, R0, 0x4, R4 ;  /* 0x0000000400127825 */ /* 0x004fe200078e0204 */
[----:B------:R-:W-:-:S04]  /*20920*/  SHF.L.U32 R0, R98, 0x5, RZ ;  /* 0x0000000562007819 */ /* 0x000fc800000006ff */
[----:B------:R2:W-:Y:S01]  /*20930*/  LDGSTS.E [R16+-0x7bff4], desc[UR60][R18.64], !P1 ;  /* 0x8400c00012107fae */ /* 0x0005e2000c92187c */
[----:B------:R-:W-:Y:S01]  /*20940*/  ISETP.GE.U32.AND P1, PT, R2, 0x7fffff5f, PT ;  /* 0x7fffff5f0200780c */ /* 0x000fe20003f26070 */
[C---:B------:R-:W-:Y:S01]  /*20950*/  IMAD.WIDE R24, R0.reuse, 0x4, R240 ;  /* 0x0000000400187825 */ /* 0x040fe200078e02f0 */
[----:B------:R-:W1:Y:S03]  /*20960*/  LDC R98, c[0x0][0x230] ;  /* 0x00008c00ff627b82 */ /* 0x000e660000000800 */
[----:B------:R-:W-:Y:S01]  /*20970*/  IMAD.WIDE R22, R0, 0x4, R4 ;  /* 0x0000000400167825 */ /* 0x000fe200078e0204 */
[----:B------:R3:W-:Y:S03]  /*20980*/  STL.64 [R1+0xcb8], R20 ;  /* 0x000cb81401007387 */ /* 0x0007e60000100a00 */
[----:B------:R-:W-:Y:S01]  /*20990*/  IMAD R2, R108, 0x21, RZ ;  /* 0x000000216c027824 */ /* 0x000fe200078e02ff */
[----:B------:R1:W-:Y:S01]  /*209a0*/  LDGSTS.E [R16+-0x78000], desc[UR60][R24.64], !P6 ;  /* 0x8800000018107fae */ /* 0x0003e2000f12187c */
[----:B------:R-:W-:Y:S01]  /*209b0*/  VIADD R0, R11, 0xffffffdc ;  /* 0xffffffdc0b007836 */ /* 0x000fe20000000000 */
[----:B------:R-:W1:Y:S02]  /*209c0*/  LDC R108, c[0x0][0x238] ;  /* 0x00008e00ff6c7b82 */ /* 0x000e640000000800 */
[----:B------:R2:W-:Y:S01]  /*209d0*/  STL.64 [R1+0xcc0], R18 ;  /* 0x000cc01201007387 */ /* 0x0005e20000100a00 */
[----:B---3--:R-:W-:-:S03]  /*209e0*/  IMAD.WIDE R20, R2, 0x4, R240 ;  /* 0x0000000402147825 */ /* 0x008fc600078e02f0 */
[----:B------:R3:W-:Y:S01]  /*209f0*/  LDGSTS.E [R16+-0x74000], desc[UR60][R22.64], !P6 ;  /* 0x8c00000016107fae */ /* 0x0007e2000f12187c */
[----:B------:R-:W-:Y:S01]  /*20a00*/  ISETP.GE.U32.AND P6, PT, R0, 0x7fffff5d, PT ;  /* 0x7fffff5d0000780c */ /* 0x000fe20003fc6070 */
[----:B------:R-:W3:Y:S01]  /*20a10*/  LDC R11, c[0x0][0x238] ;  /* 0x00008e00ff0b7b82 */ /* 0x000ee20000000800 */
[----:B------:R-:W-:Y:S01]  /*20a20*/  VIADD R0, R82, 0xffffffdd ;  /* 0xffffffdd52007836 */ /* 0x000fe20000000000 */
[----:B------:R3:W-:Y:S01]  /*20a30*/  LDGSTS.E [R16+-0x77ffc], desc[UR60][R20.64], !P1 ;  /* 0x8800400014107fae */ /* 0x0007e2000c92187c */
[----:B--2---:R-:W-:-:S05]  /*20a40*/  IMAD.WIDE R18, R2, 0x4, R4 ;  /* 0x0000000402127825 */ /* 0x004fca00078e0204 */
[----:B------:R-:W2:Y:S01]  /*20a50*/  LDC R82, c[0x0][0x238] ;  /* 0x00008e00ff527b82 */ /* 0x000ea20000000800 */
[----:B------:R3:W-:Y:S01]  /*20a60*/  LDGSTS.E [R16+-0x73ffc], desc[UR60][R18.64], !P1 ;  /* 0x8c00400012107fae */ /* 0x0007e2000c92187c */
[----:B------:R-:W-:Y:S01]  /*20a70*/  ISETP.GE.U32.AND P1, PT, R0, 0x7fffff5e, PT ;  /* 0x7fffff5e0000780c */ /* 0x000fe20003f26070 */
[----:B----4-:R-:W-:Y:S02]  /*20a80*/  IMAD R0, R3, 0x22, RZ ;  /* 0x0000002203007824 */ /* 0x010fe400078e02ff */
[----:B------:R-:W-:Y:S01]  /*20a90*/  IMAD R2, R83, 0x23, RZ ;  /* 0x0000002353027824 */ /* 0x000fe200078e02ff */
[----:B------:R4:W-:Y:S01]  /*20aa0*/  STL.64 [R1+0xcc8], R24 ;  /* 0x000cc81801007387 */ /* 0x0009e20000100a00 */
[----:B-1----:R-:W-:Y:S01]  /*20ab0*/  IADD3 R3, R15, -0x42, RZ ;  /* 0xffffffbe0f037810 */ /* 0x002fe20007ffe0ff */
[----:B------:R-:W1:Y:S02]  /*20ac0*/  LDC R83, c[0x0][0x230] ;  /* 0x00008c00ff537b82 */ /* 0x000e640000000800 */
[----:B------:R3:W-:Y:S04]  /*20ad0*/  STL.64 [R1+0xcd0], R22 ;  /* 0x000cd01601007387 */ /* 0x0007e80000100a00 */
[----:B------:R3:W-:Y:S02]  /*20ae0*/  STL.64 [R1+0xcd8], R20 ;  /* 0x000cd81401007387 */ /* 0x0007e40000100a00 */
[----:B------:R-:W1:Y:S01]  /*20af0*/  LDC R15, c[0x0][0x230] ;  /* 0x00008c00ff0f7b82 */ /* 0x000e620000000800 */
[C---:B----4-:R-:W-:Y:S01]  /*20b00*/  IMAD.WIDE R24, R0.reuse, 0x4, R240 ;  /* 0x0000000400187825 */ /* 0x050fe200078e02f0 */
[----:B------:R4:W-:Y:S03]  /*20b10*/  STL.64 [R1+0xce0], R18 ;  /* 0x000ce01201007387 */ /* 0x0009e60000100a00 */
[----:B---3--:R-:W-:Y:S01]  /*20b20*/  IMAD.WIDE R22, R0, 0x4, R4 ;  /* 0x0000000400167825 */ /* 0x008fe200078e0204 */
[----:B------:R3:W-:Y:S02]  /*20b30*/  LDGSTS.E [R16+-0x77ff8], desc[UR60][R24.64], !P1 ;  /* 0x8800800018107fae */ /* 0x0007e4000c92187c */
[----:B------:R-:W1:Y:S01]  /*20b40*/  LDC R197, c[0x0][0x240] ;  /* 0x00009000ffc57b82 */ /* 0x000e620000000800 */
[C---:B------:R-:W-:Y:S01]  /*20b50*/  IMAD.WIDE R20, R2.reuse, 0x4, R240 ;  /* 0x0000000402147825 */ /* 0x040fe200078e02f0 */
[----:B------:R3:W-:Y:S03]  /*20b60*/  LDGSTS.E [R16+-0x73ff8], desc[UR60][R22.64], !P1 ;  /* 0x8c00800016107fae */ /* 0x0007e6000c92187c */
[----:B------:R-:W-:Y:S01]  /*20b70*/  VIADD R0, R97, 0xffffffbf ;  /* 0xffffffbf61007836 */ /* 0x000fe20000000000 */
[----:B------:R3:W-:Y:S01]  /*20b80*/  LDGSTS.E [R16+-0x77ff4], desc[UR60][R20.64], !P6 ;  /* 0x8800c00014107fae */ /* 0x0007e2000f12187c */
[----:B----4-:R-:W-:Y:S01]  /*20b90*/  IMAD.WIDE R18, R2, 0x4, R4 ;  /* 0x0000000402127825 */ /* 0x010fe200078e0204 */
[----:B------:R-:W-:Y:S01]  /*20ba0*/  ISETP.GE.U32.AND P1, PT, R3, 0x7fffff3f, PT ;  /* 0x7fffff3f0300780c */ /* 0x000fe20003f26070 */
[----:B------:R-:W4:Y:S03]  /*20bb0*/  LDC R97, c[0x0][0x230] ;  /* 0x00008c00ff617b82 */ /* 0x000f260000000800 */
[----:B------:R1:W-:Y:S01]  /*20bc0*/  LDGSTS.E [R16+-0x73ff4], desc[UR60][R18.64], !P6 ;  /* 0x8c00c00012107fae */ /* 0x0003e2000f12187c */
[----:B------:R-:W-:Y:S01]  /*20bd0*/  ISETP.GE.U32.AND P6, PT, R0, 0x7fffff40, PT ;  /* 0x7fffff400000780c */ /* 0x000fe20003fc6070 */
[----:B------:R-:W-:-:S03]  /*20be0*/  IMAD.SHL.U32 R0, R11, 0x40, RZ ;  /* 0x000000400b007824 */ /* 0x000fc600078e00ff */
[----:B------:R-:W4:Y:S01]  /*20bf0*/  LDC R3, c[0x0][0x238] ;  /* 0x00008e00ff037b82 */ /* 0x000f220000000800 */
[----:B------:R3:W-:Y:S01]  /*20c00*/  STL.64 [R1+0xce8], R24 ;  /* 0x000ce81801007387 */ /* 0x0007e20000100a00 */
[----:B--2---:R-:W-:-:S03]  /*20c10*/  IMAD R2, R82, 0x41, RZ ;  /* 0x0000004152027824 */ /* 0x004fc600078e02ff */
[----:B------:R2:W-:Y:S03]  /*20c20*/  STL.64 [R1+0xcf0], R22 ;  /* 0x000cf01601007387 */ /* 0x0005e60000100a00 */
[----:B------:R-:W4:Y:S01]  /*20c30*/  LDC R11, c[0x0][0x238] ;  /* 0x00008e00ff0b7b82 */ /* 0x000f220000000800 */
[----:B---3--:R-:W-:-:S07]  /*20c40*/  IMAD.WIDE R24, R0, 0x4, R240 ;  /* 0x0000000400187825 */ /* 0x008fce00078e02f0 */
[----:B------:R-:W3:Y:S01]  /*20c50*/  LDC R82, c[0x0][0x238] ;  /* 0x00008e00ff527b82 */ /* 0x000ee20000000800 */
[----:B--2---:R-:W-:Y:S01]  /*20c60*/  IMAD.WIDE R22, R0, 0x4, R4 ;  /* 0x0000000400167825 */ /* 0x004fe200078e0204 */
[----:B------:R-:W-:Y:S01]  /*20c70*/  IADD3 R0, R98, -0x46, RZ ;  /* 0xffffffba62007810 */ /* 0x000fe20007ffe0ff */
[----:B------:R2:W-:Y:S04]  /*20c80*/  STL.64 [R1+0xcf8], R20 ;  /* 0x000cf81401007387 */ /* 0x0005e80000100a00 */
[----:B------:R-:W-:Y:S01]  /*20c90*/  LDGSTS.E [R16+-0x70000], desc[UR60][R24.64], !P6 ;  /* 0x9000000018107fae */ /* 0x000fe2000f12187c */
[----:B------:R-:W3:Y:S03]  /*20ca0*/  LDC R98, c[0x0][0x230] ;  /* 0x00008c00ff627b82 */ /* 0x000ee60000000800 */
[----:B------:R1:W-:Y:S01]  /*20cb0*/  STL.64 [R1+0xd00], R18 ;  /* 0x000d001201007387 */ /* 0x0003e20000100a00 */
[----:B--2---:R-:W-:-:S03]  /*20cc0*/  IMAD.WIDE R20, R2, 0x4, R240 ;  /* 0x0000000402147825 */ /* 0x004fc600078e02f0 */
[----:B------:R-:W-:Y:S01]  /*20cd0*/  LDGSTS.E [R16+-0x6c000], desc[UR60][R22.64], !P6 ;  /* 0x9400000016107fae */ /* 0x000fe2000f12187c */
[----:B------:R-:W-:Y:S01]  /*20ce0*/  ISETP.GE.U32.AND P6, PT, R0, 0x7fffff3b, PT ;  /* 0x7fffff3b0000780c */ /* 0x000fe20003fc6070 */
[----:B------:R-:W2:Y:S01]  /*20cf0*/  LDC R158, c[0x0][0x240] ;  /* 0x00009000ff9e7b82 */ /* 0x000ea20000000800 */
[----:B------:R-:W-:Y:S01]  /*20d00*/  IMAD R0, R108, 0x42, RZ ;  /* 0x000000426c007824 */ /* 0x000fe200078e02ff */
[----:B------:R-:W-:Y:S01]  /*20d10*/  STL.64 [R1+0xd08], R24 ;  /* 0x000d081801007387 */ /* 0x000fe20000100a00 */
[----:B-1----:R-:W-:-:S03]  /*20d20*/  IMAD.WIDE R18, R2, 0x4, R4 ;  /* 0x0000000402127825 */ /* 0x002fc600078e0204 */
[----:B------:R-:W-:Y:S02]  /*20d30*/  STL.64 [R1+0xd10], R22 ;  /* 0x000d101601007387 */ /* 0x000fe40000100a00 */
[----:B------:R-:W1:Y:S01]  /*20d40*/  LDC R108, c[0x0][0x238] ;  /* 0x00008e00ff6c7b82 */ /* 0x000e620000000800 */
[----:B------:R-:W-:Y:S01]  /*20d50*/  VIADD R2, R109, 0xffffffbc ;  /* 0xffffffbc6d027836 */ /* 0x000fe20000000000 */
[----:B------:R4:W-:Y:S04]  /*20d60*/  STL.64 [R1+0xd18], R20 ;  /* 0x000d181401007387 */ /* 0x0009e80000100a00 */
[----:B------:R4:W-:Y:S02]  /*20d70*/  LDGSTS.E [R16+-0x6fffc], desc[UR60][R20.64], !P1 ;  /* 0x9000400014107fae */ /* 0x0009e4000c92187c */
[----:B------:R-:W2:Y:S02]  /*20d80*/  LDC R109, c[0x0][0x230] ;  /* 0x00008c00ff6d7b82 */ /* 0x000ea40000000800 */
[----:B------:R3:W-:Y:S04]  /*20d90*/  STL.64 [R1+0xd20], R18 ;  /* 0x000d201201007387 */ /* 0x0007e80000100a00 */
[----:B------:R3:W-:Y:S02]  /*20da0*/  LDGSTS.E [R16+-0x6bffc], desc[UR60][R18.64], !P1 ;  /* 0x9400400012107fae */ /* 0x0007e4000c92187c */
[----:B------:R-:W2:Y:S01]  /*20db0*/  LDC R176, c[0x0][0x240] ;  /* 0x00009000ffb07b82 */ /* 0x000ea20000000800 */
[----:B----4-:R-:W-:Y:S01]  /*20dc0*/  IMAD.WIDE R20, R0, 0x4, R240 ;  /* 0x0000000400147825 */ /* 0x010fe200078e02f0 */
[----:B------:R-:W-:-:S04]  /*20dd0*/  ISETP.GE.U32.AND P1, PT, R2, 0x7fffff3d, PT ;  /* 0x7fffff3d0200780c */ /* 0x000fc80003f26070 */
[----:B------:R4:W-:Y:S02]  /*20de0*/  LDGSTS.E [R16+-0x6fff8], desc[UR60][R20.64], !P4 ;  /* 0x9000800014107fae */ /* 0x0009e4000e12187c */
[----:B------:R-:W2:Y:S01]  /*20df0*/  LDC R53, c[0x0][0x240] ;  /* 0x00009000ff357b82 */ /* 0x000ea20000000800 */
[----:B---3--:R-:W-:-:S04]  /*20e00*/  IMAD.WIDE R18, R0, 0x4, R4 ;  /* 0x0000000400127825 */ /* 0x008fc800078e0204 */
[----:B------:R-:W-:Y:S01]  /*20e10*/  VIADD R0, R15, 0xffffff9f ;  /* 0xffffff9f0f007836 */ /* 0x000fe20000000000 */
[----:B------:R3:W-:Y:S02]  /*20e20*/  LDGSTS.E [R16+-0x6bff8], desc[UR60][R18.64], !P4 ;  /* 0x9400800012107fae */ /* 0x0007e4000e12187c */
[----:B------:R-:W1:Y:S02]  /*20e30*/  LDC R15, c[0x0][0x238] ;  /* 0x00008e00ff0f7b82 */ /* 0x000e640000000800 */
[----:B------:R-:W-:Y:S01]  /*20e40*/  ISETP.GE.U32.AND P4, PT, R0, 0x7fffff20, PT ;  /* 0x7fffff200000780c */ /* 0x000fe20003f86070 */
[----:B------:R-:W-:Y:S02]  /*20e50*/  IMAD R0, R3, 0x43, RZ ;  /* 0x0000004303007824 */ /* 0x000fe400078e02ff */
[----:B------:R-:W-:Y:S01]  /*20e60*/  IMAD R2, R11, 0x60, RZ ;  /* 0x000000600b027824 */ /* 0x000fe200078e02ff */
[----:B------:R4:W-:Y:S01]  /*20e70*/  STL.64 [R1+0xd28], R20 ;  /* 0x000d281401007387 */ /* 0x0009e20000100a00 */
[C---:B------:R-:W-:Y:S01]  /*20e80*/  IMAD.WIDE R24, R0.reuse, 0x4, R240 ;  /* 0x0000000400187825 */ /* 0x040fe200078e02f0 */
[----:B------:R-:W-:Y:S01]  /*20e90*/  IADD3 R3, R83, -0x63, RZ ;  /* 0xffffff9d53037810 */ /* 0x000fe20007ffe0ff */
[----:B------:R-:W2:Y:S01]  /*20ea0*/  LDC R11, c[0x0][0x230] ;  /* 0x00008c00ff0b7b82 */ /* 0x000ea20000000800 */
[----:B------:R3:W-:Y:S01]  /*20eb0*/  STL.64 [R1+0xd30], R18 ;  /* 0x000d301201007387 */ /* 0x0007e20000100a00 */
[----:B------:R-:W-:-:S03]  /*20ec0*/  IMAD.WIDE R22, R0, 0x4, R4 ;  /* 0x0000000400167825 */ /* 0x000fc600078e0204 */
[----:B------:R1:W-:Y:S01]  /*20ed0*/  LDGSTS.E [R16+-0x6fff4], desc[UR60][R24.64], !P1 ;  /* 0x9000c00018107fae */ /* 0x0003e2000c92187c */
[----:B------:R-:W-:Y:S02]  /*20ee0*/  VIADD R0, R114, 0xffffff9e ;  /* 0xffffff9e72007836 */ /* 0x000fe40000000000 */
[----:B------:R-:W2:Y:S01]  /*20ef0*/  LDC R83, c[0x0][0x238] ;  /* 0x00008e00ff537b82 */ /* 0x000ea20000000800 */
[C---:B----4-:R-:W-:Y:S01]  /*20f00*/  IMAD.WIDE R20, R2.reuse, 0x4, R240 ;  /* 0x0000000402147825 */ /* 0x050fe200078e02f0 */
[----:B------:R4:W-:Y:S03]  /*20f10*/  LDGSTS.E [R16+-0x6bff4], desc[UR60][R22.64], !P1 ;  /* 0x9400c00016107fae */ /* 0x0009e6000c92187c */
[----:B---3--:R-:W-:Y:S01]  /*20f20*/  IMAD.WIDE R18, R2, 0x4, R4 ;  /* 0x0000000402127825 */ /* 0x008fe200078e0204 */
[----:B------:R3:W-:Y:S02]  /*20f30*/  LDGSTS.E [R16+-0x68000], desc[UR60][R20.64], !P4 ;  /* 0x9800000014107fae */ /* 0x0007e4000e12187c */
[----:B------:R-:W2:Y:S02]  /*20f40*/  LDC R114, c[0x0][0x230] ;  /* 0x00008c00ff727b82 */ /* 0x000ea40000000800 */
[----:B------:R3:W-:Y:S01]  /*20f50*/  LDGSTS.E [R16+-0x64000], desc[UR60][R18.64], !P4 ;  /* 0x9c00000012107fae */ /* 0x0007e2000e12187c */
[----:B------:R-:W-:Y:S01]  /*20f60*/  ISETP.GE.U32.AND P4, PT, R0, 0x7fffff1f, PT ;  /* 0x7fffff1f0000780c */ /* 0x000fe20003f86070 */
[----:B------:R-:W-:Y:S01]  /*20f70*/  IMAD R0, R82, 0x61, RZ ;  /* 0x0000006152007824 */ /* 0x000fe200078e02ff */
[----:B------:R-:W-:Y:S01]  /*20f80*/  ISETP.GE.U32.AND P1, PT, R3, 0x7fffff1e, PT ;  /* 0x7fffff1e0300780c */ /* 0x000fe20003f26070 */
[----:B------:R4:W-:Y:S01]  /*20f90*/  STL.64 [R1+0xd38], R24 ;  /* 0x000d381801007387 */ /* 0x0009e20000100a00 */
[----:B-1----:R-:W-:Y:S01]  /*20fa0*/  IMAD R2, R15, 0x62, RZ ;  /* 0x000000620f027824 */ /* 0x002fe200078e02ff */
[----:B------:R-:W1:Y:S02]  /*20fb0*/  LDC R82, c[0x0][0x238] ;  /* 0x00008e00ff527b82 */ /* 0x000e640000000800 */
[----:B------:R3:W-:Y:S01]  /*20fc0*/  STL.64 [R1+0xd40], R22 ;  /* 0x000d401601007387 */ /* 0x0007e20000100a00 */
[----:B------:R-:W-:-:S03]  /*20fd0*/  IADD3 R3, R97, -0x5, RZ ;  /* 0xfffffffb61037810 */ /* 0x000fc60007ffe0ff */
[----:B------:R2:W-:Y:S02]  /*20fe0*/  STL.64 [R1+0xd48], R20 ;  /* 0x000d481401007387 */ /* 0x0005e40000100a00 */
[----:B------:R-:W1:Y:S01]  /*20ff0*/  LDC R15, c[0x0][0x238] ;  /* 0x00008e00ff0f7b82 */ /* 0x000e620000000800 */
[C---:B----4-:R-:W-:Y:S01]  /*21000*/  IMAD.WIDE R24, R0.reuse, 0x4, R240 ;  /* 0x0000000400187825 */ /* 0x050fe200078e02f0 */
[----:B------:R4:W-:Y:S03]  /*21010*/  STL.64 [R1+0xd50], R18 ;  /* 0x000d501201007387 */ /* 0x0009e60000100a00 */
[----:B---3--:R-:W-:Y:S01]  /*21020*/  IMAD.WIDE R22, R0, 0x4, R4 ;  /* 0x0000000400167825 */ /* 0x008fe200078e0204 */
[----:B------:R-:W-:Y:S02]  /*21030*/  LDGSTS.E [R16+-0x67ffc], desc[UR60][R24.64], !P4 ;  /* 0x9800400018107fae */ /* 0x000fe4000e12187c */
[----:B------:R-:W3:Y:S01]  /*21040*/  LDC R97, c[0x0][0x230] ;  /* 0x00008c00ff617b82 */ /* 0x000ee20000000800 */
[----:B------:R-:W-:Y:S01]  /*21050*/  VIADD R0, R98, 0xffffff9c ;  /* 0xffffff9c62007836 */ /* 0x000fe20000000000 */
[----:B------:R-:W-:Y:S01]  /*21060*/  LDGSTS.E [R16+-0x63ffc], desc[UR60][R22.64], !P4 ;  /* 0x9c00400016107fae */ /* 0x000fe2000e12187c */
[----:B--2---:R-:W-:-:S04]  /*21070*/  IMAD.WIDE R20, R2, 0x4, R240 ;  /* 0x0000000402147825 */ /* 0x004fc800078e02f0 */
[----:B----4-:R-:W-:Y:S01]  /*21080*/  IMAD.WIDE R18, R2, 0x4, R4 ;  /* 0x0000000402127825 */ /* 0x010fe200078e0204 */
[----:B------:R-:W-:Y:S01]  /*21090*/  ISETP.GE.U32.AND P4, PT, R0, 0x7fffff1d, PT ;  /* 0x7fffff1d0000780c */ /* 0x000fe20003f86070 */
[----:B------:R2:W-:Y:S01]  /*210a0*/  LDGSTS.E [R16+-0x67ff8], desc[UR60][R20.64], !P1 ;  /* 0x9800800014107fae */ /* 0x0005e2000c92187c */
[----:B------:R-:W4:Y:S01]  /*210b0*/  LDC R98, c[0x0][0x230] ;  /* 0x00008c00ff627b82 */ /* 0x000f220000000800 */
[----:B------:R-:W-:Y:S02]  /*210c0*/  IMAD R0, R108, 0x63, RZ ;  /* 0x000000636c007824 */ /* 0x000fe400078e02ff */
[----:B------:R2:W-:Y:S01]  /*210d0*/  LDGSTS.E [R16+-0x63ff8], desc[UR60][R18.64], !P1 ;  /* 0x9c00800012107fae */ /* 0x0005e2000c92187c */
[----:B------:R-:W-:-:S03]  /*210e0*/  ISETP.GE.U32.AND P1, PT, R3, 0x7fffff7c, PT ;  /* 0x7fffff7c0300780c */ /* 0x000fc60003f26070 */
[----:B------:R-:W-:Y:S01]  /*210f0*/  STL.64 [R1+0xd58], R24 ;  /* 0x000d581801007387 */ /* 0x000fe20000100a00 */
[----:B------:R-:W3:Y:S03]  /*21100*/  LDC R3, c[0x0][0x230] ;  /* 0x00008c00ff037b82 */ /* 0x000ee60000000800 */
[----:B------:R-:W-:Y:S01]  /*21110*/  STL.64 [R1+0xd60], R22 ;  /* 0x000d601601007387 */ /* 0x000fe20000100a00 */
[----:B------:R-:W-:-:S03]  /*21120*/  IMAD.MOV.U32 R146, RZ, RZ, R243 ;  /* 0x000000ffff927224 */ /* 0x000fc600078e00f3 */
[----:B------:R2:W-:Y:S01]  /*21130*/  STL.64 [R1+0xd68], R20 ;  /* 0x000d681401007387 */ /* 0x0005e20000100a00 */
[----:B------:R-:W-:Y:S01]  /*21140*/  VIADD R2, R11, 0xfffffffa ;  /* 0xfffffffa0b027836 */ /* 0x000fe20000000000 */
[----:B------:R-:W-:Y:S01]  /*21150*/  LOP3.LUT R243, R13, 0x10, RZ, 0x3c, !PT ;  /* 0x000000100df37812 */ /* 0x000fe200078e3cff */
[----:B------:R-:W4:Y:S01]  /*21160*/  LDC R11, c[0x0][0x238] ;  /* 0x00008e00ff0b7b82 */ /* 0x000f220000000800 */
[----:B------:R1:W-:Y:S07]  /*21170*/  STL.64 [R1+0xd70], R18 ;  /* 0x000d701201007387 */ /* 0x0003ee0000100a00 */
[----:B------:R-:W4:Y:S01]  /*21180*/  LDC R108, c[0x0][0x230] ;  /* 0x00008c00ff6c7b82 */ /* 0x000f220000000800 */
[----:B--2---:R-:W-:-:S04]  /*21190*/  IMAD.WIDE R20, R0, 0x4, R240 ;  /* 0x0000000400147825 */ /* 0x004fc800078e02f0 */
[----:B-1----:R-:W-:Y:S01]  /*211a0*/  IMAD.WIDE R18, R0, 0x4, R4 ;  /* 0x0000000400127825 */ /* 0x002fe200078e0204 */
[----:B------:R-:W-:Y:S01]  /*211b0*/  SHF.L.U32 R0, R83, 0x2, RZ ;  /* 0x0000000253007819 */ /* 0x000fe200000006ff */
[----:B------:R-:W-:Y:S01]  /*211c0*/  STL.64 [R1+0xd78], R20 ;  /* 0x000d781401007387 */ /* 0x000fe20000100a00 */
[----:B------:R-:W1:Y:S01]  /*211d0*/  LDC R83, c[0x0][0x238] ;  /* 0x00008e00ff537b82 */ /* 0x000e620000000800 */
[----:B------:R-:W-:Y:S02]  /*211e0*/  IADD3 R243, R14, 0x200000, R243 ;  /* 0x002000000ef37810 */ /* 0x000fe40007ffe0f3 */
[----:B------:R-:W-:Y:S04]  /*211f0*/  LDGSTS.E [R16+-0x67ff4], desc[UR60][R20.64], !P4 ;  /* 0x9800c00014107fae */ /* 0x000fe8000e12187c */
[----:B------:R2:W-:Y:S01]  /*21200*/  STL.64 [R1+0xd80], R18 ;  /* 0x000d801201007387 */ /* 0x0005e20000100a00 */
[----:B------:R-:W4:Y:S03]  /*21210*/  LDC R44, c[0x0][0x240] ;  /* 0x00009000ff2c7b82 */ /* 0x000f260000000800 */
[----:B------:R2:W-:Y:S01]  /*21220*/  LDGSTS.E [R16+-0x63ff4], desc[UR60][R18.64], !P4 ;  /* 0x9c00c00012107fae */ /* 0x0005e2000e12187c */
[----:B------:R-:W-:Y:S01]  /*21230*/  ISETP.GE.U32.AND P4, PT, R2, 0x7fffff7b, PT ;  /* 0x7fffff7b0200780c */ /* 0x000fe20003f86070 */
[----:B------:R-:W-:-:S03]  /*21240*/  VIADD R2, R109, 0xfffffff9 ;  /* 0xfffffff96d027836 */ /* 0x000fc60000000000 */
[----:B------:R-:W4:Y:S01]  /*21250*/  LDC R109, c[0x0][0x238] ;  /* 0x00008e00ff6d7b82 */ /* 0x000f220000000800 */
[----:B--2---:R-:W-:-:S07]  /*21260*/  IMAD.WIDE R18, R0, 0x4, R240 ;  /* 0x0000000400127825 */ /* 0x004fce00078e02f0 */
[----:B------:R-:W2:Y:S01]  /*21270*/  LDC R50, c[0x0][0x240] ;  /* 0x00009000ff327b82 */ /* 0x000ea20000000800 */
[----:B------:R-:W-:Y:S01]  /*21280*/  IMAD.WIDE R16, R0, 0x4, R4 ;  /* 0x0000000400107825 */ /* 0x000fe200078e0204 */
[----:B------:R1:W-:Y:S03]  /*21290*/  LDGSTS.E [R243+-0x80000], desc[UR60][R18.64], !P1 ;  /* 0x8000000012f37fae */ /* 0x0003e6000c92187c */
[----:B------:R-:W-:Y:S01]  /*212a0*/  IMAD R0, R82, 0x5, RZ ;  /* 0x0000000552007824 */ /* 0x000fe200078e02ff */
[----:B------:R1:W-:Y:S01]  /*212b0*/  LDGSTS.E [R243+-0x7c000], desc[UR60][R16.64], !P1 ;  /* 0x8400000010f37fae */ /* 0x0003e2000c92187c */
[----:B------:R-:W-:Y:S01]  /*212c0*/  ISETP.GE.U32.AND P1, PT, R2, 0x7fffff7a, PT ;  /* 0x7fffff7a0200780c */ /* 0x000fe20003f26070 */
[----:B------:R-:W2:Y:S02]  /*212d0*/  LDC R82, c[0x0][0x230] ;  /* 0x00008c00ff527b82 */ /* 0x000ea40000000800 */
[----:B------:R1:W-:Y:S04]  /*212e0*/  STL.64 [R1+0xd88], R18 ;  /* 0x000d881201007387 */ /* 0x0003e80000100a00 */
[----:B------:R1:W-:Y:S01]  /*212f0*/  STL.64 [R1+0xd90], R16 ;  /* 0x000d901001007387 */ /* 0x0003e20000100a00 */
[----:B---3--:R-:W-:Y:S01]  /*21300*/  VIADD R2, R3, 0xfffffff8 ;  /* 0xfffffff803027836 */ /* 0x008fe20000000000 */
[----:B------:R-:W3:Y:S01]  /*21310*/  LDC R45, c[0x0][0x240] ;  /* 0x00009000ff2d7b82 */ /* 0x000ee20000000800 */
[----:B-1----:R-:W-:-:S07]  /*21320*/  IMAD.WIDE R18, R0, 0x4, R240 ;  /* 0x0000000400127825 */ /* 0x002fce00078e02f0 */
[----:B------:R-:W1:Y:S01]  /*21330*/  LDC R3, c[0x0][0x238] ;  /* 0x00008e00ff037b82 */ /* 0x000e620000000800 */
[----:B------:R-:W-:Y:S01]  /*21340*/  IMAD.WIDE R16, R0, 0x4, R4 ;  /* 0x0000000400107825 */ /* 0x000fe200078e0204 */
[----:B------:R4:W-:Y:S03]  /*21350*/  STL.64 [R1+0xd98], R18 ;  /* 0x000d981201007387 */ /* 0x0009e60000100a00 */
[----:B------:R-:W-:Y:S01]  /*21360*/  IMAD R0, R15, 0x6, RZ ;  /* 0x000000060f007824 */ /* 0x000fe200078e02ff */
[----:B------:R4:W-:Y:S02]  /*21370*/  LDGSTS.E [R243+-0x7fffc], desc[UR60][R18.64], !P4 ;  /* 0x8000400012f37fae */ /* 0x0009e4000e12187c */
[----:B------:R-:W3:Y:S02]  /*21380*/  LDC R15, c[0x0][0x238] ;  /* 0x00008e00ff0f7b82 */ /* 0x000ee40000000800 */
[----:B------:R2:W-:Y:S04]  /*21390*/  STL.64 [R1+0xda0], R16 ;  /* 0x000da01001007387 */ /* 0x0005e80000100a00 */
[----:B------:R2:W-:Y:S02]  /*213a0*/  LDGSTS.E [R243+-0x7bffc], desc[UR60][R16.64], !P4 ;  /* 0x8400400010f37fae */ /* 0x0005e4000e12187c */
[----:B------:R-:W3:Y:S01]  /*213b0*/  LDC R42, c[0x0][0x240] ;  /* 0x00009000ff2a7b82 */ /* 0x000ee20000000800 */
[----:B----4-:R-:W-:Y:S01]  /*213c0*/  IMAD.WIDE R18, R0, 0x4, R240 ;  /* 0x0000000400127825 */ /* 0x010fe200078e02f0 */
[----:B------:R-:W-:-:S04]  /*213d0*/  ISETP.GE.U32.AND P4, PT, R2, 0x7fffff79, PT ;  /* 0x7fffff790200780c */ /* 0x000fc80003f86070 */
[----:B------:R4:W-:Y:S02]  /*213e0*/  LDGSTS.E [R243+-0x7fff8], desc[UR60][R18.64], !P1 ;  /* 0x8000800012f37fae */ /* 0x0009e4000c92187c */
[----:B------:R-:W3:Y:S01]  /*213f0*/  LDC R49, c[0x0][0x240] ;  /* 0x00009000ff317b82 */ /* 0x000ee20000000800 */
[----:B--2---:R-:W-:Y:S01]  /*21400*/  IMAD.WIDE R16, R0, 0x4, R4 ;  /* 0x0000000400107825 */ /* 0x004fe200078e0204 */
[----:B------:R-:W-:-:S04]  /*21410*/  IADD3 R0, R97, -0x25, RZ ;  /* 0xffffffdb61007810 */ /* 0x000fc80007ffe0ff */
[----:B------:R2:W-:Y:S01]  /*21420*/  LDGSTS.E [R243+-0x7bff8], desc[UR60][R16.64], !P1 ;  /* 0x8400800010f37fae */ /* 0x0005e2000c92187c */
[----:B------:R-:W-:Y:S01]  /*21430*/  ISETP.GE.U32.AND P1, PT, R0, 0x7fffff5c, PT ;  /* 0x7fffff5c0000780c */ /* 0x000fe20003f26070 */
[----:B------:R-:W-:Y:S01]  /*21440*/  IMAD R0, R83, 0x7, RZ ;  /* 0x0000000753007824 */ /* 0x000fe200078e02ff */
[----:B------:R-:W3:Y:S01]  /*21450*/  LDC R97, c[0x0][0x230] ;  /* 0x00008c00ff617b82 */ /* 0x000ee20000000800 */
[----:B------:R-:W-:Y:S02]  /*21460*/  IMAD R2, R11, 0x24, RZ ;  /* 0x000000240b027824 */ /* 0x000fe400078e02ff */
[----:B------:R-:W-:-:S05]  /*21470*/  IMAD.WIDE R22, R0, 0x4, R240 ;  /* 0x0000000400167825 */ /* 0x000fca00078e02f0 */
[----:B------:R-:W3:Y:S01]  /*21480*/  LDC R83, c[0x0][0x230] ;  /* 0x00008c00ff537b82 */ /* 0x000ee20000000800 */
[----:B------:R-:W-:Y:S01]  /*21490*/  IMAD.WIDE R20, R0, 0x4, R4 ;  /* 0x0000000400147825 */ /* 0x000fe200078e0204 */
[----:B------:R4:W-:Y:S03]  /*214a0*/  STL.64 [R1+0xda8], R18 ;  /* 0x000da81201007387 */ /* 0x0009e60000100a00 */
[----:B------:R-:W-:Y:S01]  /*214b0*/  VIADD R0, R98, 0xffffffda ;  /* 0xffffffda62007836 */ /* 0x000fe20000000000 */
[----:B------:R3:W-:Y:S02]  /*214c0*/  LDGSTS.E [R243+-0x7fff4], desc[UR60][R22.64], !P4 ;  /* 0x8000c00016f37fae */ /* 0x0007e4000e12187c */
[----:B------:R-:W3:Y:S02]  /*214d0*/  LDC R11, c[0x0][0x238] ;  /* 0x00008e00ff0b7b82 */ /* 0x000ee40000000800 */
[----:B------:R2:W-:Y:S01]  /*214e0*/  STL.64 [R1+0xdb0], R16 ;  /* 0x000db01001007387 */ /* 0x0005e20000100a00 */
[----:B----4-:R-:W-:-:S03]  /*214f0*/  IMAD.WIDE R18, R2, 0x4, R240 ;  /* 0x0000000402127825 */ /* 0x010fc600078e02f0 */
[----:B------:R4:W-:Y:S01]  /*21500*/  LDGSTS.E [R243+-0x7bff4], desc[UR60][R20.64], !P4 ;  /* 0x8400c00014f37fae */ /* 0x0009e2000e12187c */
[----:B------:R-:W-:Y:S01]  /*21510*/  ISETP.GE.U32.AND P4, PT, R0, 0x7fffff5b, PT ;  /* 0x7fffff5b0000780c */ /* 0x000fe20003f86070 */
[----:B------:R-:W4:Y:S01]  /*21520*/  LDC R98, c[0x0][0x230] ;  /* 0x00008c00ff627b82 */ /* 0x000f220000000800 */
[----:B------:R-:W-:Y:S01]  /*21530*/  VIADD R0, R82, 0xffffffd9 ;  /* 0xffffffd952007836 */ /* 0x000fe20000000000 */
[----:B------:R4:W-:Y:S01]  /*21540*/  LDGSTS.E [R243+-0x78000], desc[UR60][R18.64], !P1 ;  /* 0x8800000012f37fae */ /* 0x0009e2000c92187c */
[----:B--2---:R-:W-:-:S05]  /*21550*/  IMAD.WIDE R16, R2, 0x4, R4 ;  /* 0x0000000402107825 */ /* 0x004fca00078e0204 */
[----:B------:R-:W2:Y:S01]  /*21560*/  LDC R82, c[0x0][0x238] ;  /* 0x00008e00ff527b82 */ /* 0x000ea20000000800 */
[----:B------:R4:W-:Y:S01]  /*21570*/  LDGSTS.E [R243+-0x74000], desc[UR60][R16.64], !P1 ;  /* 0x8c00000010f37fae */ /* 0x0009e2000c92187c */
[----:B------:R-:W-:Y:S01]  /*21580*/  ISETP.GE.U32.AND P1, PT, R0, 0x7fffff5a, PT ;  /* 0x7fffff5a0000780c */ /* 0x000fe20003f26070 */
[----:B-1----:R-:W-:Y:S02]  /*21590*/  IMAD R0, R3, 0x25, RZ ;  /* 0x0000002503007824 */ /* 0x002fe400078e02ff */
[----:B------:R1:W-:Y:S01]  /*215a0*/  STL.64 [R1+0xdb8], R22 ;  /* 0x000db81601007387 */ /* 0x0003e20000100a00 */
[----:B---3--:R-:W-:Y:S02]  /*215b0*/  IMAD R2, R15, 0x26, RZ ;  /* 0x000000260f027824 */ /* 0x008fe400078e02ff */
[----:B------:R-:W3:Y:S01]  /*215c0*/  LDC R3, c[0x0][0x238] ;  /* 0x00008e00ff037b82 */ /* 0x000ee20000000800 */
[----:B------:R4:W-:Y:S07]  /*215d0*/  STL.64 [R1+0xdc0], R20 ;  /* 0x000dc01401007387 */ /* 0x0009ee0000100a00 */
[----:B------:R-:W3:Y:S01]  /*215e0*/  LDC R51, c[0x0][0x240] ;  /* 0x00009000ff337b82 */ /* 0x000ee20000000800 */
[----:B-1----:R-:W-:-:S04]  /*215f0*/  IMAD.WIDE R22, R0, 0x4, R240 ;  /* 0x0000000400167825 */ /* 0x002fc800078e02f0 */
[----:B----4-:R-:W-:Y:S01]  /*21600*/  IMAD.WIDE R20, R0, 0x4, R4 ;  /* 0x0000000400147825 */ /* 0x010fe200078e0204 */
[----:B------:R-:W-:Y:S01]  /*21610*/  IADD3 R0, R83, -0x28, RZ ;  /* 0xffffffd853007810 */ /* 0x000fe20007ffe0ff */
[----:B------:R1:W-:Y:S01]  /*21620*/  STL.64 [R1+0xdc8], R18 ;  /* 0x000dc81201007387 */ /* 0x0003e20000100a00 */
[----:B------:R-:W4:Y:S03]  /*21630*/  LDC R15, c[0x0][0x230] ;  /* 0x00008c00ff0f7b82 */ /* 0x000f260000000800 */
[----:B------:R2:W-:Y:S04]  /*21640*/  LDGSTS.E [R243+-0x77ffc], desc[UR60][R22.64], !P4 ;  /* 0x8800400016f37fae */ /* 0x0005e8000e12187c */
[----:B------:R2:W-:Y:S01]  /*21650*/  STL.64 [R1+0xdd0], R16 ;  /* 0x000dd01001007387 */ /* 0x0005e20000100a00 */
[----:B------:R-:W3:Y:S01]  /*21660*/  LDC R83, c[0x0][0x230] ;  /* 0x00008c00ff537b82 */ /* 0x000ee20000000800 */
[----:B-1----:R-:W-:-:S02]  /*21670*/  IMAD.WIDE R18, R2, 0x4, R240 ;  /* 0x0000000402127825 */ /* 0x002fc400078e02f0 */
[----:B------:R1:W-:Y:S01]  /*21680*/  LDGSTS.E [R243+-0x73ffc], desc[UR60][R20.64], !P4 ;  /* 0x8c00400014f37fae */ /* 0x0003e2000e12187c */
[----:B------:R-:W-:Y:S01]  /*21690*/  ISETP.GE.U32.AND P4, PT, R0, 0x7fffff59, PT ;  /* 0x7fffff590000780c */ /* 0x000fe20003f86070 */
[----:B------:R-:W-:Y:S02]  /*216a0*/  VIADD R0, R97, 0xffffffbb ;  /* 0xffffffbb61007836 */ /* 0x000fe40000000000 */
[----:B------:R1:W-:Y:S01]  /*216b0*/  LDGSTS.E [R243+-0x77ff8], desc[UR60][R18.64], !P1 ;  /* 0x8800800012f37fae */ /* 0x0003e2000c92187c */
[----:B------:R-:W3:Y:S01]  /*216c0*/  LDC R97, c[0x0][0x230] ;  /* 0x00008c00ff617b82 */ /* 0x000ee20000000800 */
[----:B--2---:R-:W-:-:S05]  /*216d0*/  IMAD.WIDE R16, R2, 0x4, R4 ;  /* 0x0000000402107825 */ /* 0x004fca00078e0204 */
[----:B------:R2:W-:Y:S01]  /*216e0*/  LDGSTS.E [R243+-0x73ff8], desc[UR60][R16.64], !P1 ;  /* 0x8c00800010f37fae */ /* 0x0005e2000c92187c */
[----:B------:R-:W-:Y:S01]  /*216f0*/  ISETP.GE.U32.AND P1, PT, R0, 0x7fffff3c, PT ;  /* 0x7fffff3c0000780c */ /* 0x000fe20003f26070 */
[----:B------:R-:W-:Y:S01]  /*21700*/  IMAD R0, R11, 0x27, RZ ;  /* 0x000000270b007824 */ /* 0x000fe200078e02ff */
[----:B------:R-:W3:Y:S01]  /*21710*/  LDC R52, c[0x0][0x240] ;  /* 0x00009000ff347b82 */ /* 0x000ee20000000800 */
[----:B------:R1:W-:Y:S01]  /*21720*/  STL.64 [R1+0xdd8], R22 ;  /* 0x000dd81601007387 */ /* 0x0003e20000100a00 */
[----:B------:R-:W-:-:S03]  /*21730*/  IMAD R2, R82, 0x44, RZ ;  /* 0x0000004452027824 */ /* 0x000fc600078e02ff */
[----:B------:R2:W-:Y:S03]  /*21740*/  STL.64 [R1+0xde0], R20 ;  /* 0x000de01401007387 */ /* 0x0005e60000100a00 */
[----:B------:R-:W3:Y:S01]  /*21750*/  LDC R11, c[0x0][0x238] ;  /* 0x00008e00ff0b7b82 */ /* 0x000ee20000000800 */
[----:B-1----:R-:W-:-:S07]  /*21760*/  IMAD.WIDE R22, R0, 0x4, R240 ;  /* 0x0000000400167825 */ /* 0x002fce00078e02f0 */
[----:B------:R-:W1:Y:S01]  /*21770*/  LDC R82, c[0x0][0x238] ;  /* 0x00008e00ff527b82 */ /* 0x000e620000000800 */
[----:B--2---:R-:W-:Y:S01]  /*21780*/  IMAD.WIDE R20, R0, 0x4, R4 ;  /* 0x0000000400147825 */ /* 0x004fe200078e0204 */
[----:B------:R2:W-:Y:S03]  /*21790*/  STL.64 [R1+0xde8], R18 ;  /* 0x000de81201007387 */ /* 0x0005e60000100a00 */
[----:B------:R-:W-:Y:S01]  /*217a0*/  VIADD R0, R98, 0xfffffff6 ;  /* 0xfffffff662007836 */ /* 0x000fe20000000000 */
[----:B------:R-:W-:Y:S02]  /*217b0*/  LDGSTS.E [R243+-0x77ff4], desc[UR60][R22.64], !P4 ;  /* 0x8800c00016f37fae */ /* 0x000fe4000e12187c */
[----:B------:R-:W1:Y:S02]  /*217c0*/  LDC R98, c[0x0][0x238] ;  /* 0x00008e00ff627b82 */ /* 0x000e640000000800 */
[----:B------:R4:W-:Y:S01]  /*217d0*/  STL.64 [R1+0xdf0], R16 ;  /* 0x000df01001007387 */ /* 0x0009e20000100a00 */
[----:B--2---:R-:W-:-:S03]  /*217e0*/  IMAD.WIDE R18, R2, 0x4, R240 ;  /* 0x0000000402127825 */ /* 0x004fc600078e02f0 */
[----:B------:R-:W-:Y:S01]  /*217f0*/  LDGSTS.E [R243+-0x73ff4], desc[UR60][R20.64], !P4 ;  /* 0x8c00c00014f37fae */ /* 0x000fe2000e12187c */
[----:B------:R-:W-:Y:S01]  /*21800*/  ISETP.GE.U32.AND P4, PT, R0, 0x7fffff77, PT ;  /* 0x7fffff770000780c */ /* 0x000fe20003f86070 */
[----:B------:R-:W2:Y:S01]  /*21810*/  LDC R55, c[0x0][0x240] ;  /* 0x00009000ff377b82 */ /* 0x000ea20000000800 */
[----:B------:R-:W-:Y:S01]  /*21820*/  IMAD R0, R109, 0x45, RZ ;  /* 0x000000456d007824 */ /* 0x000fe200078e02ff */
[----:B------:R-:W-:Y:S01]  /*21830*/  STL.64 [R1+0xdf8], R22 ;  /* 0x000df81601007387 */ /* 0x000fe20000100a00 */
[----:B----4-:R-:W-:-:S03]  /*21840*/  IMAD.WIDE R16, R2, 0x4, R4 ;  /* 0x0000000402107825 */ /* 0x010fc600078e0204 */
[----:B------:R-:W-:Y:S01]  /*21850*/  STL.64 [R1+0xe00], R20 ;  /* 0x000e001401007387 */ /* 0x000fe20000100a00 */
[----:B------:R-:W-:Y:S01]  /*21860*/  IADD3 R2, R108, -0x47, RZ ;  /* 0xffffffb96c027810 */ /* 0x000fe20007ffe0ff */
[----:B------:R-:W4:Y:S02]  /*21870*/  LDC R109, c[0x0][0x238] ;  /* 0x00008e00ff6d7b82 */ /* 0x000f240000000800 */
[----:B------:R3:W-:Y:S04]  /*21880*/  STL.64 [R1+0xe08], R18 ;  /* 0x000e081201007387 */ /* 0x0007e80000100a00 */
[----:B------:R3:W-:Y:S02]  /*21890*/  LDGSTS.E [R243+-0x70000], desc[UR60][R18.64], !P1 ;  /* 0x9000000012f37fae */ /* 0x0007e4000c92187c */
[----:B------:R-:W2:Y:S02]  /*218a0*/  LDC R108, c[0x0][0x230] ;  /* 0x00008c00ff6c7b82 */ /* 0x000ea40000000800 */
[----:B------:R1:W-:Y:S04]  /*218b0*/  STL.64 [R1+0xe10], R16 ;  /* 0x000e101001007387 */ /* 0x0003e80000100a00 */
[----:B------:R1:W-:Y:S02]  /*218c0*/  LDGSTS.E [R243+-0x6c000], desc[UR60][R16.64], !P1 ;  /* 0x9400000010f37fae */ /* 0x0003e4000c92187c */
[----:B------:R-:W4:Y:S01]  /*218d0*/  LDC R57, c[0x0][0x240] ;  /* 0x00009000ff397b82 */ /* 0x000f220000000800 */
[----:B---3--:R-:W-:Y:S01]  /*218e0*/  IMAD.WIDE R18, R0, 0x4, R240 ;  /* 0x0000000400127825 */ /* 0x008fe200078e02f0 */
[----:B------:R-:W-:-:S04]  /*218f0*/  ISETP.GE.U32.AND P1, PT, R2, 0x7fffff3a, PT ;  /* 0x7fffff3a0200780c */ /* 0x000fc80003f26070 */
[----:B------:R3:W-:Y:S02]  /*21900*/  LDGSTS.E [R243+-0x6fffc], desc[UR60][R18.64], !P6 ;  /* 0x9000400012f37fae */ /* 0x0007e4000f12187c */
[----:B------:R-:W4:Y:S01]  /*21910*/  LDC R63, c[0x0][0x240] ;  /* 0x00009000ff3f7b82 */ /* 0x000f220000000800 */
[----:B-1----:R-:W-:-:S04]  /*21920*/  IMAD.WIDE R16, R0, 0x4, R4 ;  /* 0x0000000400107825 */ /* 0x002fc800078e0204 */
[----:B------:R-:W-:Y:S01]  /*21930*/  VIADD R0, R15, 0xffffffb8 ;  /* 0xffffffb80f007836 */ /* 0x000fe20000000000 */
[----:B------:R1:W-:Y:S02]  /*21940*/  LDGSTS.E [R243+-0x6bffc], desc[UR60][R16.64], !P6 ;  /* 0x9400400010f37fae */ /* 0x0003e4000f12187c */
[----:B------:R-:W2:Y:S02]  /*21950*/  LDC R15, c[0x0][0x238] ;  /* 0x00008e00ff0f7b82 */ /* 0x000ea40000000800 */
[----:B------:R-:W-:Y:S01]  /*21960*/  ISETP.GE.U32.AND P6, PT, R0, 0x7fffff39, PT ;  /* 0x7fffff390000780c */ /* 0x000fe20003fc6070 */
[----:B------:R-:W-:Y:S02]  /*21970*/  IMAD R0, R3, 0x46, RZ ;  /* 0x0000004603007824 */ /* 0x000fe400078e02ff */
[----:B------:R-:W-:Y:S01]  /*21980*/  IMAD R2, R11, 0x47, RZ ;  /* 0x000000470b027824 */ /* 0x000fe200078e02ff */
[----:B------:R3:W-:Y:S01]  /*21990*/  STL.64 [R1+0xe18], R18 ;  /* 0x000e181201007387 */ /* 0x0007e20000100a00 */
[C---:B------:R-:W-:Y:S01]  /*219a0*/  IMAD.WIDE R22, R0.reuse, 0x4, R240 ;  /* 0x0000000400167825 */ /* 0x040fe200078e02f0 */
[----:B------:R-:W4:Y:S02]  /*219b0*/  LDC R11, c[0x0][0x238] ;  /* 0x00008e00ff0b7b82 */ /* 0x000f240000000800 */
[----:B------:R1:W-:Y:S01]  /*219c0*/  STL.64 [R1+0xe20], R16 ;  /* 0x000e201001007387 */ /* 0x0003e20000100a00 */
[----:B------:R-:W-:Y:S01]  /*219d0*/  IMAD.WIDE R20, R0, 0x4, R4 ;  /* 0x0000000400147825 */ /* 0x000fe200078e0204 */
[----:B------:R-:W-:-:S02]  /*219e0*/  IADD3 R0, R114, -0x65, RZ ;  /* 0xffffff9b72007810 */ /* 0x000fc40007ffe0ff */
[----:B------:R2:W-:Y:S01]  /*219f0*/  LDGSTS.E [R243+-0x6fff8], desc[UR60][R22.64], !P1 ;  /* 0x9000800016f37fae */ /* 0x0005e2000c92187c */
[----:B------:R-:W-:Y:S01]  /*21a00*/  VIADD R3, R83, 0xffffff9a ;  /* 0xffffff9a53037836 */ /* 0x000fe20000000000 */
[----:B------:R-:W4:Y:S01]  /*21a10*/  LDC R114, c[0x0][0x240] ;  /* 0x00009000ff727b82 */ /* 0x000f220000000800 */
[C---:B---3--:R-:W-:Y:S01]  /*21a20*/  IMAD.WIDE R18, R2.reuse, 0x4, R240 ;  /* 0x0000000402127825 */ /* 0x048fe200078e02f0 */
[----:B------:R3:W-:Y:S03]  /*21a30*/  LDGSTS.E [R243+-0x6bff8], desc[UR60][R20.64], !P1 ;  /* 0x9400800014f37fae */ /* 0x0007e6000c92187c */
[----:B-1----:R-:W-:Y:S01]  /*21a40*/  IMAD.WIDE R16, R2, 0x4, R4 ;  /* 0x0000000402107825 */ /* 0x002fe200078e0204 */
[----:B------:R1:W-:Y:S01]  /*21a50*/  LDGSTS.E [R243+-0x6fff4], desc[UR60][R18.64], !P6 ;  /* 0x9000c00012f37fae */ /* 0x0003e2000f12187c */
[----:B------:R-:W-:Y:S01]  /*21a60*/  ISETP.GE.U32.AND P1, PT, R0, 0x7fffff1c, PT ;  /* 0x7fffff1c0000780c */ /* 0x000fe20003f26070 */
[----:B------:R-:W4:Y:S02]  /*21a70*/  LDC R83, c[0x0][0x230] ;  /* 0x00008c00ff537b82 */ /* 0x000f240000000800 */
[----:B------:R1:W-:Y:S01]  /*21a80*/  LDGSTS.E [R243+-0x6bff4], desc[UR60][R16.64], !P6 ;  /* 0x9400c00010f37fae */ /* 0x0003e2000f12187c */
[----:B------:R-:W-:Y:S01]  /*21a90*/  ISETP.GE.U32.AND P6, PT, R3, 0x7fffff1b, PT ;  /* 0x7fffff1b0300780c */ /* 0x000fe20003fc6070 */
[----:B------:R-:W-:-:S04]  /*21aa0*/  IMAD R0, R82, 0x64, RZ ;  /* 0x0000006452007824 */ /* 0x000fc800078e02ff */
[----:B------:R-:W4:Y:S01]  /*21ab0*/  LDC R3, c[0x0][0x230] ;  /* 0x00008c00ff037b82 */ /* 0x000f220000000800 */
[----:B------:R2:W-:Y:S04]  /*21ac0*/  STL.64 [R1+0xe28], R22 ;  /* 0x000e281601007387 */ /* 0x0005e80000100a00 */
[----:B------:R3:W-:Y:S03]  /*21ad0*/  STL.64 [R1+0xe30], R20 ;  /* 0x000e301401007387 */ /* 0x0007e60000100a00 */
[----:B------:R-:W4:Y:S01]  /*21ae0*/  LDC R82, c[0x0][0x238] ;  /* 0x00008e00ff527b82 */ /* 0x000f220000000800 */
[----:B--2---:R-:W-:-:S07]  /*21af0*/  IMAD.WIDE R22, R0, 0x4, R240 ;  /* 0x0000000400167825 */ /* 0x004fce00078e02f0 */
[----:B------:R-:W2:Y:S01]  /*21b00*/  LDC R62, c[0x0][0x240] ;  /* 0x00009000ff3e7b82 */ /* 0x000ea20000000800 */
[----:B---3--:R-:W-:Y:S01]  /*21b10*/  IMAD.WIDE R20, R0, 0x4, R4 ;  /* 0x0000000400147825 */ /* 0x008fe200078e0204 */
[----:B------:R-:W-:Y:S03]  /*21b20*/  LDGSTS.E [R243+-0x68000], desc[UR60][R22.64], !P1 ;  /* 0x9800000016f37fae */ /* 0x000fe6000c92187c */
[----:B------:R-:W-:Y:S01]  /*21b30*/  VIADD R0, R97, 0xffffff99 ;  /* 0xffffff9961007836 */ /* 0x000fe20000000000 */
[----:B------:R-:W-:Y:S01]  /*21b40*/  LDGSTS.E [R243+-0x64000], desc[UR60][R20.64], !P1 ;  /* 0x9c00000014f37fae */ /* 0x000fe2000c92187c */
[----:B------:R-:W-:Y:S01]  /*21b50*/  IMAD R2, R15, 0x65, RZ ;  /* 0x000000650f027824 */ /* 0x000fe200078e02ff */
[----:B------:R-:W3:Y:S02]  /*21b60*/  LDC R97, c[0x0][0x238] ;  /* 0x00008e00ff617b82 */ /* 0x000ee40000000800 */
[----:B------:R-:W-:Y:S01]  /*21b70*/  ISETP.GE.U32.AND P1, PT, R0, 0x7fffff1a, PT ;  /* 0x7fffff1a0000780c */ /* 0x000fe20003f26070 */
[----:B------:R1:W-:Y:S01]  /*21b80*/  STL.64 [R1+0xe38], R18 ;  /* 0x000e381201007387 */ /* 0x0003e20000100a00 */
[----:B------:R-:W-:-:S03]  /*21b90*/  IMAD R0, R98, 0x66, RZ ;  /* 0x0000006662007824 */ /* 0x000fc600078e02ff */
[----:B------:R1:W-:Y:S01]  /*21ba0*/  STL.64 [R1+0xe40], R16 ;  /* 0x000e401001007387 */ /* 0x0003e20000100a00 */
[----:B------:R-:W2:Y:S03]  /*21bb0*/  LDC R15, c[0x0][0x230] ;  /* 0x00008c00ff0f7b82 */ /* 0x000ea60000000800 */
[----:B------:R-:W-:Y:S01]  /*21bc0*/  STL.64 [R1+0xe48], R22 ;  /* 0x000e481601007387 */ /* 0x000fe20000100a00 */
[----:B-1----:R-:W-:-:S03]  /*21bd0*/  IMAD.WIDE R18, R2, 0x4, R240 ;  /* 0x0000000402127825 */ /* 0x002fc600078e02f0 */
[----:B------:R-:W-:Y:S01]  /*21be0*/  STL.64 [R1+0xe50], R20 ;  /* 0x000e501401007387 */ /* 0x000fe20000100a00 */
[----:B------:R-:W1:Y:S01]  /*21bf0*/  LDC R98, c[0x0][0x238] ;  /* 0x00008e00ff627b82 */ /* 0x000e620000000800 */
[----:B------:R-:W-:Y:S02]  /*21c00*/  IMAD.WIDE R16, R2, 0x4, R4 ;  /* 0x0000000402107825 */ /* 0x000fe400078e0204 */
[----:B------:R4:W-:Y:S02]  /*21c10*/  STL.64 [R1+0xe58], R18 ;  /* 0x000e581201007387 */ /* 0x0009e40000100a00 */
[----:B------:R-:W-:Y:S02]  /*21c20*/  VIADD R2, R108, 0xffffff98 ;  /* 0xffffff986c027836 */ /* 0x000fe40000000000 */
[----:B------:R4:W-:Y:S01]  /*21c30*/  LDGSTS.E [R243+-0x67ffc], desc[UR60][R18.64], !P6 ;  /* 0x9800400012f37fae */ /* 0x0009e2000f12187c */
[----:B------:R-:W1:Y:S03]  /*21c40*/  LDC R108, c[0x0][0x230] ;  /* 0x00008c00ff6c7b82 */ /* 0x000e660000000800 */
[----:B------:R3:W-:Y:S04]  /*21c50*/  STL.64 [R1+0xe60], R16 ;  /* 0x000e601001007387 */ /* 0x0007e80000100a00 */
[----:B------:R3:W-:Y:S01]  /*21c60*/  LDGSTS.E [R243+-0x63ffc], desc[UR60][R16.64], !P6 ;  /* 0x9c00400010f37fae */ /* 0x0007e2000f12187c */
[----:B------:R-:W1:Y:S01]  /*21c70*/  LDC R60, c[0x0][0x240] ;  /* 0x00009000ff3c7b82 */ /* 0x000e620000000800 */
[----:B----4-:R-:W-:Y:S01]  /*21c80*/  IMAD.WIDE R18, R0, 0x4, R240 ;  /* 0x0000000400127825 */ /* 0x010fe200078e02f0 */
[----:B------:R-:W-:-:S04]  /*21c90*/  ISETP.GE.U32.AND P6, PT, R2, 0x7fffff19, PT ;  /* 0x7fffff190200780c */ /* 0x000fc80003fc6070 */
[----:B------:R4:W-:Y:S02]  /*21ca0*/  LDGSTS.E [R243+-0x67ff8], desc[UR60][R18.64], !P1 ;  /* 0x9800800012f37fae */ /* 0x0009e4000c92187c */
[----:B------:R-:W1:Y:S01]  /*21cb0*/  LDC R56, c[0x0][0x240] ;  /* 0x00009000ff387b82 */ /* 0x000e620000000800 */
[----:B---3--:R-:W-:Y:S01]  /*21cc0*/  IMAD.WIDE R16, R0, 0x4, R4 ;  /* 0x0000000400107825 */ /* 0x008fe200078e0204 */
[----:B------:R-:W-:-:S04]  /*21cd0*/  IADD3 R0, R3, -0x9, RZ ;  /* 0xfffffff703007810 */ /* 0x000fc80007ffe0ff */
[----:B------:R3:W-:Y:S01]  /*21ce0*/  LDGSTS.E [R243+-0x63ff8], desc[UR60][R16.64], !P1 ;  /* 0x9c00800010f37fae */ /* 0x0007e2000c92187c */
[----:B------:R-:W-:Y:S01]  /*21cf0*/  ISETP.GE.U32.AND P1, PT, R0, 0x7fffff78, PT ;  /* 0x7fffff780000780c */ /* 0x000fe20003f26070 */
[----:B------:R-:W-:Y:S01]  /*21d00*/  IMAD.MOV.U32 R153, RZ, RZ, R146 ;  /* 0x000000ffff997224 */ /* 0x000fe200078e0092 */
[----:B------:R-:W1:Y:S01]  /*21d10*/  LDC R58, c[0x0][0x240] ;  /* 0x00009000ff3a7b82 */ /* 0x000e620000000800 */
[----:B------:R-:W-:Y:S02]  /*21d20*/  IMAD R0, R11, 0x67, RZ ;  /* 0x000000670b007824 */ /* 0x000fe400078e02ff */
[----:B------:R-:W-:Y:S02]  /*21d30*/  IMAD.MOV.U32 R146, RZ, RZ, R139 ;  /* 0x000000ffff927224 */ /* 0x000fe400078e008b */
[----:B------:R-:W-:Y:S01]  /*21d40*/  IMAD.MOV.U32 R139, RZ, RZ, R242 ;  /* 0x000000ffff8b7224 */ /* 0x000fe200078e00f2 */
[----:B------:R-:W-:Y:S01]  /*21d50*/  LOP3.LUT R242, R13, 0x20, RZ, 0x3c, !PT ;  /* 0x000000200df27812 */ /* 0x000fe200078e3cff */
[----:B------:R-:W-:Y:S01]  /*21d60*/  IMAD.SHL.U32 R2, R82, 0x8, RZ ;  /* 0x0000000852027824 */ /* 0x000fe200078e00ff */
[----:B------:R-:W1:Y:S01]  /*21d70*/  LDC R66, c[0x0][0x240] ;  /* 0x00009000ff427b82 */ /* 0x000e620000000800 */
[----:B------:R-:W-:Y:S01]  /*21d80*/  IMAD.WIDE R22, R0, 0x4, R240 ;  /* 0x0000000400167825 */ /* 0x000fe200078e02f0 */
[----:B------:R4:W-:Y:S01]  /*21d90*/  STL.64 [R1+0xe68], R18 ;  /* 0x000e681201007387 */ /* 0x0009e20000100a00 */
[----:B------:R-:W-:-:S02]  /*21da0*/  IADD3 R3, R83, -0xb, RZ ;  /* 0xfffffff553037810 */ /* 0x000fc40007ffe0ff */
[----:B------:R-:W-:Y:S01]  /*21db0*/  IMAD.WIDE R20, R0, 0x4, R4 ;  /* 0x0000000400147825 */ /* 0x000fe200078e0204 */
[----:B------:R3:W-:Y:S01]  /*21dc0*/  STL.64 [R1+0xe70], R16 ;  /* 0x000e701001007387 */ /* 0x0007e20000100a00 */
[----:B------:R-:W-:Y:S01]  /*21dd0*/  IADD3 R242, R14, 0x200000, R242 ;  /* 0x002000000ef27810 */ /* 0x000fe20007ffe0f2 */
[----:B------:R-:W1:Y:S01]  /*21de0*/  LDC R61, c[0x0][0x240] ;  /* 0x00009000ff3d7b82 */ /* 0x000e620000000800 */
[----:B------:R-:W-:Y:S01]  /*21df0*/  IMAD R0, R97, 0x9, RZ ;  /* 0x0000000961007824 */ /* 0x000fe200078e02ff */
[----:B------:R2:W-:Y:S01]  /*21e00*/  LDGSTS.E [R243+-0x67ff4], desc[UR60][R22.64], !P6 ;  /* 0x9800c00016f37fae */ /* 0x0005e2000f12187c */
[----:B----4-:R-:W-:-:S03]  /*21e10*/  IMAD.WIDE R18, R2, 0x4, R240 ;  /* 0x0000000402127825 */ /* 0x010fc600078e02f0 */
[----:B------:R4:W-:Y:S02]  /*21e20*/  LDGSTS.E [R243+-0x63ff4], desc[UR60][R20.64], !P6 ;  /* 0x9c00c00014f37fae */ /* 0x0009e4000f12187c */
[----:B------:R-:W4:Y:S01]  /*21e30*/  LDC R65, c[0x0][0x240] ;  /* 0x00009000ff417b82 */ /* 0x000f220000000800 */
[----:B---3--:R-:W-:Y:S01]  /*21e40*/  IMAD.WIDE R16, R2, 0x4, R4 ;  /* 0x0000000402107825 */ /* 0x008fe200078e0204 */
[----:B------:R-:W-:Y:S01]  /*21e50*/  ISETP.GE.U32.AND P6, PT, R3, 0x7fffff76, PT ;  /* 0x7fffff760300780c */ /* 0x000fe20003fc6070 */
[----:B------:R3:W-:Y:S02]  /*21e60*/  STL.64 [R1+0xe78], R22 ;  /* 0x000e781601007387 */ /* 0x0007e40000100a00 */
[----:B--2---:R-:W-:Y:S02]  /*21e70*/  VIADD R2, R15, 0xfffffff4 ;  /* 0xfffffff40f027836 */ /* 0x004fe40000000000 */
[----:B------:R2:W-:Y:S04]  /*21e80*/  LDGSTS.E [R242+-0x80000], desc[UR60][R18.64], !P1 ;  /* 0x8000000012f27fae */ /* 0x0005e8000c92187c */
[----:B------:R4:W-:Y:S04]  /*21e90*/  STL.64 [R1+0xe80], R20 ;  /* 0x000e801401007387 */ /* 0x0009e80000100a00 */
[----:B------:R2:W-:Y:S01]  /*21ea0*/  LDGSTS.E [R242+-0x7c000], desc[UR60][R16.64], !P1 ;  /* 0x8400000010f27fae */ /* 0x0005e2000c92187c */
[----:B---3--:R-:W-:Y:S01]  /*21eb0*/  IMAD.WIDE R22, R0, 0x4, R240 ;  /* 0x0000000400167825 */ /* 0x008fe200078e02f0 */
[----:B------:R-:W-:-:S03]  /*21ec0*/  ISETP.GE.U32.AND P1, PT, R2, 0x7fffff75, PT ;  /* 0x7fffff750200780c */ /* 0x000fc60003f26070 */
[----:B-1----:R-:W-:Y:S02]  /*21ed0*/  IMAD R2, R98, 0xa, RZ ;  /* 0x0000000a62027824 */ /* 0x002fe400078e02ff */
[----:B----4-:R-:W-:Y:S01]  /*21ee0*/  IMAD.WIDE R20, R0, 0x4, R4 ;  /* 0x0000000400147825 */ /* 0x010fe200078e0204 */
[----:B------:R2:W-:Y:S03]  /*21ef0*/  STL.64 [R1+0xe88], R18 ;  /* 0x000e881201007387 */ /* 0x0005e60000100a00 */
[----:B------:R-:W-:Y:S01]  /*21f00*/  VIADD R3, R156, 0xfffffff3 ;  /* 0xfffffff39c037836 */ /* 0x000fe20000000000 */
[----:B------:R1:W-:Y:S01]  /*21f10*/  LDGSTS.E [R242+-0x7fffc], desc[UR60][R22.64], !P4 ;  /* 0x8000400016f27fae */ /* 0x0003e2000e12187c */
[----:B------:R-:W-:Y:S01]  /*21f20*/  VIADD R0, R108, 0xffffffd7 ;  /* 0xffffffd76c007836 */ /* 0x000fe20000000000 */
[C---:B------:R-:W-:Y:S02]  /*21f30*/  LOP3.LUT R15, R13.reuse, 0x30, RZ, 0x3c, !PT ;  /* 0x000000300d0f7812 */ /* 0x040fe400078e3cff */
[----:B------:R-:W-:Y:S01]  /*21f40*/  LOP3.LUT R11, R13, 0x40, RZ, 0x3c, !PT ;  /* 0x000000400d0b7812 */ /* 0x000fe200078e3cff */
[----:B------:R3:W-:Y:S01]  /*21f50*/  STL.64 [R1+0xe90], R16 ;  /* 0x000e901001007387 */ /* 0x0007e20000100a00 */
[----:B------:R-:W-:-:S02]  /*21f60*/  VIADD R82, R156, 0xffffffe9 ;  /* 0xffffffe99c527836 */ /* 0x000fc40000000000 */
[----:B------:R-:W-:Y:S01]  /*21f70*/  VIADD R83, R156, 0xffffffe5 ;  /* 0xffffffe59c537836 */ /* 0x000fe20000000000 */
[----:B------:R4:W-:Y:S01]  /*21f80*/  LDGSTS.E [R242+-0x7bffc], desc[UR60][R20.64], !P4 ;  /* 0x8400400014f27fae */ /* 0x0009e2000e12187c */
[----:B--2---:R-:W-:Y:S01]  /*21f90*/  IMAD.WIDE R18, R2, 0x4, R240 ;  /* 0x0000000402127825 */ /* 0x004fe200078e02f0 */
[----:B------:R-:W-:Y:S01]  /*21fa0*/  ISETP.GE.U32.AND P4, PT, R0, 0x7fffff58, PT ;  /* 0x7fffff580000780c */ /* 0x000fe20003f86070 */
[----:B------:R-:W2:Y:S02]  /*21fb0*/  LDC R98, c[0x0][0x240] ;  /* 0x00009000ff627b82 */ /* 0x000ea40000000800 */
[----:B------:R-:W-:Y:S02]  /*21fc0*/  IMAD R0, R109, 0xb, RZ ;  /* 0x0000000b6d007824 */ /* 0x000fe400078e02ff */
[----:B---3--:R-:W-:Y:S01]  /*21fd0*/  IMAD.WIDE R16, R2, 0x4, R4 ;  /* 0x0000000402107825 */ /* 0x008fe200078e0204 */
[----:B------:R-:W-:Y:S01]  /*21fe0*/  IADD3 R2, R156, -0x7d, RZ ;  /* 0xffffff839c027810 */ /* 0x000fe20007ffe0ff */
[----:B------:R-:W-:Y:S01]  /*21ff0*/  STL [R1+0x2e98], R243 ;  /* 0x002e98f301007387 */ /* 0x000fe20000100800 */
[C---:B------:R-:W-:Y:S01]  /*22000*/  IADD3 R15, R14.reuse, 0x200000, R15 ;  /* 0x002000000e0f7810 */ /* 0x040fe20007ffe00f */
[----:B------:R-:W3:Y:S02]  /*22010*/  LDC R108, c[0x0][0x240] ;  /* 0x00009000ff6c7b82 */ /* 0x000ee40000000800 */
[----:B------:R1:W-:Y:S04]  /*22020*/  STL.64 [R1+0xe98], R22 ;  /* 0x000e981601007387 */ /* 0x0003e80000100a00 */
[----:B------:R4:W-:Y:S01]  /*22030*/  LDGSTS.E [R242+-0x7fff8], desc[UR60][R18.64], !P6 ;  /* 0x8000800012f27fae */ /* 0x0009e2000f12187c */
[----:B------:R-:W-:Y:S01]  /*22040*/  IADD3 R11, R14, 0x200000, R11 ;  /* 0x002000000e0b7810 */ /* 0x000fe20007ffe00b */
[----:B------:R-:W3:Y:S02]  /*22050*/  LDC R109, c[0x0][0x240] ;  /* 0x00009000ff6d7b82 */ /* 0x000ee40000000800 */
[----:B------:R4:W-:Y:S04]  /*22060*/  STL.64 [R1+0xea0], R20 ;  /* 0x000ea01401007387 */ /* 0x0009e80000100a00 */
[----:B------:R2:W-:Y:S01]  /*22070*/  LDGSTS.E [R242+-0x7bff8], desc[UR60][R16.64], !P6 ;  /* 0x8400800010f27fae */ /* 0x0005e2000f12187c */
[----:B-1----:R-:W-:Y:S01]  /*22080*/  IMAD.WIDE R22, R0, 0x4, R240 ;  /* 0x0000000400167825 */ /* 0x002fe200078e02f0 */
[----:B------:R-:W-:-:S03]  /*22090*/  ISETP.GE.U32.AND P6, PT, R2, 0x7fffff04, PT ;  /* 0x7fffff040200780c */ /* 0x000fc60003fc6070 */
[----:B------:R-:W-:Y:S02]  /*220a0*/  IMAD R2, R252, 0x28, RZ ;  /* 0x00000028fc027824 */ /* 0x000fe400078e02ff */
[----:B----4-:R-:W-:Y:S01]  /*220b0*/  IMAD.WIDE R20, R0, 0x4, R4 ;  /* 0x0000000400147825 */ /* 0x010fe200078e0204 */
[----:B------:R1:W-:Y:S03]  /*220c0*/  STL.64 [R1+0xea8], R18 ;  /* 0x000ea81201007387 */ /* 0x0003e60000100a00 */
[----:B------:R-:W-:Y:S01]  /*220d0*/  VIADD R0, R156, 0xffffffd5 ;  /* 0xffffffd59c007836 */ /* 0x000fe20000000000 */
[----:B------:R4:W-:Y:S04]  /*220e0*/  LDGSTS.E [R242+-0x7fff4], desc[UR60][R22.64], !P1 ;  /* 0x8000c00016f27fae */ /* 0x0009e8000c92187c */
[----:B------:R2:W-:Y:S01]  /*220f0*/  STL.64 [R1+0xeb0], R16 ;  /* 0x000eb01001007387 */ /* 0x0005e20000100a00 */
[----:B-1----:R-:W-:-:S03]  /*22100*/  IMAD.WIDE R18, R2, 0x4, R240 ;  /* 0x0000000402127825 */ /* 0x002fc600078e02f0 */
[----:B------:R1:W-:Y:S01]  /*22110*/  LDGSTS.E [R242+-0x7bff4], desc[UR60][R20.64], !P1 ;  /* 0x8400c00014f27fae */ /* 0x0003e2000c92187c */
[----:B------:R-:W-:Y:S01]  /*22120*/  ISETP.GE.U32.AND P1, PT, R0, 0x7fffff56, PT ;  /* 0x7fffff560000780c */ /* 0x000fe20003f26070 */
[----:B------:R-:W-:Y:S02]  /*22130*/  IMAD R0, R252, 0x29, RZ ;  /* 0x00000029fc007824 */ /* 0x000fe400078e02ff */
[----:B--2---:R-:W-:Y:S01]  /*22140*/  IMAD.WIDE R16, R2, 0x4, R4 ;  /* 0x0000000402107825 */ /* 0x004fe200078e0204 */
[----:B------:R4:W-:Y:S03]  /*22150*/  STL.64 [R1+0xeb8], R22 ;  /* 0x000eb81601007387 */ /* 0x0009e60000100a00 */
[----:B------:R-:W-:Y:S01]  /*22160*/  VIADD R2, R156, 0xffffffd4 ;  /* 0xffffffd49c027836 */ /* 0x000fe20000000000 */
[----:B------:R2:W-:Y:S04]  /*22170*/  LDGSTS.E [R242+-0x78000], desc[UR60][R18.64], !P4 ;  /* 0x8800000012f27fae */ /* 0x0005e8000e12187c */
[----:B------:R1:W-:Y:S04]  /*22180*/  STL.64 [R1+0xec0], R20 ;  /* 0x000ec01401007387 */ /* 0x0003e80000100a00 */
[----:B------:R3:W-:Y:S01]  /*22190*/  LDGSTS.E [R242+-0x74000], desc[UR60][R16.64], !P4 ;  /* 0x8c00000010f27fae */ /* 0x0007e2000e12187c */
[----:B----4-:R-:W-:Y:S01]  /*221a0*/  IMAD.WIDE R22, R0, 0x4, R240 ;  /* 0x0000000400167825 */ /* 0x010fe200078e02f0 */
[----:B------:R-:W-:-:S03]  /*221b0*/  ISETP.GE.U32.AND P4, PT, R2, 0x7fffff55, PT ;  /* 0x7fffff550200780c */ /* 0x000fc60003f86070 */
[----:B------:R-:W-:Y:S02]  /*221c0*/  IMAD R2, R252, 0x2a, RZ ;  /* 0x0000002afc027824 */ /* 0x000fe400078e02ff */
[----:B-1----:R-:W-:Y:S01]  /*221d0*/  IMAD.WIDE R20, R0, 0x4, R4 ;  /* 0x0000000400147825 */ /* 0x002fe200078e0204 */
[----:B------:R-:W-:Y:S01]  /*221e0*/  IADD3 R0, R156, -0x49, RZ ;  /* 0xffffffb79c007810 */ /* 0x000fe20007ffe0ff */
[----:B------:R2:W-:Y:S04]  /*221f0*/  STL.64 [R1+0xec8], R18 ;  /* 0x000ec81201007387 */ /* 0x0005e80000100a00 */
[----:B------:R1:W-:Y:S04]  /*22200*/  LDGSTS.E [R242+-0x77ffc], desc[UR60][R22.64], !P2 ;  /* 0x8800400016f27fae */ /* 0x0003e8000d12187c */
[----:B------:R3:W-:Y:S01]  /*22210*/  STL.64 [R1+0xed0], R16 ;  /* 0x000ed01001007387 */ /* 0x0007e20000100a00 */
[----:B--2---:R-:W-:-:S03]  /*22220*/  IMAD.WIDE R18, R2, 0x4, R240 ;  /* 0x0000000402127825 */ /* 0x004fc600078e02f0 */
[----:B------:R2:W-:Y:S01]  /*22230*/  LDGSTS.E [R242+-0x73ffc], desc[UR60][R20.64], !P2 ;  /* 0x8c00400014f27fae */ /* 0x0005e2000d12187c */
[----:B------:R-:W-:Y:S01]  /*22240*/  ISETP.GE.U32.AND P2, PT, R0, 0x7fffff38, PT ;  /* 0x7fffff380000780c */ /* 0x000fe20003f46070 */
[----:B------:R-:W-:Y:S02]  /*22250*/  IMAD R0, R252, 0x2b, RZ ;  /* 0x0000002bfc007824 */ /* 0x000fe400078e02ff */
[----:B---3--:R-:W-:Y:S01]  /*22260*/  IMAD.WIDE R16, R2, 0x4, R4 ;  /* 0x0000000402107825 */ /* 0x008fe200078e0204 */
[----:B------:R1:W-:Y:S03]  /*22270*/  STL.64 [R1+0xed8], R22 ;  /* 0x000ed81601007387 */ /* 0x0003e60000100a00 */
[----:B------:R-:W-:Y:S01]  /*22280*/  VIADD R2, R156, 0xffffffb6 ;  /* 0xffffffb69c027836 */ /* 0x000fe20000000000 */
[----:B------:R3:W-:Y:S04]  /*22290*/  LDGSTS.E [R242+-0x77ff8], desc[UR60][R18.64], !P1 ;  /* 0x8800800012f27fae */ /* 0x0007e8000c92187c */
[----:B------:R2:W-:Y:S04]  /*222a0*/  STL.64 [R1+0xee0], R20 ;  /* 0x000ee01401007387 */ /* 0x0005e80000100a00 */
[----:B------:R4:W-:Y:S01]  /*222b0*/  LDGSTS.E [R242+-0x73ff8], desc[UR60][R16.64], !P1 ;  /* 0x8c00800010f27fae */ /* 0x0009e2000c92187c */
[----:B-1----:R-:W-:Y:S01]  /*222c0*/  IMAD.WIDE R22, R0, 0x4, R240 ;  /* 0x0000000400167825 */ /* 0x002fe200078e02f0 */
[----:B------:R-:W-:-:S03]  /*222d0*/  ISETP.GE.U32.AND P1, PT, R2, 0x7fffff37, PT ;  /* 0x7fffff370200780c */ /* 0x000fc60003f26070 */
[----:B------:R-:W-:Y:S02]  /*222e0*/  IMAD R2, R252, 0x48, RZ ;  /* 0x00000048fc027824 */ /* 0x000fe400078e02ff */
[----:B--2---:R-:W-:Y:S01]  /*222f0*/  IMAD.WIDE R20, R0, 0x4, R4 ;  /* 0x0000000400147825 */ /* 0x004fe200078e0204 */
[----:B------:R3:W-:Y:S03]  /*22300*/  STL.64 [R1+0xee8], R18 ;  /* 0x000ee81201007387 */ /* 0x0007e60000100a00 */
[----:B------:R-:W-:Y:S01]  /*22310*/  VIADD R0, R156, 0xffffffb5 ;  /* 0xffffffb59c007836 */ /* 0x000fe20000000000 */
[----:B------:R1:W-:Y:S04]  /*22320*/  LDGSTS.E [R242+-0x77ff4], desc[UR60][R22.64], !P4 ;  /* 0x8800c00016f27fae */ /* 0x0003e8000e12187c */
[----:B------:R4:W-:Y:S01]  /*22330*/  STL.64 [R1+0xef0], R16 ;  /* 0x000ef01001007387 */ /* 0x0009e20000100a00 */
[----:B---3--:R-:W-:-:S03]  /*22340*/  IMAD.WIDE R18, R2, 0x4, R240 ;  /* 0x0000000402127825 */ /* 0x008fc600078e02f0 */
[----:B------:R2:W-:Y:S01]  /*22350*/  LDGSTS.E [R242+-0x73ff4], desc[UR60][R20.64], !P4 ;  /* 0x8c00c00014f27fae */ /* 0x0005e2000e12187c */
[----:B------:R-:W-:Y:S01]  /*22360*/  ISETP.GE.U32.AND P4, PT, R0, 0x7fffff36, PT ;  /* 0x7fffff360000780c */ /* 0x000fe20003f86070 */
[----:B------:R-:W-:Y:S02]  /*22370*/  IMAD R0, R252, 0x49, RZ ;  /* 0x00000049fc007824 */ /* 0x000fe400078e02ff */
[----:B----4-:R-:W-:Y:S01]  /*22380*/  IMAD.WIDE R16, R2, 0x4, R4 ;  /* 0x0000000402107825 */ /* 0x010fe200078e0204 */
[----:B------:R-:W-:Y:S01]  /*22390*/  IADD3 R2, R156, -0x4c, RZ ;  /* 0xffffffb49c027810 */ /* 0x000fe20007ffe0ff */
[----:B------:R1:W-:Y:S04]  /*223a0*/  STL.64 [R1+0xef8], R22 ;  /* 0x000ef81601007387 */ /* 0x0003e80000100a00 */
        /* <DEDUP_REMOVED lines=25> */
[----:B------:R-:W-:Y:S01]  /*22540*/  IADD3 R0, R156, -0x6a, RZ ;  /* 0xffffff969c007810 */ /* 0x000fe20007ffe0ff */
[----:B------:R3:W-:Y:S04]  /*22550*/  STL.64 [R1+0xf28], R18 ;  /* 0x000f281201007387 */ /* 0x0007e80000100a00 */
[----:B------:R1:W-:Y:S04]  /*22560*/  LDGSTS.E [R242+-0x6fff4], desc[UR60][R22.64], !P2 ;  /* 0x9000c00016f27fae */ /* 0x0003e8000d12187c */
[----:B------:R4:W-:Y:S01]  /*22570*/  STL.64 [R1+0xf30], R16 ;  /* 0x000f301001007387 */ /* 0x0009e20000100a00 */
[----:B---3--:R-:W-:-:S03]  /*22580*/  IMAD.WIDE R18, R2, 0x4, R240 ;  /* 0x0000000402127825 */ /* 0x008fc600078e02f0 */
[----:B------:R2:W-:Y:S01]  /*22590*/  LDGSTS.E [R242+-0x6bff4], desc[UR60][R20.64], !P2 ;  /* 0x9400c00014f27fae */ /* 0x0005e2000d12187c */
[----:B------:R-:W-:Y:S01]  /*225a0*/  ISETP.GE.U32.AND P2, PT, R0, 0x7fffff17, PT ;  /* 0x7fffff170000780c */ /* 0x000fe20003f46070 */
[----:B------:R-:W-:Y:S02]  /*225b0*/  IMAD R0, R252, 0x69, RZ ;  /* 0x00000069fc007824 */ /* 0x000fe400078e02ff */
[----:B------:R3:W-:Y:S01]  /*225c0*/  LDGSTS.E [R242+-0x68000], desc[UR60][R18.64], !P1 ;  /* 0x9800000012f27fae */ /* 0x0007e2000c92187c */
[----:B----4-:R-:W-:-:S04]  /*225d0*/  IMAD.WIDE R16, R2, 0x4, R4 ;  /* 0x0000000402107825 */ /* 0x010fc800078e0204 */
[----:B------:R-:W-:Y:S01]  /*225e0*/  VIADD R2, R156, 0xfffffff2 ;  /* 0xfffffff29c027836 */ /* 0x000fe20000000000 */
[----:B------:R4:W-:Y:S04]  /*225f0*/  LDGSTS.E [R242+-0x64000], desc[UR60][R16.64], !P1 ;  /* 0x9c00000010f27fae */ /* 0x0009e8000c92187c */
[----:B------:R-:W-:Y:S01]  /*22600*/  ISETP.GE.U32.AND P1, PT, R2, 0x7fffff73, PT ;  /* 0x7fffff730200780c */ /* 0x000fe20003f26070 */
[----:B------:R1:W-:Y:S01]  /*22610*/  STL.64 [R1+0xf38], R22 ;  /* 0x000f381601007387 */ /* 0x0003e20000100a00 */
[----:B------:R-:W-:-:S03]  /*22620*/  IMAD R2, R252, 0x6a, RZ ;  /* 0x0000006afc027824 */ /* 0x000fc600078e02ff */
[----:B------:R2:W-:Y:S04]  /*22630*/  STL.64 [R1+0xf40], R20 ;  /* 0x000f401401007387 */ /* 0x0005e80000100a00 */
[----:B------:R3:W-:Y:S01]  /*22640*/  STL.64 [R1+0x1428], R18 ;  /* 0x0014281201007387 */ /* 0x0007e20000100a00 */
[----:B-1----:R-:W-:-:S03]  /*22650*/  IMAD.WIDE R22, R0, 0x4, R240 ;  /* 0x0000000400167825 */ /* 0x002fc600078e02f0 */
[----:B------:R4:W-:Y:S01]  /*22660*/  STL.64 [R1+0x1430], R16 ;  /* 0x0014301001007387 */ /* 0x0009e20000100a00 */
[----:B--2---:R-:W-:Y:S01]  /*22670*/  IMAD.WIDE R20, R0, 0x4, R4 ;  /* 0x0000000400147825 */ /* 0x004fe200078e0204 */
[----:B------:R-:W-:Y:S02]  /*22680*/  IADD3 R0, R156, -0x6c, RZ ;  /* 0xffffff949c007810 */ /* 0x000fe40007ffe0ff */
[----:B------:R1:W-:Y:S01]  /*22690*/  LDGSTS.E [R242+-0x67ffc], desc[UR60][R22.64], !P2 ;  /* 0x9800400016f27fae */ /* 0x0003e2000d12187c */
[----:B---3--:R-:W-:-:S03]  /*226a0*/  IMAD.WIDE R18, R2, 0x4, R240 ;  /* 0x0000000402127825 */ /* 0x008fc600078e02f0 */
[----:B------:R2:W-:Y:S01]  /*226b0*/  LDGSTS.E [R242+-0x63ffc], desc[UR60][R20.64], !P2 ;  /* 0x9c00400014f27fae */ /* 0x0005e2000d12187c */
[----:B----4-:R-:W-:Y:S01]  /*226c0*/  IMAD.WIDE R16, R2, 0x4, R4 ;  /* 0x0000000402107825 */ /* 0x010fe200078e0204 */
[----:B------:R-:W-:Y:S02]  /*226d0*/  ISETP.GE.U32.AND P2, PT, R0, 0x7fffff15, PT ;  /* 0x7fffff150000780c */ /* 0x000fe40003f46070 */
[----:B------:R3:W-:Y:S01]  /*226e0*/  LDGSTS.E [R242+-0x67ff8], desc[UR60][R18.64], !P4 ;  /* 0x9800800012f27fae */ /* 0x0007e2000e12187c */
[----:B------:R-:W-:-:S03]  /*226f0*/  IMAD R0, R252, 0x6b, RZ ;  /* 0x0000006bfc007824 */ /* 0x000fc600078e02ff */
[----:B------:R4:W-:Y:S01]  /*22700*/  LDGSTS.E [R242+-0x63ff8], desc[UR60][R16.64], !P4 ;  /* 0x9c00800010f27fae */ /* 0x0009e2000e12187c */
[----:B------:R-:W-:Y:S01]  /*22710*/  ISETP.GE.U32.AND P4, PT, R3, 0x7fffff74, PT ;  /* 0x7fffff740300780c */ /* 0x000fe20003f86070 */
[----:B------:R-:W-:Y:S02]  /*22720*/  IMAD R2, R252, 0xc, RZ ;  /* 0x0000000cfc027824 */ /* 0x000fe400078e02ff */
[----:B------:R1:W-:Y:S01]  /*22730*/  STL.64 [R1+0x1438], R22 ;  /* 0x0014381601007387 */ /* 0x0003e20000100a00 */
[----:B------:R-:W-:-:S03]  /*22740*/  VIADD R3, R156, 0xfffffff1 ;  /* 0xfffffff19c037836 */ /* 0x000fc60000000000 */
[----:B------:R2:W-:Y:S04]  /*22750*/  STL.64 [R1+0x1440], R20 ;  /* 0x0014401401007387 */ /* 0x0005e80000100a00 */
[----:B------:R3:W-:Y:S01]  /*22760*/  STL.64 [R1+0x1448], R18 ;  /* 0x0014481201007387 */ /* 0x0007e20000100a00 */
[----:B-1----:R-:W-:-:S03]  /*22770*/  IMAD.WIDE R22, R0, 0x4, R240 ;  /* 0x0000000400167825 */ /* 0x002fc600078e02f0 */
[----:B------:R4:W-:Y:S01]  /*22780*/  STL.64 [R1+0x1450], R16 ;  /* 0x0014501001007387 */ /* 0x0009e20000100a00 */
[----:B--2---:R-:W-:-:S03]  /*22790*/  IMAD.WIDE R20, R0, 0x4, R4 ;  /* 0x0000000400147825 */ /* 0x004fc600078e0204 */
[----:B------:R1:W-:Y:S01]  /*227a0*/  LDGSTS.E [R242+-0x67ff4], desc[UR60][R22.64], !P2 ;  /* 0x9800c00016f27fae */ /* 0x0003e2000d12187c */
        /* <DEDUP_REMOVED lines=22> */
[----:B------:R-:W-:Y:S01]  /*22910*/  STL [R1+0x2e9c], R242 ;  /* 0x002e9cf201007387 */ /* 0x000fe20000100800 */
[----:B----4-:R-:W-:-:S03]  /*22920*/  IMAD.WIDE R16, R2, 0x4, R4 ;  /* 0x0000000402107825 */ /* 0x010fc600078e0204 */
[----:B------:R1:W-:Y:S01]  /*22930*/  STL.64 [R1+0xf58], R22 ;  /* 0x000f581601007387 */ /* 0x0003e20000100a00 */
[----:B------:R-:W-:-:S03]  /*22940*/  VIADD R2, R156, 0xffffffd2 ;  /* 0xffffffd29c027836 */ /* 0x000fc60000000000 */
        /* <DEDUP_REMOVED lines=98> */
[----:B--2---:R-:W-:-:S03]  /*22f70*/  IMAD.WIDE R20, R0, 0x4, R4 ;  /* 0x0000000400147825 */ /* 0x004fc600078e0204 */
[----:B------:R1:W-:Y:S01]  /*22f80*/  LDGSTS.E [R15+-0x67ffc], desc[UR60][R22.64], !P2 ;  /* 0x98004000160f7fae */ /* 0x0003e2000d12187c */
[C---:B------:R-:W-:Y:S01]  /*22f90*/  VIADD R0, R156.reuse, 0xffffff90 ;  /* 0xffffff909c007836 */ /* 0x040fe20000000000 */
[----:B------:R-:W-:Y:S01]  /*22fa0*/  IADD3 R3, R156, -0x11, RZ ;  /* 0xffffffef9c037810 */ /* 0x000fe20007ffe0ff */
[C---:B---3--:R-:W-:Y:S01]  /*22fb0*/  IMAD.WIDE R18, R2.reuse, 0x4, R240 ;  /* 0x0000000402127825 */ /* 0x048fe200078e02f0 */
[----:B------:R2:W-:Y:S03]  /*22fc0*/  LDGSTS.E [R15+-0x63ffc], desc[UR60][R20.64], !P2 ;  /* 0x9c004000140f7fae */ /* 0x0005e6000d12187c */
[----:B----4-:R-:W-:Y:S01]  /*22fd0*/  IMAD.WIDE R16, R2, 0x4, R4 ;  /* 0x0000000402107825 */ /* 0x010fe200078e0204 */
[----:B------:R-:W-:Y:S01]  /*22fe0*/  ISETP.GE.U32.AND P2, PT, R0, 0x7fffff11, PT ;  /* 0x7fffff110000780c */ /* 0x000fe20003f46070 */
[----:B------:R3:W-:Y:S02]  /*22ff0*/  LDGSTS.E [R15+-0x67ff8], desc[UR60][R18.64], !P1 ;  /* 0x98008000120f7fae */ /* 0x0007e4000c92187c */
[----:B------:R-:W-:-:S02]  /*23000*/  IMAD R0, R252, 0x6f, RZ ;  /* 0x0000006ffc007824 */ /* 0x000fc400078e02ff */
[----:B------:R4:W-:Y:S01]  /*23010*/  LDGSTS.E [R15+-0x63ff8], desc[UR60][R16.64], !P1 ;  /* 0x9c008000100f7fae */ /* 0x0009e2000c92187c */
[----:B------:R-:W-:Y:S01]  /*23020*/  ISETP.GE.U32.AND P1, PT, R3, 0x7fffff70, PT ;  /* 0x7fffff700300780c */ /* 0x000fe20003f26070 */
[----:B------:R-:W-:Y:S02]  /*23030*/  IMAD.SHL.U32 R2, R252, 0x10, RZ ;  /* 0x00000010fc027824 */ /* 0x000fe400078e00ff */
[----:B------:R1:W-:Y:S01]  /*23040*/  STL.64 [R1+0x1018], R22 ;  /* 0x0010181601007387 */ /* 0x0003e20000100a00 */
[----:B------:R-:W-:-:S03]  /*23050*/  IADD3 R3, R156, -0x13, RZ ;  /* 0xffffffed9c037810 */ /* 0x000fc60007ffe0ff */
        /* <DEDUP_REMOVED lines=28> */
[----:B------:R-:W-:Y:S01]  /*23220*/  STL [R1+0x2ea0], R15 ;  /* 0x002ea00f01007387 */ /* 0x000fe20000100800 */
[----:B----4-:R-:W-:Y:S01]  /*23230*/  IMAD.WIDE R16, R2, 0x4, R4 ;  /* 0x0000000402107825 */ /* 0x010fe200078e0204 */
[----:B------:R-:W-:Y:S02]  /*23240*/  IADD3 R2, R156, -0x32, RZ ;  /* 0xffffffce9c027810 */ /* 0x000fe40007ffe0ff */
        /* <DEDUP_REMOVED lines=95> */
[----:B------:R2:W-:Y:S01]  /*23840*/  STL.64 [R1+0x1100], R20 ;  /* 0x0011001401007387 */ /* 0x0005e20000100a00 */
[----:B------:R-:W-:-:S03]  /*23850*/  VIADD R3, R156, 0xffffffeb ;  /* 0xffffffeb9c037836 */ /* 0x000fc60000000000 */
        /* <DEDUP_REMOVED lines=14> */
[----:B------:R-:W-:Y:S01]  /*23940*/  IMAD R2, R252, 0x14, RZ ;  /* 0x00000014fc027824 */ /* 0x000fe200078e02ff */
[----:B------:R-:W-:Y:S01]  /*23950*/  LOP3.LUT R3, R13, 0x50, RZ, 0x3c, !PT ;  /* 0x000000500d037812 */ /* 0x000fe200078e3cff */
[----:B------:R1:W-:Y:S04]  /*23960*/  STL.64 [R1+0x1118], R22 ;  /* 0x0011181601007387 */ /* 0x0003e80000100a00 */
[----:B------:R2:W-:Y:S01]  /*23970*/  STL.64 [R1+0x1120], R20 ;  /* 0x0011201401007387 */ /* 0x0005e20000100a00 */
[----:B------:R-:W-:-:S03]  /*23980*/  IADD3 R3, R14, 0x200000, R3 ;  /* 0x002000000e037810 */ /* 0x000fc60007ffe003 */
        /* <DEDUP_REMOVED lines=31> */
[----:B------:R3:W-:Y:S01]  /*23b80*/  LDGSTS.E [R3+-0x7fff8], desc[UR60][R18.64], !P2 ;  /* 0x8000800012037fae */ /* 0x0007e2000d12187c */
[C---:B------:R-:W-:Y:S01]  /*23b90*/  IADD3 R82, R156.reuse, -0x19, RZ ;  /* 0xffffffe79c527810 */ /* 0x040fe20007ffe0ff */
[----:B------:R-:W-:Y:S01]  /*23ba0*/  IMAD.MOV.U32 R159, RZ, RZ, R139 ;  /* 0x000000ffff9f7224 */ /* 0x000fe200078e008b */
[----:B------:R-:W-:Y:S01]  /*23bb0*/  IADD3 R97, R156, -0x1f, RZ ;  /* 0xffffffe19c617810 */ /* 0x000fe20007ffe0ff */
[----:B------:R2:W-:Y:S01]  /*23bc0*/  STL.64 [R1+0x1160], R20 ;  /* 0x0011601401007387 */ /* 0x0005e20000100a00 */
[----:B------:R-:W-:Y:S01]  /*23bd0*/  MOV R142, R137 ;  /* 0x00000089008e7202 */ /* 0x000fe20000000f00 */
[----:B------:R-:W4:Y:S02]  /*23be0*/  LDC R139, c[0x0][0x240] ;  /* 0x00009000ff8b7b82 */ /* 0x000f240000000800 */
[----:B------:R3:W-:Y:S01]  /*23bf0*/  LDGSTS.E [R3+-0x7bff8], desc[UR60][R16.64], !P2 ;  /* 0x8400800010037fae */ /* 0x0007e2000d12187c */
[----:B-1----:R-:W-:Y:S01]  /*23c00*/  IMAD.WIDE R22, R0, 0x4, R240 ;  /* 0x0000000400167825 */ /* 0x002fe200078e02f0 */
[----:B------:R-:W-:-:S03]  /*23c10*/  ISETP.GE.U32.AND P2, PT, R2, 0x7fffff4b, PT ;  /* 0x7fffff4b0200780c */ /* 0x000fc60003f46070 */
[----:B------:R-:W-:Y:S01]  /*23c20*/  IMAD R2, R252, 0x34, RZ ;  /* 0x00000034fc027824 */ /* 0x000fe200078e02ff */
[----:B------:R-:W1:Y:S01]  /*23c30*/  LDC R11, c[0x0][0x240] ;  /* 0x00009000ff0b7b82 */ /* 0x000e620000000800 */
[----:B--2---:R-:W-:Y:S01]  /*23c40*/  IMAD.WIDE R20, R0, 0x4, R4 ;  /* 0x0000000400147825 */ /* 0x004fe200078e0204 */
[----:B------:R3:W-:Y:S03]  /*23c50*/  STL.64 [R1+0x1168], R18 ;  /* 0x0011681201007387 */ /* 0x0007e60000100a00 */
[----:B------:R-:W-:Y:S01]  /*23c60*/  VIADD R0, R156, 0xffffffc9 ;  /* 0xffffffc99c007836 */ /* 0x000fe20000000000 */
[----:B------:R2:W-:Y:S02]  /*23c70*/  LDGSTS.E [R3+-0x7fff4], desc[UR60][R22.64], !P4 ;  /* 0x8000c00016037fae */ /* 0x0005e4000e12187c */
[----:B------:R-:W4:Y:S02]  /*23c80*/  LDC R137, c[0x0][0x240] ;  /* 0x00009000ff897b82 */ /* 0x000f240000000800 */
[----:B------:R2:W-:Y:S01]  /*23c90*/  STL.64 [R1+0x1170], R16 ;  /* 0x0011701001007387 */ /* 0x0005e20000100a00 */
[----:B---3--:R-:W-:-:S03]  /*23ca0*/  IMAD.WIDE R18, R2, 0x4, R240 ;  /* 0x0000000402127825 */ /* 0x008fc600078e02f0 */
[----:B------:R3:W-:Y:S01]  /*23cb0*/  LDGSTS.E [R3+-0x7bff4], desc[UR60][R20.64], !P4 ;  /* 0x8400c00014037fae */ /* 0x0007e2000e12187c */
[----:B------:R-:W-:Y:S01]  /*23cc0*/  ISETP.GE.U32.AND P4, PT, R0, 0x7fffff4a, PT ;  /* 0x7fffff4a0000780c */ /* 0x000fe20003f86070 */
[----:B------:R-:W-:Y:S02]  /*23cd0*/  IMAD R0, R252, 0x35, RZ ;  /* 0x00000035fc007824 */ /* 0x000fe400078e02ff */
[----:B--2---:R-:W-:Y:S01]  /*23ce0*/  IMAD.WIDE R16, R2, 0x4, R4 ;  /* 0x0000000402107825 */ /* 0x004fe200078e0204 */
[----:B------:R-:W-:Y:S01]  /*23cf0*/  IADD3 R2, R156, -0x38, RZ ;  /* 0xffffffc89c027810 */ /* 0x000fe20007ffe0ff */
[----:B------:R2:W-:Y:S04]  /*23d00*/  STL.64 [R1+0x1178], R22 ;  /* 0x0011781601007387 */ /* 0x0005e80000100a00 */
[----:B------:R1:W-:Y:S04]  /*23d10*/  LDGSTS.E [R3+-0x78000], desc[UR60][R18.64], !P1 ;  /* 0x8800000012037fae */ /* 0x0003e8000c92187c */
[----:B------:R3:W-:Y:S04]  /*23d20*/  STL.64 [R1+0x1180], R20 ;  /* 0x0011801401007387 */ /* 0x0007e80000100a00 */
[----:B------:R1:W-:Y:S01]  /*23d30*/  LDGSTS.E [R3+-0x74000], desc[UR60][R16.64], !P1 ;  /* 0x8c00000010037fae */ /* 0x0003e2000c92187c */
[----:B--2---:R-:W-:Y:S01]  /*23d40*/  IMAD.WIDE R22, R0, 0x4, R240 ;  /* 0x0000000400167825 */ /* 0x004fe200078e02f0 */
[----:B------:R-:W-:-:S03]  /*23d50*/  ISETP.GE.U32.AND P1, PT, R2, 0x7fffff49, PT ;  /* 0x7fffff490200780c */ /* 0x000fc60003f26070 */
[----:B------:R-:W-:Y:S02]  /*23d60*/  IMAD R2, R252, 0x36, RZ ;  /* 0x00000036fc027824 */ /* 0x000fe400078e02ff */
[----:B---3--:R-:W-:Y:S01]  /*23d70*/  IMAD.WIDE R20, R0, 0x4, R4 ;  /* 0x0000000400147825 */ /* 0x008fe200078e0204 */
        /* <DEDUP_REMOVED lines=14> */
[----:B--2---:R-:W-:Y:S01]  /*23e60*/  IMAD.WIDE R22, R0, 0x4, R240 ;  /* 0x0000000400167825 */ /* 0x004fe200078e02f0 */
[----:B------:R-:W-:-:S03]  /*23e70*/  ISETP.GE.U32.AND P4, PT, R2, 0x7fffff2b, PT ;  /* 0x7fffff2b0200780c */ /* 0x000fc60003f86070 */
[----:B------:R-:W-:Y:S02]  /*23e80*/  IMAD R2, R252, 0x54, RZ ;  /* 0x00000054fc027824 */ /* 0x000fe400078e02ff */
[----:B-1----:R-:W-:Y:S01]  /*23e90*/  IMAD.WIDE R20, R0, 0x4, R4 ;  /* 0x0000000400147825 */ /* 0x002fe200078e0204 */
        /* <DEDUP_REMOVED lines=57> */
[----:B------:R-:W-:-:S03]  /*24230*/  VIADD R0, R156, 0xffffff88 ;  /* 0xffffff889c007836 */ /* 0x000fc60000000000 */
[----:B------:R2:W-:Y:S01]  /*24240*/  LDGSTS.E [R3+-0x63ffc], desc[UR60][R20.64], !P2 ;  /* 0x9c00400014037fae */ /* 0x0005e2000d12187c */
[----:B---3--:R-:W-:-:S04]  /*24250*/  IMAD.WIDE R18, R2, 0x4, R240 ;  /* 0x0000000402127825 */ /* 0x008fc800078e02f0 */
[----:B----4-:R-:W-:Y:S01]  /*24260*/  IMAD.WIDE R16, R2, 0x4, R4 ;  /* 0x0000000402107825 */ /* 0x010fe200078e0204 */
[----:B------:R-:W-:Y:S01]  /*24270*/  ISETP.GE.U32.AND P2, PT, R0, 0x7fffff09, PT ;  /* 0x7fffff090000780c */ /* 0x000fe20003f46070 */
[----:B------:R3:W-:Y:S02]  /*24280*/  LDGSTS.E [R3+-0x67ff8], desc[UR60][R18.64], !P1 ;  /* 0x9800800012037fae */ /* 0x0007e4000c92187c */
[----:B------:R-:W-:Y:S02]  /*24290*/  IMAD R0, R252, 0x77, RZ ;  /* 0x00000077fc007824 */ /* 0x000fe400078e02ff */
        /* <DEDUP_REMOVED lines=126> */
[----:B----4-:R-:W-:Y:S01]  /*24a80*/  IMAD.WIDE R16, R82, 0x4, R4 ;  /* 0x0000000452107825 */ /* 0x010fe200078e0204 */
[----:B------:R-:W-:Y:S02]  /*24a90*/  IADD3 R82, R156, -0x1e, RZ ;  /* 0xffffffe29c527810 */ /* 0x000fe40007ffe0ff */
[----:B------:R1:W-:Y:S04]  /*24aa0*/  STL.64 [R1+0x12f8], R22 ;  /* 0x0012f81601007387 */ /* 0x0003e80000100a00 */
[----:B------:R4:W-:Y:S01]  /*24ab0*/  LDGSTS.E [R2+-0x64000], desc[UR60][R16.64], !P1 ;  /* 0x9c00000010027fae */ /* 0x0009e2000c92187c */
[----:B------:R-:W-:Y:S01]  /*24ac0*/  ISETP.GE.U32.AND P1, PT, R82, 0x7fffff63, PT ;  /* 0x7fffff635200780c */ /* 0x000fe20003f26070 */
[----:B------:R-:W-:-:S02]  /*24ad0*/  IMAD R82, R252, 0x7a, RZ ;  /* 0x0000007afc527824 */ /* 0x000fc400078e02ff */
[----:B------:R2:W-:Y:S01]  /*24ae0*/  STL.64 [R1+0x1300], R20 ;  /* 0x0013001401007387 */ /* 0x0005e20000100a00 */
[----:B-1----:R-:W-:-:S03]  /*24af0*/  IMAD.WIDE R22, R0, 0x4, R240 ;  /* 0x0000000400167825 */ /* 0x002fc600078e02f0 */
[----:B------:R3:W-:Y:S04]  /*24b00*/  STL.64 [R1+0x1308], R18 ;  /* 0x0013081201007387 */ /* 0x0007e80000100a00 */
        /* <DEDUP_REMOVED lines=9> */
[----:B------:R-:W-:Y:S02]  /*24ba0*/  VIADD R83, R156, 0xffffffe3 ;  /* 0xffffffe39c537836 */ /* 0x000fe40000000000 */
[----:B------:R4:W-:Y:S01]  /*24bb0*/  LDGSTS.E [R2+-0x63ff8], desc[UR60][R16.64], !P4 ;  /* 0x9c00800010027fae */ /* 0x0009e2000e12187c */
[C---:B------:R-:W-:Y:S02]  /*24bc0*/  IMAD R82, R252.reuse, 0x7b, RZ ;  /* 0x0000007bfc527824 */ /* 0x040fe400078e02ff */
[----:B------:R-:W-:Y:S01]  /*24bd0*/  ISETP.GE.U32.AND P4, PT, R83, 0x7fffff64, PT ;  /* 0x7fffff645300780c */ /* 0x000fe20003f86070 */
[----:B------:R1:W-:Y:S01]  /*24be0*/  STL.64 [R1+0x1318], R22 ;  /* 0x0013181601007387 */ /* 0x0003e20000100a00 */
[----:B------:R-:W-:Y:S01]  /*24bf0*/  LOP3.LUT R0, R13, 0x70, RZ, 0x3c, !PT ;  /* 0x000000700d007812 */ /* 0x000fe200078e3cff */
[----:B------:R-:W-:-:S02]  /*24c00*/  IMAD R83, R252, 0x1c, RZ ;  /* 0x0000001cfc537824 */ /* 0x000fc400078e02ff */
[----:B------:R2:W-:Y:S01]  /*24c10*/  STL.64 [R1+0x1320], R20 ;  /* 0x0013201401007387 */ /* 0x0005e20000100a00 */
[----:B------:R-:W-:-:S03]  /*24c20*/  IADD3 R0, R14, 0x200000, R0 ;  /* 0x002000000e007810 */ /* 0x000fc60007ffe000 */
[----:B------:R3:W-:Y:S01]  /*24c30*/  STL.64 [R1+0x1328], R18 ;  /* 0x0013281201007387 */ /* 0x0007e20000100a00 */
[----:B-1----:R-:W-:-:S03]  /*24c40*/  IMAD.WIDE R22, R82, 0x4, R240 ;  /* 0x0000000452167825 */ /* 0x002fc600078e02f0 */
[----:B------:R4:W-:Y:S01]  /*24c50*/  STL.64 [R1+0x1330], R16 ;  /* 0x0013301001007387 */ /* 0x0009e20000100a00 */
[----:B--2---:R-:W-:-:S03]  /*24c60*/  IMAD.WIDE R20, R82, 0x4, R4 ;  /* 0x0000000452147825 */ /* 0x004fc600078e0204 */
[----:B------:R-:W-:Y:S01]  /*24c70*/  LDGSTS.E [R2+-0x67ff4], desc[UR60][R22.64], !P2 ;  /* 0x9800c00016027fae */ /* 0x000fe2000d12187c */
[----:B---3--:R-:W-:-:S03]  /*24c80*/  IMAD.WIDE R18, R83, 0x4, R240 ;  /* 0x0000000453127825 */ /* 0x008fc600078e02f0 */
[----:B------:R-:W-:Y:S01]  /*24c90*/  LDGSTS.E [R2+-0x63ff4], desc[UR60][R20.64], !P2 ;  /* 0x9c00c00014027fae */ /* 0x000fe2000d12187c */
[----:B------:R-:W-:Y:S01]  /*24ca0*/  ISETP.GE.U32.AND P2, PT, R97, 0x7fffff62, PT ;  /* 0x7fffff626100780c */ /* 0x000fe20003f46070 */
[----:B----4-:R-:W-:Y:S02]  /*24cb0*/  IMAD.WIDE R16, R83, 0x4, R4 ;  /* 0x0000000453107825 */ /* 0x010fe400078e0204 */
[----:B------:R1:W-:Y:S01]  /*24cc0*/  STL [R1+0x2eac], R13 ;  /* 0x002eac0d01007387 */ /* 0x0003e20000100800 */
[----:B------:R-:W2:Y:S01]  /*24cd0*/  LDC R97, c[0x0][0x240] ;  /* 0x00009000ff617b82 */ /* 0x000ea20000000800 */
[----:B------:R-:W-:Y:S02]  /*24ce0*/  VIADD R83, R156, 0xffffffe0 ;  /* 0xffffffe09c537836 */ /* 0x000fe40000000000 */
[----:B------:R3:W-:Y:S01]  /*24cf0*/  STL [R1+0x2eb0], R14 ;  /* 0x002eb00e01007387 */ /* 0x0007e20000100800 */
[----:B------:R-:W-:-:S03]  /*24d00*/  IMAD R82, R252, 0x1d, RZ ;  /* 0x0000001dfc527824 */ /* 0x000fc600078e02ff */
[----:B------:R4:W-:Y:S01]  /*24d10*/  LDGSTS.E [R0+-0x80000], desc[UR60][R18.64], !P4 ;  /* 0x8000000012007fae */ /* 0x0009e2000e12187c */
[----:B------:R-:W-:Y:S01]  /*24d20*/  IMAD.MOV.U32 R32, RZ, RZ, R159 ;  /* 0x000000ffff207224 */ /* 0x000fe200078e009f */
[----:B-1----:R-:W1:Y:S02]  /*24d30*/  LDC R13, c[0x0][0x240] ;  /* 0x00009000ff0d7b82 */ /* 0x002e640000000800 */
[----:B------:R-:W-:Y:S04]  /*24d40*/  STL.64 [R1+0x1338], R22 ;  /* 0x0013381601007387 */ /* 0x000fe80000100a00 */
[----:B------:R4:W-:Y:S01]  /*24d50*/  LDGSTS.E [R0+-0x7c000], desc[UR60][R16.64], !P4 ;  /* 0x8400000010007fae */ /* 0x0009e2000e12187c */
[----:B------:R-:W-:Y:S01]  /*24d60*/  ISETP.GE.U32.AND P4, PT, R83, 0x7fffff61, PT ;  /* 0x7fffff615300780c */ /* 0x000fe20003f86070 */
[----:B------:R-:W-:Y:S01]  /*24d70*/  IMAD R83, R252, 0x1e, RZ ;  /* 0x0000001efc537824 */ /* 0x000fe200078e02ff */
[----:B------:R-:W1:Y:S01]  /*24d80*/  LDC R159, c[0x0][0x240] ;  /* 0x00009000ff9f7b82 */ /* 0x000e620000000800 */
[----:B------:R-:W-:Y:S04]  /*24d90*/  STL.64 [R1+0x1340], R20 ;  /* 0x0013401401007387 */ /* 0x000fe80000100a00 */
[----:B------:R4:W-:Y:S01]  /*24da0*/  STL.64 [R1+0x1348], R18 ;  /* 0x0013481201007387 */ /* 0x0009e20000100a00 */
[----:B---3--:R-:W-:-:S03]  /*24db0*/  IMAD.WIDE R14, R83, 0x4, R240 ;  /* 0x00000004530e7825 */ /* 0x008fc600078e02f0 */
[----:B------:R3:W-:Y:S04]  /*24dc0*/  STL.64 [R1+0x1350], R16 ;  /* 0x0013501001007387 */ /* 0x0007e80000100a00 */
[----:B------:R3:W-:Y:S01]  /*24dd0*/  STL [R1+0x2eb4], R2 ;  /* 0x002eb40201007387 */ /* 0x0007e20000100800 */
[----:B----4-:R-:W-:-:S04]  /*24de0*/  IMAD.WIDE R18, R82, 0x4, R240 ;  /* 0x0000000452127825 */ /* 0x010fc800078e02f0 */
[--C-:B---3--:R-:W-:Y:S01]  /*24df0*/  IMAD.WIDE R16, R82, 0x4, R4.reuse ;  /* 0x0000000452107825 */ /* 0x108fe200078e0204 */
[----:B------:R3:W-:Y:S03]  /*24e00*/  LDGSTS.E [R0+-0x7fffc], desc[UR60][R18.64], !P1 ;  /* 0x8000400012007fae */ /* 0x0007e6000c92187c */
[C---:B------:R-:W-:Y:S01]  /*24e10*/  VIADD R82, R156.reuse, 0xffffffc3 ;  /* 0xffffffc39c527836 */ /* 0x040fe20000000000 */
[----:B------:R4:W-:Y:S01]  /*24e20*/  LDGSTS.E [R0+-0x7bffc], desc[UR60][R16.64], !P1 ;  /* 0x8400400010007fae */ /* 0x0009e2000c92187c */
[----:B------:R-:W-:Y:S01]  /*24e30*/  IMAD.WIDE R2, R83, 0x4, R4 ;  /* 0x0000000453027825 */ /* 0x000fe200078e0204 */
[----:B------:R-:W-:Y:S02]  /*24e40*/  IADD3 R83, R156, -0x3e, RZ ;  /* 0xffffffc29c537810 */ /* 0x000fe40007ffe0ff */
[----:B------:R-:W-:Y:S01]  /*24e50*/  ISETP.GE.U32.AND P1, PT, R82, 0x7fffff44, PT ;  /* 0x7fffff445200780c */ /* 0x000fe20003f26070 */
[C---:B------:R-:W-:Y:S01]  /*24e60*/  IMAD R82, R252.reuse, 0x1f, RZ ;  /* 0x0000001ffc527824 */ /* 0x040fe200078e02ff */
[----:B------:R2:W-:Y:S04]  /*24e70*/  LDGSTS.E [R0+-0x7fff8], desc[UR60][R14.64], !P2 ;  /* 0x800080000e007fae */ /* 0x0005e8000d12187c */
[----:B------:R1:W-:Y:S01]  /*24e80*/  LDGSTS.E [R0+-0x7bff8], desc[UR60][R2.64], !P2 ;  /* 0x8400800002007fae */ /* 0x0003e2000d12187c */
[----:B------:R-:W-:Y:S01]  /*24e90*/  ISETP.GE.U32.AND P2, PT, R83, 0x7fffff43, PT ;  /* 0x7fffff435300780c */ /* 0x000fe20003f46070 */
[----:B------:R-:W-:-:S02]  /*24ea0*/  IMAD R83, R252, 0x3c, RZ ;  /* 0x0000003cfc537824 */ /* 0x000fc400078e02ff */
[----:B------:R3:W-:Y:S04]  /*24eb0*/  STL.64 [R1+0x1358], R18 ;  /* 0x0013581201007387 */ /* 0x0007e80000100a00 */
[----:B------:R4:W-:Y:S04]  /*24ec0*/  STL.64 [R1+0x1360], R16 ;  /* 0x0013601001007387 */ /* 0x0009e80000100a00 */
[----:B------:R2:W-:Y:S01]  /*24ed0*/  STL.64 [R1+0x1368], R14 ;  /* 0x0013680e01007387 */ /* 0x0005e20000100a00 */
[----:B---3--:R-:W-:-:S03]  /*24ee0*/  IMAD.WIDE R18, R82, 0x4, R240 ;  /* 0x0000000452127825 */ /* 0x008fc600078e02f0 */
[----:B------:R1:W-:Y:S01]  /*24ef0*/  STL.64 [R1+0x1370], R2 ;  /* 0x0013700201007387 */ /* 0x0003e20000100a00 */
[----:B----4-:R-:W-:-:S03]  /*24f00*/  IMAD.WIDE R16, R82, 0x4, R4 ;  /* 0x0000000452107825 */ /* 0x010fc600078e0204 */
[----:B------:R3:W-:Y:S01]  /*24f10*/  LDGSTS.E [R0+-0x7fff4], desc[UR60][R18.64], !P4 ;  /* 0x8000c00012007fae */ /* 0x0007e2000e12187c */
[----:B------:R-:W-:-:S03]  /*24f20*/  VIADD R82, R156, 0xffffffc1 ;  /* 0xffffffc19c527836 */ /* 0x000fc60000000000 */
[----:B------:R4:W-:Y:S01]  /*24f30*/  LDGSTS.E [R0+-0x7bff4], desc[UR60][R16.64], !P4 ;  /* 0x8400c00010007fae */ /* 0x0009e2000e12187c */
[----:B--2---:R-:W-:-:S04]  /*24f40*/  IMAD.WIDE R14, R83, 0x4, R240 ;  /* 0x00000004530e7825 */ /* 0x004fc800078e02f0 */
[----:B-1----:R-:W-:Y:S01]  /*24f50*/  IMAD.WIDE R2, R83, 0x4, R4 ;  /* 0x0000000453027825 */ /* 0x002fe200078e0204 */
[----:B------:R-:W-:Y:S01]  /*24f60*/  ISETP.GE.U32.AND P4, PT, R82, 0x7fffff42, PT ;  /* 0x7fffff425200780c */ /* 0x000fe20003f86070 */
[----:B------:R1:W-:Y:S02]  /*24f70*/  LDGSTS.E [R0+-0x78000], desc[UR60][R14.64], !P1 ;  /* 0x880000000e007fae */ /* 0x0003e4000c92187c */
[----:B------:R-:W-:Y:S02]  /*24f80*/  VIADD R83, R156, 0xffffffc0 ;  /* 0xffffffc09c537836 */ /* 0x000fe40000000000 */
[C---:B------:R-:W-:Y:S01]  /*24f90*/  IMAD R82, R252.reuse, 0x3d, RZ ;  /* 0x0000003dfc527824 */ /* 0x040fe200078e02ff */
[----:B------:R2:W-:Y:S02]  /*24fa0*/  LDGSTS.E [R0+-0x74000], desc[UR60][R2.64], !P1 ;  /* 0x8c00000002007fae */ /* 0x0005e4000c92187c */
[----:B------:R-:W-:Y:S01]  /*24fb0*/  ISETP.GE.U32.AND P1, PT, R83, 0x7fffff41, PT ;  /* 0x7fffff415300780c */ /* 0x000fe20003f26070 */
[----:B------:R-:W-:Y:S01]  /*24fc0*/  IMAD R83, R252, 0x3e, RZ ;  /* 0x0000003efc537824 */ /* 0x000fe200078e02ff */
[----:B------:R3:W-:Y:S04]  /*24fd0*/  STL.64 [R1+0x1378], R18 ;  /* 0x0013781201007387 */ /* 0x0007e80000100a00 */
[----:B------:R4:W-:Y:S04]  /*24fe0*/  STL.64 [R1+0x1380], R16 ;  /* 0x0013801001007387 */ /* 0x0009e80000100a00 */
[----:B------:R1:W-:Y:S01]  /*24ff0*/  STL.64 [R1+0x1388], R14 ;  /* 0x0013880e01007387 */ /* 0x0003e20000100a00 */
[----:B---3--:R-:W-:-:S03]  /*25000*/  IMAD.WIDE R18, R82, 0x4, R240 ;  /* 0x0000000452127825 */ /* 0x008fc600078e02f0 */
[----:B------:R2:W-:Y:S01]  /*25010*/  STL.64 [R1+0x1390], R2 ;  /* 0x0013900201007387 */ /* 0x0005e20000100a00 */
[----:B----4-:R-:W-:Y:S01]  /*25020*/  IMAD.WIDE R16, R82, 0x4, R4 ;  /* 0x0000000452107825 */ /* 0x010fe200078e0204 */
[----:B------:R-:W-:Y:S02]  /*25030*/  IADD3 R82, R156, -0x5d, RZ ;  /* 0xffffffa39c527810 */ /* 0x000fe40007ffe0ff */
[----:B------:R3:W-:Y:S01]  /*25040*/  LDGSTS.E [R0+-0x77ffc], desc[UR60][R18.64], !P2 ;  /* 0x8800400012007fae */ /* 0x0007e2000d12187c */
[----:B-1----:R-:W-:-:S03]  /*25050*/  IMAD.WIDE R14, R83, 0x4, R240 ;  /* 0x00000004530e7825 */ /* 0x002fc600078e02f0 */
[----:B------:R1:W-:Y:S01]  /*25060*/  LDGSTS.E [R0+-0x73ffc], desc[UR60][R16.64], !P2 ;  /* 0x8c00400010007fae */ /* 0x0003e2000d12187c */
[----:B--2---:R-:W-:Y:S01]  /*25070*/  IMAD.WIDE R2, R83, 0x4, R4 ;  /* 0x0000000453027825 */ /* 0x004fe200078e0204 */
[----:B------:R-:W-:Y:S02]  /*25080*/  ISETP.GE.U32.AND P2, PT, R82, 0x7fffff24, PT ;  /* 0x7fffff245200780c */ /* 0x000fe40003f46070 */
[----:B------:R2:W-:Y:S01]  /*25090*/  LDGSTS.E [R0+-0x77ff8], desc[UR60][R14.64], !P4 ;  /* 0x880080000e007fae */ /* 0x0005e2000e12187c */
        /* <DEDUP_REMOVED lines=10> */
[----:B-1----:R-:W-:-:S03]  /*25140*/  IMAD.WIDE R16, R82, 0x4, R4 ;  /* 0x0000000452107825 */ /* 0x002fc600078e0204 */
[----:B------:R1:W-:Y:S01]  /*25150*/  LDGSTS.E [R0+-0x77ff4], desc[UR60][R18.64], !P1 ;  /* 0x8800c00012007fae */ /* 0x0003e2000c92187c */
[----:B------:R-:W-:-:S03]  /*25160*/  VIADD R82, R156, 0xffffffa1 ;  /* 0xffffffa19c527836 */ /* 0x000fc60000000000 */
[----:B------:R3:W-:Y:S01]  /*25170*/  LDGSTS.E [R0+-0x73ff4], desc[UR60][R16.64], !P1 ;  /* 0x8c00c00010007fae */ /* 0x0007e2000c92187c */
[----:B--2---:R-:W-:-:S04]  /*25180*/  IMAD.WIDE R14, R83, 0x4, R240 ;  /* 0x00000004530e7825 */ /* 0x004fc800078e02f0 */
[----:B----4-:R-:W-:Y:S01]  /*25190*/  IMAD.WIDE R2, R83, 0x4, R4 ;  /* 0x0000000453027825 */ /* 0x010fe200078e0204 */
[----:B------:R-:W-:Y:S01]  /*251a0*/  IADD3 R83, R156, -0x60, RZ ;  /* 0xffffffa09c537810 */ /* 0x000fe20007ffe0ff */
[----:B------:R2:W-:Y:S01]  /*251b0*/  LDGSTS.E [R0+-0x70000], desc[UR60][R14.64], !P2 ;  /* 0x900000000e007fae */ /* 0x0005e2000d12187c */
[----:B------:R-:W-:Y:S01]  /*251c0*/  ISETP.GE.U32.AND P1, PT, R82, 0x7fffff22, PT ;  /* 0x7fffff225200780c */ /* 0x000fe20003f26070 */
[C---:B------:R-:W-:Y:S02]  /*251d0*/  IMAD R82, R252.reuse, 0x5d, RZ ;  /* 0x0000005dfc527824 */ /* 0x040fe400078e02ff */
[----:B------:R4:W-:Y:S01]  /*251e0*/  LDGSTS.E [R0+-0x6c000], desc[UR60][R2.64], !P2 ;  /* 0x9400000002007fae */ /* 0x0009e2000d12187c */
[----:B------:R-:W-:Y:S01]  /*251f0*/  ISETP.GE.U32.AND P2, PT, R83, 0x7fffff21, PT ;  /* 0x7fffff215300780c */ /* 0x000fe20003f46070 */
[----:B------:R-:W-:Y:S02]  /*25200*/  IMAD R83, R252, 0x5e, RZ ;  /* 0x0000005efc537824 */ /* 0x000fe400078e02ff */
[----:B------:R1:W-:Y:S04]  /*25210*/  STL.64 [R1+0x13b8], R18 ;  /* 0x0013b81201007387 */ /* 0x0003e80000100a00 */
[----:B------:R3:W-:Y:S04]  /*25220*/  STL.64 [R1+0x13c0], R16 ;  /* 0x0013c01001007387 */ /* 0x0007e80000100a00 */
[----:B------:R2:W-:Y:S01]  /*25230*/  STL.64 [R1+0x13c8], R14 ;  /* 0x0013c80e01007387 */ /* 0x0005e20000100a00 */
[----:B-1----:R-:W-:-:S03]  /*25240*/  IMAD.WIDE R18, R82, 0x4, R240 ;  /* 0x0000000452127825 */ /* 0x002fc600078e02f0 */
[----:B------:R4:W-:Y:S01]  /*25250*/  STL.64 [R1+0x13d0], R2 ;  /* 0x0013d00201007387 */ /* 0x0009e20000100a00 */
[----:B---3--:R-:W-:-:S03]  /*25260*/  IMAD.WIDE R16, R82, 0x4, R4 ;  /* 0x0000000452107825 */ /* 0x008fc600078e0204 */
[----:B------:R-:W-:Y:S01]  /*25270*/  LDGSTS.E [R0+-0x6fffc], desc[UR60][R18.64], !P4 ;  /* 0x9000400012007fae */ /* 0x000fe2000e12187c */
[----:B--2---:R-:W-:-:S03]  /*25280*/  IMAD.WIDE R14, R83, 0x4, R240 ;  /* 0x00000004530e7825 */ /* 0x004fc600078e02f0 */
[----:B------:R1:W-:Y:S01]  /*25290*/  LDGSTS.E [R0+-0x6bffc], desc[UR60][R16.64], !P4 ;  /* 0x9400400010007fae */ /* 0x0003e2000e12187c */
[----:B------:R-:W-:-:S03]  /*252a0*/  VIADD R82, R156, 0xffffff80 ;  /* 0xffffff809c527836 */ /* 0x000fc60000000000 */
[----:B------:R2:W-:Y:S01]  /*252b0*/  LDGSTS.E [R0+-0x6fff8], desc[UR60][R14.64], !P1 ;  /* 0x900080000e007fae */ /* 0x0005e2000c92187c */
[----:B----4-:R-:W-:-:S05]  /*252c0*/  IMAD.WIDE R2, R83, 0x4, R4 ;  /* 0x0000000453027825 */ /* 0x010fca00078e0204 */
[----:B------:R3:W-:Y:S01]  /*252d0*/  LDGSTS.E [R0+-0x6bff8], desc[UR60][R2.64], !P1 ;  /* 0x9400800002007fae */ /* 0x0007e2000c92187c */
[----:B------:R-:W-:Y:S01]  /*252e0*/  ISETP.GE.AND P1, PT, R154, R82, PT ;  /* 0x000000529a00720c */ /* 0x000fe20003f26270 */
[----:B------:R-:W-:Y:S02]  /*252f0*/  IMAD.MOV.U32 R154, RZ, RZ, R134 ;  /* 0x000000ffff9a7224 */ /* 0x000fe400078e0086 */
[----:B------:R-:W-:Y:S01]  /*25300*/  STL.64 [R1+0x13d8], R18 ;  /* 0x0013d81201007387 */ /* 0x000fe20000100a00 */
[----:B------:R-:W-:Y:S01]  /*25310*/  IMAD R83, R252, 0x5f, RZ ;  /* 0x0000005ffc537824 */ /* 0x000fe200078e02ff */
[----:B------:R-:W-:Y:S01]  /*25320*/  ISETP.GE.U32.AND P4, PT, R82, 0x7fffff01, PT ;  /* 0x7fffff015200780c */ /* 0x000fe20003f86070 */
[----:B------:R-:W4:Y:S01]  /*25330*/  LDC R134, c[0x0][0x240] ;  /* 0x00009000ff867b82 */ /* 0x000f220000000800 */
[----:B------:R1:W-:Y:S04]  /*25340*/  STL.64 [R1+0x13e0], R16 ;  /* 0x0013e01001007387 */ /* 0x0003e80000100a00 */
[----:B------:R2:W-:Y:S04]  /*25350*/  STL.64 [R1+0x13e8], R14 ;  /* 0x0013e80e01007387 */ /* 0x0005e80000100a00 */
[----:B------:R3:W-:Y:S01]  /*25360*/  STL.64 [R1+0x13f0], R2 ;  /* 0x0013f00201007387 */ /* 0x0007e20000100a00 */
[----:B-1----:R-:W-:-:S03]  /*25370*/  IMAD.MOV.U32 R16, RZ, RZ, R154 ;  /* 0x000000ffff107224 */ /* 0x002fc600078e009a */
[----:B------:R-:W4:Y:S01]  /*25380*/  LDL.LU R19, [R1+0x4c8] ;  /* 0x0004c80001137983 */ /* 0x000f220000300800 */
[----:B------:R-:W-:-:S03]  /*25390*/  IMAD.MOV.U32 R154, RZ, RZ, R145 ;  /* 0x000000ffff9a7224 */ /* 0x000fc600078e0091 */
[----:B------:R-:W4:Y:S01]  /*253a0*/  LDL.LU R145, [R1+0x468] ;  /* 0x0004680001917983 */ /* 0x000f220000300800 */
[----:B--2---:R-:W-:-:S04]  /*253b0*/  IMAD.WIDE R14, R83, 0x4, R240 ;  /* 0x00000004530e7825 */ /* 0x004fc800078e02f0 */
[----:B---3--:R-:W-:Y:S01]  /*253c0*/  IMAD.WIDE R2, R83, 0x4, R4 ;  /* 0x0000000453027825 */ /* 0x008fe200078e0204 */
[----:B------:R1:W-:Y:S01]  /*253d0*/  STL.64 [R1+0x13f8], R14 ;  /* 0x0013f80e01007387 */ /* 0x0003e20000100a00 */
[----:B------:R-:W-:-:S03]  /*253e0*/  SEL R82, RZ, 0x4, P1 ;  /* 0x00000004ff527807 */ /* 0x000fc60000800000 */
[----:B------:R2:W-:Y:S01]  /*253f0*/  STL.64 [R1+0x1400], R2 ;  /* 0x0014000201007387 */ /* 0x0005e20000100a00 */
[----:B------:R-:W-:-:S03]  /*25400*/  ISETP.GT.AND P1, PT, R10, 0xff, PT ;  /* 0x000000ff0a00780c */ /* 0x000fc60003f24270 */
[----:B------:R-:W3:Y:S04]  /*25410*/  LDL.LU R22, [R1+0x464] ;  /* 0x0004640001167983 */ /* 0x000ee80000300800 */
[----:B------:R-:W2:Y:S01]  /*25420*/  LDL.LU R21, [R1+0x45c] ;  /* 0x00045c0001157983 */ /* 0x000ea20000300800 */
[----:B------:R-:W-:-:S03]  /*25430*/  SEL R82, R82, RZ, P1 ;  /* 0x000000ff52527207 */ /* 0x000fc60000800000 */
[----:B------:R-:W2:Y:S01]  /*25440*/  LDL.LU R20, [R1+0x454] ;  /* 0x0004540001147983 */ /* 0x000ea20000300800 */
[----:B------:R-:W-:-:S03]  /*25450*/  ISETP.NE.U32.AND P1, PT, R84, RZ, PT ;  /* 0x000000ff5400720c */ /* 0x000fc60003f25070 */
[----:B------:R-:W2:Y:S01]  /*25460*/  LDL.LU R18, [R1+0x44c] ;  /* 0x00044c0001127983 */ /* 0x000ea20000300800 */
[----:B------:R-:W-:Y:S01]  /*25470*/  MOV R156, R144 ;  /* 0x00000090009c7202 */ /* 0x000fe20000000f00 */
[----:B------:R-:W-:Y:S01]  /*25480*/  IMAD.MOV.U32 R17, RZ, RZ, R161 ;  /* 0x000000ffff117224 */ /* 0x000fe200078e00a1 */
[----:B------:R-:W2:Y:S01]  /*25490*/  LDC R144, c[0x0][0x240] ;  /* 0x00009000ff907b82 */ /* 0x000ea20000000800 */
[----:B------:R1:W-:Y:S01]  /*254a0*/  LDGSTS.E [R0+-0x6fff4], desc[UR60][R14.64], !P2 ;  /* 0x9000c0000e007fae */ /* 0x0003e2000d12187c */
[----:B----4-:R-:W-:Y:S02]  /*254b0*/  IMAD R84, R145, R98, RZ ;  /* 0x0000006291547224 */ /* 0x010fe400078e02ff */
[----:B------:R-:W-:Y:S01]  /*254c0*/  IMAD R83, R19, R97, RZ ;  /* 0x0000006113537224 */ /* 0x000fe200078e02ff */
[----:B------:R-:W4:Y:S01]  /*254d0*/  LDL.LU R145, [R1+0x448] ;  /* 0x0004480001917983 */ /* 0x000f220000300800 */
[----:B------:R-:W-:Y:S01]  /*254e0*/  IMAD.MOV.U32 R10, RZ, RZ, R155 ;  /* 0x000000ffff0a7224 */ /* 0x000fe200078e009b */
[----:B------:R-:W-:Y:S01]  /*254f0*/  MOV R161, R156 ;  /* 0x0000009c00a17202 */ /* 0x000fe20000000f00 */
[----:B-1----:R-:W1:Y:S01]  /*25500*/  LDC R14, c[0x0][0x240] ;  /* 0x00009000ff0e7b82 */ /* 0x002e620000000800 */
[----:B------:R-:W4:Y:S04]  /*25510*/  LDL.LU R19, [R1+0x444] ;  /* 0x0004440001137983 */ /* 0x000f280000300800 */
[----:B------:R2:W-:Y:S01]  /*25520*/  LDGSTS.E [R0+-0x6bff4], desc[UR60][R2.64], !P2 ;  /* 0x9400c00002007fae */ /* 0x0005e2000d12187c */
[----:B---3--:R-:W-:-:S03]  /*25530*/  IMAD R97, R22, R108, RZ ;  /* 0x0000006c16617224 */ /* 0x008fc600078e02ff */
[----:B------:R-:W-:Y:S01]  /*25540*/  STL [R1+0x2ef0], R84 ;  /* 0x002ef05401007387 */ /* 0x000fe20000100800 */
[----:B------:R-:W3:Y:S01]  /*25550*/  LDC R15, c[0x0][0x240] ;  /* 0x00009000ff0f7b82 */ /* 0x000ee20000000800 */
[----:B--2---:R-:W-:Y:S02]  /*25560*/  IMAD R98, R21, R109, RZ ;  /* 0x0000006d15627224 */ /* 0x004fe400078e02ff */
[----:B------:R-:W-:Y:S01]  /*25570*/  STL [R1+0x2ef4], R97 ;  /* 0x002ef46101007387 */ /* 0x000fe20000100800 */
[----:B------:R-:W-:Y:S02]  /*25580*/  IMAD R108, R20, R114, RZ ;  /* 0x00000072146c7224 */ /* 0x000fe400078e02ff */
[----:B------:R-:W-:Y:S01]  /*25590*/  IMAD.MOV.U32 R155, RZ, RZ, R147 ;  /* 0x000000ffff9b7224 */ /* 0x000fe200078e0093 */
[----:B------:R-:W-:Y:S01]  /*255a0*/  MOV R156, R153 ;  /* 0x00000099009c7202 */ /* 0x000fe20000000f00 */
[----:B------:R-:W-:Y:S01]  /*255b0*/  IMAD R109, R18, R122, RZ ;  /* 0x0000007a126d7224 */ /* 0x000fe200078e02ff */
[----:B------:R-:W-:Y:S01]  /*255c0*/  STL [R1+0x2ef8], R98 ;  /* 0x002ef86201007387 */ /* 0x000fe20000100800 */
[----:B------:R-:W2:Y:S03]  /*255d0*/  LDC R147, c[0x0][0x240] ;  /* 0x00009000ff937b82 */ /* 0x000ea60000000800 */
[----:B------:R-:W-:Y:S05]  /*255e0*/  STL [R1+0x2ee8], R109 ;  /* 0x002ee86d01007387 */ /* 0x000fea0000100800 */
[----:B------:R-:W1:Y:S08]  /*255f0*/  LDC R2, c[0x0][0x240] ;  /* 0x00009000ff027b82 */ /* 0x000e700000000800 */
[----:B------:R-:W3:Y:S01]  /*25600*/  LDC R3, c[0x0][0x240] ;  /* 0x00009000ff037b82 */ /* 0x000ee20000000800 */
[----:B----4-:R-:W-:-:S02]  /*25610*/  IMAD R114, R145, R133, RZ ;  /* 0x0000008591727224 */ /* 0x010fc400078e02ff */
[----:B------:R-:W4:Y:S04]  /*25620*/  LDL.LU R145, [R1+0x440] ;  /* 0x0004400001917983 */ /* 0x000f280000300800 */
[----:B------:R-:W2:Y:S04]  /*25630*/  LDL.LU R24, [R1+0x43c] ;  /* 0x00043c0001187983 */ /* 0x000ea80000300800 */
[----:B------:R-:W3:Y:S04]  /*25640*/  LDL.LU R23, [R1+0x438] ;  /* 0x0004380001177983 */ /* 0x000ee80000300800 */
[----:B------:R-:W3:Y:S01]  /*25650*/  LDL.LU R21, [R1+0x434] ;  /* 0x0004340001157983 */ /* 0x000ee20000300800 */
[----:B------:R-:W-:Y:S01]  /*25660*/  IMAD R122, R19, R134, RZ ;  /* 0x00000086137a7224 */ /* 0x000fe200078e02ff */
[----:B------:R-:W-:Y:S01]  /*25670*/  MOV R19, R10 ;  /* 0x0000000a00137202 */ /* 0x000fe20000000f00 */
[----:B------:R-:W-:Y:S01]  /*25680*/  IMAD.MOV.U32 R10, RZ, RZ, R155 ;  /* 0x000000ffff0a7224 */ /* 0x000fe200078e009b */
[----:B------:R-:W3:Y:S01]  /*25690*/  LDL.LU R22, [R1+0x428] ;  /* 0x0004280001167983 */ /* 0x000ee20000300800 */
[----:B------:R-:W-:-:S02]  /*256a0*/  IMAD.MOV.U32 R155, RZ, RZ, R152 ;  /* 0x000000ffff9b7224 */ /* 0x000fc400078e0098 */
[----:B------:R-:W-:Y:S01]  /*256b0*/  IMAD.MOV.U32 R18, RZ, RZ, R16 ;  /* 0x000000ffff127224 */ /* 0x000fe200078e0010 */
[----:B------:R-:W-:Y:S01]  /*256c0*/  MOV R16, R154 ;  /* 0x0000009a00107202 */ /* 0x000fe20000000f00 */
[----:B------:R-:W-:Y:S01]  /*256d0*/  IMAD.MOV.U32 R152, RZ, RZ, R143 ;  /* 0x000000ffff987224 */ /* 0x000fe200078e008f */
[----:B------:R-:W-:Y:S01]  /*256e0*/  MOV R154, R146 ;  /* 0x00000092009a7202 */ /* 0x000fe20000000f00 */
[----:B------:R-:W3:Y:S04]  /*256f0*/  LDL.LU R143, [R1+0x424] ;  /* 0x00042400018f7983 */ /* 0x000ee80000300800 */
[----:B------:R-:W-:Y:S04]  /*25700*/  STL [R1+0x2ee4], R122 ;  /* 0x002ee47a01007387 */ /* 0x000fe80000100800 */
[----:B------:R-:W3:Y:S01]  /*25710*/  LDL.LU R146, [R1+0x420] ;  /* 0x0004200001927983 */ /* 0x000ee20000300800 */
[----:B----4-:R-:W-:-:S03]  /*25720*/  IMAD R133, R145, R135, RZ ;  /* 0x0000008791857224 */ /* 0x010fc600078e02ff */
[----:B------:R-:W4:Y:S01]  /*25730*/  LDL.LU R145, [R1+0x41c] ;  /* 0x00041c0001917983 */ /* 0x000f220000300800 */
[----:B--2---:R-:W-:Y:S02]  /*25740*/  IMAD R134, R24, R136, RZ ;  /* 0x0000008818867224 */ /* 0x004fe400078e02ff */
[----:B---3--:R-:W-:Y:S02]  /*25750*/  IMAD R136, R21, R138, RZ ;  /* 0x0000008a15887224 */ /* 0x008fe400078e02ff */
[----:B------:R-:W2:Y:S04]  /*25760*/  LDL.LU R21, [R1+0x414] ;  /* 0x0004140001157983 */ /* 0x000ea80000300800 */
[----:B------:R-:W3:Y:S04]  /*25770*/  LDL.LU R29, [R1+0x410] ;  /* 0x00041000011d7983 */ /* 0x000ee80000300800 */
[----:B------:R-:W3:Y:S04]  /*25780*/  LDL.LU R220, [R1+0x40c] ;  /* 0x00040c0001dc7983 */ /* 0x000ee80000300800 */
[----:B------:R-:W2:Y:S04]  /*25790*/  LDL.LU R208, [R1+0x408] ;  /* 0x0004080001d07983 */ /* 0x000ea80000300800 */
[----:B------:R-:W3:Y:S01]  /*257a0*/  LDL.LU R35, [R1+0x404] ;  /* 0x0004040001237983 */ /* 0x000ee20000300800 */
[----:B------:R-:W-:-:S02]  /*257b0*/  MOV R153, R141 ;  /* 0x0000008d00997202 */ /* 0x000fc40000000f00 */
[----:B------:R-:W4:Y:S01]  /*257c0*/  LDC R141, c[0x0][0x240] ;  /* 0x00009000ff8d7b82 */ /* 0x000f220000000800 */
[----:B------:R-:W-:Y:S01]  /*257d0*/  IMAD R135, R23, R137, RZ ;  /* 0x0000008917877224 */ /* 0x000fe200078e02ff */
[----:B------:R-:W3:Y:S01]  /*257e0*/  LDL.LU R34, [R1+0x400] ;  /* 0x0004000001227983 */ /* 0x000ee20000300800 */
[----:B------:R-:W-:Y:S02]  /*257f0*/  IMAD R137, R22, R139, RZ ;  /* 0x0000008b16897224 */ /* 0x000fe400078e02ff */
[----:B------:R-:W-:-:S03]  /*25800*/  IMAD R139, R146, R144, RZ ;  /* 0x00000090928b7224 */ /* 0x000fc600078e02ff */
[----:B------:R-:W2:Y:S01]  /*25810*/  LDC R144, c[0x0][0x240] ;  /* 0x00009000ff907b82 */ /* 0x000ea20000000800 */
[----:B------:R-:W-:-:S07]  /*25820*/  IMAD R138, R143, R140, RZ ;  /* 0x0000008c8f8a7224 */ /* 0x000fce00078e02ff */
[----:B------:R-:W1:Y:S01]  /*25830*/  LDC R146, c[0x0][0x240] ;  /* 0x00009000ff927b82 */ /* 0x000e620000000800 */
[----:B------:R-:W-:Y:S02]  /*25840*/  IMAD.MOV.U32 R228, RZ, RZ, R18 ;  /* 0x000000ffffe47224 */ /* 0x000fe400078e0012 */
[----:B------:R-:W-:Y:S02]  /*25850*/  IMAD.MOV.U32 R26, RZ, RZ, R19 ;  /* 0x000000ffff1a7224 */ /* 0x000fe400078e0013 */
[----:B------:R-:W-:Y:S02]  /*25860*/  IMAD.MOV.U32 R22, RZ, RZ, R151 ;  /* 0x000000ffff167224 */ /* 0x000fe400078e0097 */
[----:B------:R-:W-:Y:S01]  /*25870*/  IMAD.MOV.U32 R20, RZ, RZ, R17 ;  /* 0x000000ffff147224 */ /* 0x000fe200078e0011 */
[----:B------:R-:W1:Y:S01]  /*25880*/  LDC R151, c[0x0][0x240] ;  /* 0x00009000ff977b82 */ /* 0x000e620000000800 */
[----:B------:R-:W-:Y:S01]  /*25890*/  IMAD.MOV.U32 R23, RZ, RZ, R154 ;  /* 0x000000ffff177224 */ /* 0x000fe200078e009a */
[----:B------:R-:W-:-:S06]  /*258a0*/  MOV R24, R155 ;  /* 0x0000009b00187202 */ /* 0x000fcc0000000f00 */
[----:B------:R-:W1:Y:S01]  /*258b0*/  LDC R143, c[0x0][0x240] ;  /* 0x00009000ff8f7b82 */ /* 0x000e620000000800 */
[----:B----4-:R-:W-:-:S07]  /*258c0*/  IMAD R140, R145, R141, RZ ;  /* 0x0000008d918c7224 */ /* 0x010fce00078e02ff */
[----:B------:R-:W4:Y:S08]  /*258d0*/  LDC R154, c[0x0][0x240] ;  /* 0x00009000ff9a7b82 */ /* 0x000f300000000800 */
[----:B------:R-:W3:Y:S01]  /*258e0*/  LDC R145, c[0x0][0x240] ;  /* 0x00009000ff917b82 */ /* 0x000ee20000000800 */
[----:B--2---:R-:W-:-:S07]  /*258f0*/  IMAD R144, R208, R144, RZ ;  /* 0x00000090d0907224 */ /* 0x004fce00078e02ff */
[----:B------:R-:W2:Y:S01]  /*25900*/  LDC R155, c[0x0][0x240] ;  /* 0x00009000ff9b7b82 */ /* 0x000ea20000000800 */
[----:B------:R-:W4:Y:S01]  /*25910*/  LDL.LU R208, [R1+0x3fc] ;  /* 0x0003fc0001d07983 */ /* 0x000f220000300800 */
[----:B---3--:R-:W-:-:S03]  /*25920*/  IMAD R145, R35, R145, RZ ;  /* 0x0000009123917224 */ /* 0x008fc600078e02ff */
[----:B------:R-:W3:Y:S01]  /*25930*/  LDL.LU R35, [R1+0x3f8] ;  /* 0x0003f80001237983 */ /* 0x000ee20000300800 */
[----:B------:R-:W-:Y:S02]  /*25940*/  IMAD R141, R21, R147, RZ ;  /* 0x00000093158d7224 */ /* 0x000fe400078e02ff */
[----:B------:R-:W4:Y:S01]  /*25950*/  LDC R147, c[0x0][0x240] ;  /* 0x00009000ff937b82 */ /* 0x000f220000000800 */
[----:B------:R-:W-:-:S07]  /*25960*/  IMAD.MOV.U32 R18, RZ, RZ, R148 ;  /* 0x000000ffff127224 */ /* 0x000fce00078e0094 */
[----:B------:R-:W3:Y:S01]  /*25970*/  LDC R148, c[0x0][0x240] ;  /* 0x00009000ff947b82 */ /* 0x000ee20000000800 */
[----:B-1----:R-:W-:Y:S02]  /*25980*/  IMAD R146, R34, R146, RZ ;  /* 0x0000009222927224 */ /* 0x002fe400078e02ff */
[----:B------:R-:W2:Y:S01]  /*25990*/  LDL.LU R34, [R1+0x3f4] ;  /* 0x0003f40001227983 */ /* 0x000ea20000300800 */
[----:B------:R-:W-:Y:S01]  /*259a0*/  IMAD.MOV.U32 R19, RZ, RZ, R150 ;  /* 0x000000ffff137224 */ /* 0x000fe200078e0096 */
[----:B------:R-:W-:-:S03]  /*259b0*/  MOV R21, R149 ;  /* 0x0000009500157202 */ /* 0x000fc60000000f00 */
[----:B------:R-:W1:Y:S08]  /*259c0*/  LDC R150, c[0x0][0x240] ;  /* 0x00009000ff967b82 */ /* 0x000e700000000800 */
[----:B------:R-:W2:Y:S01]  /*259d0*/  LDC R149, c[0x0][0x240] ;  /* 0x00009000ff957b82 */ /* 0x000ea20000000800 */
[----:B----4-:R-:W-:Y:S02]  /*259e0*/  IMAD R147, R208, R147, RZ ;  /* 0x00000093d0937224 */ /* 0x010fe400078e02ff */
[----:B------:R-:W1:Y:S01]  /*259f0*/  LDL.LU R208, [R1+0x3f0] ;  /* 0x0003f00001d07983 */ /* 0x000e620000300800 */
[----:B---3--:R-:W-:-:S03]  /*25a00*/  IMAD R148, R35, R148, RZ ;  /* 0x0000009423947224 */ /* 0x008fc600078e02ff */
[----:B------:R-:W3:Y:S04]  /*25a10*/  LDL.LU R35, [R1+0x3ec] ;  /* 0x0003ec0001237983 */ /* 0x000ee80000300800 */
[----:B------:R-:W-:Y:S01]  /*25a20*/  STL [R1+0x2ee0], R148 ;  /* 0x002ee09401007387 */ /* 0x000fe20000100800 */
[----:B--2---:R-:W-:-:S03]  /*25a30*/  IMAD R149, R34, R149, RZ ;  /* 0x0000009522957224 */ /* 0x004fc600078e02ff */
[----:B------:R-:W2:Y:S01]  /*25a40*/  LDL.LU R34, [R1+0x3e8] ;  /* 0x0003e80001227983 */ /* 0x000ea20000300800 */
[----:B------:R-:W-:Y:S02]  /*25a50*/  IMAD.MOV.U32 R17, RZ, RZ, R156 ;  /* 0x000000ffff117224 */ /* 0x000fe400078e009c */
[----:B-1----:R-:W-:-:S05]  /*25a60*/  IMAD R150, R208, R150, RZ ;  /* 0x00000096d0967224 */ /* 0x002fca00078e02ff */
[----:B------:R-:W-:Y:S04]  /*25a70*/  STL [R1+0x2edc], R150 ;  /* 0x002edc9601007387 */ /* 0x000fe80000100800 */
[----:B------:R-:W4:Y:S04]  /*25a80*/  LDL.LU R36, [R1+0x3e4] ;  /* 0x0003e40001247983 */ /* 0x000f280000300800 */
[----:B------:R-:W4:Y:S01]  /*25a90*/  LDL.LU R208, [R1+0x3e0] ;  /* 0x0003e00001d07983 */ /* 0x000f220000300800 */
[----:B---3--:R-:W-:-:S03]  /*25aa0*/  IMAD R151, R35, R151, RZ ;  /* 0x0000009723977224 */ /* 0x008fc600078e02ff */
[----:B------:R-:W3:Y:S01]  /*25ab0*/  LDL.LU R35, [R1+0x3dc] ;  /* 0x0003dc0001237983 */ /* 0x000ee20000300800 */
[----:B------:R-:W-:Y:S02]  /*25ac0*/  MOV R25, R17 ;  /* 0x0000001100197202 */ /* 0x000fe40000000f00 */
[----:B------:R-:W-:Y:S02]  /*25ad0*/  MOV R17, R152 ;  /* 0x0000009800117202 */ /* 0x000fe40000000f00 */
[----:B------:R-:W2:Y:S02]  /*25ae0*/  LDC R152, c[0x0][0x240] ;  /* 0x00009000ff987b82 */ /* 0x000ea40000000800 */
[----:B--2---:R-:W-:Y:S02]  /*25af0*/  IMAD R152, R34, R152, RZ ;  /* 0x0000009822987224 */ /* 0x004fe400078e02ff */
[----:B------:R-:W2:Y:S04]  /*25b00*/  LDL.LU R34, [R1+0x3d8] ;  /* 0x0003d80001227983 */ /* 0x000ea80000300800 */
[----:B------:R1:W-:Y:S01]  /*25b10*/  STL [R1+0x2ed8], R152 ;  /* 0x002ed89801007387 */ /* 0x0003e20000100800 */
[----:B----4-:R-:W-:-:S02]  /*25b20*/  IMAD R154, R208, R154, RZ ;  /* 0x0000009ad09a7224 */ /* 0x010fc400078e02ff */
[----:B---3--:R-:W-:-:S03]  /*25b30*/  IMAD R155, R35, R155, RZ ;  /* 0x0000009b239b7224 */ /* 0x008fc600078e02ff */
[----:B------:R3:W-:Y:S04]  /*25b40*/  STL [R1+0x2ed4], R154 ;  /* 0x002ed49a01007387 */ /* 0x0007e80000100800 */
[----:B------:R-:W4:Y:S01]  /*25b50*/  LDL.LU R35, [R1+0x3d4] ;  /* 0x0003d40001237983 */ /* 0x000f220000300800 */
[----:B------:R-:W-:Y:S02]  /*25b60*/  IMAD.MOV.U32 R156, RZ, RZ, R153 ;  /* 0x000000ffff9c7224 */ /* 0x000fe400078e0099 */
[----:B------:R-:W-:Y:S01]  /*25b70*/  IMAD.MOV.U32 R153, RZ, RZ, R142 ;  /* 0x000000ffff997224 */ /* 0x000fe200078e008e */
[----:B------:R-:W-:Y:S01]  /*25b80*/  MOV R27, R20 ;  /* 0x00000014001b7202 */ /* 0x000fe20000000f00 */
[----:B------:R-:W-:Y:S01]  /*25b90*/  IMAD.MOV.U32 R20, RZ, RZ, R16 ;  /* 0x000000ffff147224 */ /* 0x000fe200078e0010 */
[----:B------:R-:W-:Y:S01]  /*25ba0*/  MOV R33, R21 ;  /* 0x0000001500217202 */ /* 0x000fe20000000f00 */
[----:B------:R-:W-:Y:S01]  /*25bb0*/  IMAD.MOV.U32 R16, RZ, RZ, R153 ;  /* 0x000000ffff107224 */ /* 0x000fe200078e0099 */
[----:B------:R-:W3:Y:S01]  /*25bc0*/  LDL.LU R37, [R1+0x3d0] ;  /* 0x0003d00001257983 */ /* 0x000ee20000300800 */
[----:B------:R-:W-:Y:S01]  /*25bd0*/  IMAD.MOV.U32 R28, RZ, RZ, R156 ;  /* 0x000000ffff1c7224 */ /* 0x000fe200078e009c */
[----:B------:R-:W1:Y:S01]  /*25be0*/  LDC R153, c[0x0][0x240] ;  /* 0x00009000ff997b82 */ /* 0x000e620000000800 */
[----:B------:R-:W-:-:S07]  /*25bf0*/  IMAD.MOV.U32 R21, RZ, RZ, R157 ;  /* 0x000000ffff157224 */ /* 0x000fce00078e009d */
[----:B------:R-:W2:Y:S08]  /*25c00*/  LDC R156, c[0x0][0x240] ;  /* 0x00009000ff9c7b82 */ /* 0x000eb00000000800 */
[----:B------:R-:W4:Y:S01]  /*25c10*/  LDC R157, c[0x0][0x240] ;  /* 0x00009000ff9d7b82 */ /* 0x000f220000000800 */
[----:B-1----:R-:W-:-:S07]  /*25c20*/  IMAD R153, R36, R153, RZ ;  /* 0x0000009924997224 */ /* 0x002fce00078e02ff */
[----:B------:R-:W1:Y:S01]  /*25c30*/  LDC R142, c[0x0][0x240] ;  /* 0x00009000ff8e7b82 */ /* 0x000e620000000800 */
[----:B------:R-:W3:Y:S01]  /*25c40*/  LDL.LU R36, [R1+0x3cc] ;  /* 0x0003cc0001247983 */ /* 0x000ee20000300800 */
[----:B--2---:R-:W-:-:S03]  /*25c50*/  IMAD R156, R34, R156, RZ ;  /* 0x0000009c229c7224 */ /* 0x004fc600078e02ff */
[----:B------:R-:W2:Y:S04]  /*25c60*/  LDL.LU R34, [R1+0x3c8] ;  /* 0x0003c80001227983 */ /* 0x000ea80000300800 */
[----:B------:R-:W3:Y:S01]  /*25c70*/  LDL.LU R208, [R1+0x3c4] ;  /* 0x0003c40001d07983 */ /* 0x000ee20000300800 */
[----:B----4-:R-:W-:-:S03]  /*25c80*/  IMAD R157, R35, R157, RZ ;  /* 0x0000009d239d7224 */ /* 0x010fc600078e02ff */
[----:B------:R-:W4:Y:S01]  /*25c90*/  LDL.LU R35, [R1+0x3c0] ;  /* 0x0003c00001237983 */ /* 0x000f220000300800 */
[----:B------:R-:W-:Y:S02]  /*25ca0*/  IMAD.MOV.U32 R217, RZ, RZ, R28 ;  /* 0x000000ffffd97224 */ /* 0x000fe400078e001c */
[----:B------:R-:W-:Y:S02]  /*25cb0*/  IMAD.MOV.U32 R28, RZ, RZ, R22 ;  /* 0x000000ffff1c7224 */ /* 0x000fe400078e0016 */
[----:B------:R-:W-:Y:S02]  /*25cc0*/  IMAD.MOV.U32 R22, RZ, RZ, R18 ;  /* 0x000000ffff167224 */ /* 0x000fe400078e0012 */
[----:B------:R-:W-:Y:S02]  /*25cd0*/  IMAD.MOV.U32 R31, RZ, RZ, R23 ;  /* 0x000000ffff1f7224 */ /* 0x000fe400078e0017 */
[----:B------:R-:W-:Y:S02]  /*25ce0*/  IMAD.MOV.U32 R18, RZ, RZ, R160 ;  /* 0x000000ffff127224 */ /* 0x000fe400078e00a0 */
[----:B------:R-:W-:Y:S01]  /*25cf0*/  IMAD.MOV.U32 R23, RZ, RZ, R162 ;  /* 0x000000ffff177224 */ /* 0x000fe200078e00a2 */
[----:B------:R-:W2:Y:S08]  /*25d00*/  LDC R160, c[0x0][0x240] ;  /* 0x00009000ffa07b82 */ /* 0x000eb00000000800 */
[----:B------:R-:W4:Y:S01]  /*25d10*/  LDC R162, c[0x0][0x240] ;  /* 0x00009000ffa27b82 */ /* 0x000f220000000800 */
[----:B--2---:R-:W-:-:S02]  /*25d20*/  IMAD R160, R34, R160, RZ ;  /* 0x000000a022a07224 */ /* 0x004fc400078e02ff */
[----:B------:R-:W2:Y:S01]  /*25d30*/  LDL.LU R34, [R1+0x3bc] ;  /* 0x0003bc0001227983 */ /* 0x000ea20000300800 */
[----:B----4-:R-:W-:-:S03]  /*25d40*/  IMAD R162, R35, R162, RZ ;  /* 0x000000a223a27224 */ /* 0x010fc600078e02ff */
[----:B------:R-:W4:Y:S01]  /*25d50*/  LDL.LU R35, [R1+0x3b8] ;  /* 0x0003b80001237983 */ /* 0x000f220000300800 */
[----:B------:R-:W-:Y:S02]  /*25d60*/  IMAD R143, R220, R143, RZ ;  /* 0x0000008fdc8f7224 */ /* 0x000fe400078e02ff */
[----:B------:R-:W-:Y:S01]  /*25d70*/  IMAD.MOV.U32 R220, RZ, RZ, R33 ;  /* 0x000000ffffdc7224 */ /* 0x000fe200078e0021 */
[----:B------:R-:W-:Y:S01]  /*25d80*/  MOV R33, R32 ;  /* 0x0000002000217202 */ /* 0x000fe20000000f00 */
[----:B------:R-:W-:Y:S02]  /*25d90*/  IMAD.MOV.U32 R32, RZ, RZ, R163 ;  /* 0x000000ffff207224 */ /* 0x000fe400078e00a3 */
[----:B------:R-:W2:Y:S01]  /*25da0*/  LDC R163, c[0x0][0x240] ;  /* 0x00009000ffa37b82 */ /* 0x000ea20000000800 */
[----:B------:R1:W-:Y:S01]  /*25db0*/  STL [R1+0x2ed0], R162 ;  /* 0x002ed0a201007387 */ /* 0x0003e20000100800 */
[----:B---3--:R-:W-:Y:S02]  /*25dc0*/  IMAD R158, R37, R158, RZ ;  /* 0x0000009e259e7224 */ /* 0x008fe400078e02ff */
[----:B--2---:R-:W-:-:S02]  /*25dd0*/  IMAD R163, R34, R163, RZ ;  /* 0x000000a322a37224 */ /* 0x004fc400078e02ff */
[----:B------:R-:W2:Y:S04]  /*25de0*/  LDL.LU R34, [R1+0x3b4] ;  /* 0x0003b40001227983 */ /* 0x000ea80000300800 */
[----:B------:R-:W-:Y:S01]  /*25df0*/  STL [R1+0x2ecc], R163 ;  /* 0x002ecca301007387 */ /* 0x000fe20000100800 */
[----:B----4-:R-:W-:-:S05]  /*25e00*/  IMAD R166, R35, R166, RZ ;  /* 0x000000a623a67224 */ /* 0x010fca00078e02ff */
[----:B------:R-:W-:Y:S04]  /*25e10*/  STL [R1+0x2ec8], R166 ;  /* 0x002ec8a601007387 */ /* 0x000fe80000100800 */
[----:B------:R-:W3:Y:S01]  /*25e20*/  LDL.LU R37, [R1+0x3b0] ;  /* 0x0003b00001257983 */ /* 0x000ee20000300800 */
[----:B------:R-:W-:Y:S01]  /*25e30*/  IMAD R159, R36, R159, RZ ;  /* 0x0000009f249f7224 */ /* 0x000fe200078e02ff */
[----:B------:R-:W-:Y:S01]  /*25e40*/  MOV R36, R32 ;  /* 0x0000002000247202 */ /* 0x000fe20000000f00 */
[----:B---3--:R-:W-:Y:S02]  /*25e50*/  IMAD R179, R37, R179, RZ ;  /* 0x000000b325b37224 */ /* 0x008fe400078e02ff */
[----:B------:R-:W3:Y:S01]  /*25e60*/  LDL.LU R37, [R1+0x3a8] ;  /* 0x0003a80001257983 */ /* 0x000ee20000300800 */
[----:B------:R-:W-:-:S02]  /*25e70*/  IMAD.MOV.U32 R35, RZ, RZ, R217 ;  /* 0x000000ffff237224 */ /* 0x000fc400078e00d9 */
[----:B------:R-:W-:Y:S01]  /*25e80*/  IMAD.MOV.U32 R32, RZ, RZ, R31 ;  /* 0x000000ffff207224 */ /* 0x000fe200078e001f */
[----:B------:R-:W-:Y:S01]  /*25e90*/  MOV R31, R228 ;  /* 0x000000e4001f7202 */ /* 0x000fe20000000f00 */
[----:B------:R-:W4:Y:S01]  /*25ea0*/  LDL.LU R38, [R1+0x3a4] ;  /* 0x0003a40001267983 */ /* 0x000f220000300800 */
[----:B-1----:R-:W-:Y:S01]  /*25eb0*/  IMAD R142, R29, R142, RZ ;  /* 0x0000008e1d8e7224 */ /* 0x002fe200078e02ff */
[----:B------:R-:W-:Y:S01]  /*25ec0*/  ISETP.NE.U32.AND P2, PT, R82, RZ, PT ;  /* 0x000000ff5200720c */ /* 0x000fe20003f45070 */
[----:B--2---:R-:W-:Y:S01]  /*25ed0*/  IMAD R176, R34, R176, RZ ;  /* 0x000000b022b07224 */ /* 0x004fe200078e02ff */
[----:B------:R1:W-:Y:S01]  /*25ee0*/  STL [R1+0x2ec4], R179 ;  /* 0x002ec4b301007387 */ /* 0x0003e20000100800 */
[----:B---3--:R-:W-:Y:S01]  /*25ef0*/  IMAD R185, R37, R185, RZ ;  /* 0x000000b925b97224 */ /* 0x008fe200078e02ff */
[----:B------:R-:W2:Y:S01]  /*25f00*/  LDC R228, c[0x0][0x240] ;  /* 0x00009000ffe47b82 */ /* 0x000ea20000000800 */
[----:B------:R-:W-:Y:S02]  /*25f10*/  IMAD.MOV.U32 R37, RZ, RZ, R36 ;  /* 0x000000ffff257224 */ /* 0x000fe400078e0024 */
[----:B------:R-:W-:Y:S01]  /*25f20*/  IMAD.MOV.U32 R36, RZ, RZ, R35 ;  /* 0x000000ffff247224 */ /* 0x000fe200078e0023 */
[----:B------:R-:W-:Y:S01]  /*25f30*/  MOV R35, R32 ;  /* 0x0000002000237202 */ /* 0x000fe20000000f00 */
[----:B------:R-:W-:-:S02]  /*25f40*/  IMAD.MOV.U32 R32, RZ, RZ, R31 ;  /* 0x000000ffff207224 */ /* 0x000fc400078e001f */
[----:B------:R-:W-:Y:S01]  /*25f50*/  IMAD.MOV.U32 R31, RZ, RZ, R28 ;  /* 0x000000ffff1f7224 */ /* 0x000fe200078e001c */
[----:B------:R-:W-:Y:S01]  /*25f60*/  MOV R28, R26 ;  /* 0x0000001a001c7202 */ /* 0x000fe20000000f00 */
[----:B------:R-:W-:Y:S01]  /*25f70*/  IMAD.MOV.U32 R26, RZ, RZ, R25 ;  /* 0x000000ffff1a7224 */ /* 0x000fe200078e0019 */
[----:B------:R-:W3:Y:S01]  /*25f80*/  LDC R217, c[0x0][0x240] ;  /* 0x00009000ffd97b82 */ /* 0x000ee20000000800 */
[----:B------:R-:W2:Y:S01]  /*25f90*/  LDL.LU R25, [R1+0x3a0] ;  /* 0x0003a00001197983 */ /* 0x000ea20000300800 */
[----:B----4-:R-:W-:-:S03]  /*25fa0*/  IMAD R188, R38, R188, RZ ;  /* 0x000000bc26bc7224 */ /* 0x010fc600078e02ff */
[----:B------:R-:W-:Y:S01]  /*25fb0*/  STL [R1+0x2ec0], R185 ;  /* 0x002ec0b901007387 */ /* 0x000fe20000100800 */
[----:B------:R-:W-:Y:S02]  /*25fc0*/  MOV R29, R24 ;  /* 0x00000018001d7202 */ /* 0x000fe40000000f00 */
[----:B------:R-:W4:Y:S01]  /*25fd0*/  LDC R82, c[0x0][0x240] ;  /* 0x00009000ff527b82 */ /* 0x000f220000000800 */
[----:B------:R-:W3:Y:S04]  /*25fe0*/  LDL.LU R38, [R1+0x39c] ;  /* 0x00039c0001267983 */ /* 0x000ee80000300800 */
[----:B------:R-:W4:Y:S01]  /*25ff0*/  LDL.LU R40, [R1+0x398] ;  /* 0x0003980001287983 */ /* 0x000f220000300800 */
[----:B------:R-:W-:Y:S02]  /*26000*/  MOV R24, R161 ;  /* 0x000000a100187202 */ /* 0x000fe40000000f00 */
[----:B------:R-:W1:Y:S01]  /*26010*/  LDC R161, c[0x0][0x240] ;  /* 0x00009000ffa17b82 */ /* 0x000e620000000800 */
[----:B------:R-:W-:-:S07]  /*26020*/  IMAD.MOV.U32 R34, RZ, RZ, R220 ;  /* 0x000000ffff227224 */ /* 0x000fce00078e00dc */
[----:B------:R-:W3:Y:S01]  /*26030*/  LDC R220, c[0x0][0x240] ;  /* 0x00009000ffdc7b82 */ /* 0x000ee20000000800 */
[----:B--2---:R-:W-:Y:S02]  /*26040*/  IMAD R197, R25, R197, RZ ;  /* 0x000000c519c57224 */ /* 0x004fe400078e02ff */
[----:B------:R-:W-:Y:S01]  /*26050*/  IMAD.MOV.U32 R25, RZ, RZ, R17 ;  /* 0x000000ffff197224 */ /* 0x000fe200078e0011 */
[----:B------:R-:W-:Y:S02]  /*26060*/  MOV R17, R16 ;  /* 0x0000001000117202 */ /* 0x000fe40000000f00 */
[----:B------:R-:W2:Y:S04]  /*26070*/  LDL.LU R16, [R1+0x394] ;  /* 0x0003940001107983 */ /* 0x000ea80000300800 */
[----:B------:R-:W2:Y:S01]  /*26080*/  LDL.LU R39, [R1+0x390] ;  /* 0x0003900001277983 */ /* 0x000ea20000300800 */
[----:B-1----:R-:W-:-:S02]  /*26090*/  IMAD R161, R208, R161, RZ ;  /* 0x000000a1d0a17224 */ /* 0x002fc400078e02ff */
[----:B------:R-:W3:Y:S01]  /*260a0*/  LDC R208, c[0x0][0x240] ;  /* 0x00009000ffd07b82 */ /* 0x000ee20000000800 */
[----:B------:R1:W-:Y:S01]  /*260b0*/  STL [R1+0x2ebc], R197 ;  /* 0x002ebcc501007387 */ /* 0x0003e20000100800 */
[----:B----4-:R-:W-:-:S06]  /*260c0*/  IMAD R46, R40, R82, RZ ;  /* 0x00000052282e7224 */ /* 0x010fcc00078e02ff */
[----:B------:R-:W4:Y:S01]  /*260d0*/  LDC R82, c[0x0][0x240] ;  /* 0x00009000ff527b82 */ /* 0x000f220000000800 */
[----:B---3--:R-:W-:Y:S02]  /*260e0*/  IMAD R48, R38, R208, RZ ;  /* 0x000000d026307224 */ /* 0x008fe400078e02ff */
[----:B------:R-:W-:-:S05]  /*260f0*/  IMAD.MOV.U32 R38, RZ, RZ, R37 ;  /* 0x000000ffff267224 */ /* 0x000fca00078e0025 */
[----:B------:R-:W3:Y:S01]  /*26100*/  LDC R208, c[0x0][0x240] ;  /* 0x00009000ffd07b82 */ /* 0x000ee20000000800 */
[----:B------:R-:W-:Y:S01]  /*26110*/  IMAD.MOV.U32 R37, RZ, RZ, R36 ;  /* 0x000000ffff257224 */ /* 0x000fe200078e0024 */
[----:B------:R-:W-:Y:S01]  /*26120*/  MOV R36, R35 ;  /* 0x0000002300247202 */ /* 0x000fe20000000f00 */
[----:B------:R-:W-:Y:S02]  /*26130*/  IMAD.MOV.U32 R35, RZ, RZ, R32 ;  /* 0x000000ffff237224 */ /* 0x000fe400078e0020 */
[----:B------:R-:W-:Y:S01]  /*26140*/  IMAD.MOV.U32 R32, RZ, RZ, R31 ;  /* 0x000000ffff207224 */ /* 0x000fe200078e001f */
[----:B------:R-:W-:Y:S01]  /*26150*/  MOV R31, R28 ;  /* 0x0000001c001f7202 */ /* 0x000fe20000000f00 */
[----:B------:R-:W-:Y:S02]  /*26160*/  IMAD.MOV.U32 R28, RZ, RZ, R26 ;  /* 0x000000ffff1c7224 */ /* 0x000fe400078e001a */
[----:B------:R-:W-:Y:S02]  /*26170*/  IMAD.MOV.U32 R26, RZ, RZ, R10 ;  /* 0x000000ffff1a7224 */ /* 0x000fe400078e000a */
[----:B------:R-:W4:Y:S04]  /*26180*/  LDL.LU R10, [R1+0x38c] ;  /* 0x00038c00010a7983 */ /* 0x000f280000300800 */
[----:B------:R-:W3:Y:S01]  /*26190*/  LDL.LU R54, [R1+0x388] ;  /* 0x0003880001367983 */ /* 0x000ee20000300800 */
[----:B--2---:R-:W-:Y:S01]  /*261a0*/  IMAD R43, R39, R220, RZ ;  /* 0x000000dc272b7224 */ /* 0x004fe200078e02ff */
[----:B------:R-:W-:Y:S01]  /*261b0*/  MOV R39, R38 ;  /* 0x0000002600277202 */ /* 0x000fe20000000f00 */
[----:B------:R-:W-:Y:S01]  /*261c0*/  IMAD.MOV.U32 R38, RZ, RZ, R37 ;  /* 0x000000ffff267224 */ /* 0x000fe200078e0025 */
[----:B------:R-:W2:Y:S01]  /*261d0*/  LDC R220, c[0x0][0x240] ;  /* 0x00009000ffdc7b82 */ /* 0x000ea20000000800 */
[----:B------:R-:W-:Y:S01]  /*261e0*/  IMAD.MOV.U32 R37, RZ, RZ, R36 ;  /* 0x000000ffff257224 */ /* 0x000fe200078e0024 */
[----:B------:R-:W-:Y:S01]  /*261f0*/  MOV R36, R35 ;  /* 0x0000002300247202 */ /* 0x000fe20000000f00 */
[----:B------:R-:W-:-:S02]  /*26200*/  IMAD.MOV.U32 R35, RZ, RZ, R32 ;  /* 0x000000ffff237224 */ /* 0x000fc400078e0020 */
[----:B------:R-:W2:Y:S04]  /*26210*/  LDL.LU R32, [R1+0x384] ;  /* 0x0003840001207983 */ /* 0x000ea80000300800 */
[----:B------:R-:W4:Y:S04]  /*26220*/  LDL.LU R41, [R1+0x380] ;  /* 0x0003800001297983 */ /* 0x000f280000300800 */
[----:B------:R-:W3:Y:S04]  /*26230*/  LDL.LU R47, [R1+0x37c] ;  /* 0x00037c00012f7983 */ /* 0x000ee80000300800 */
[----:B------:R-:W4:Y:S01]  /*26240*/  LDL.LU R40, [R1+0x378] ;  /* 0x0003780001287983 */ /* 0x000f220000300800 */
[----:B--2---:R-:W-:-:S03]  /*26250*/  IMAD R152, R32, R53, RZ ;  /* 0x0000003520987224 */ /* 0x004fc600078e02ff */
[----:B------:R-:W2:Y:S01]  /*26260*/  LDL.LU R32, [R1+0x374] ;  /* 0x0003740001207983 */ /* 0x000ea20000300800 */
[----:B---3--:R-:W-:-:S03]  /*26270*/  IMAD R154, R47, R50, RZ ;  /* 0x000000322f9a7224 */ /* 0x008fc600078e02ff */
[----:B------:R-:W3:Y:S01]  /*26280*/  LDL.LU R50, [R1+0x370] ;  /* 0x0003700001327983 */ /* 0x000ee20000300800 */
[----:B----4-:R-:W-:Y:S02]  /*26290*/  IMAD R44, R40, R44, RZ ;  /* 0x0000002c282c7224 */ /* 0x010fe400078e02ff */
[----:B------:R-:W-:Y:S01]  /*262a0*/  IMAD.MOV.U32 R40, RZ, RZ, R39 ;  /* 0x000000ffff287224 */ /* 0x000fe200078e0027 */
[----:B------:R-:W-:Y:S02]  /*262b0*/  MOV R39, R38 ;  /* 0x0000002600277202 */ /* 0x000fe40000000f00 */
[----:B------:R-:W4:Y:S04]  /*262c0*/  LDL.LU R38, [R1+0x36c] ;  /* 0x00036c0001267983 */ /* 0x000f280000300800 */
[----:B------:R-:W3:Y:S01]  /*262d0*/  LDL.LU R47, [R1+0x368] ;  /* 0x00036800012f7983 */ /* 0x000ee20000300800 */
[----:B--2---:R-:W-:-:S03]  /*262e0*/  IMAD R109, R32, R2, RZ ;  /* 0x00000002206d7224 */ /* 0x004fc600078e02ff */
[----:B------:R-:W2:Y:S01]  /*262f0*/  LDL.LU R32, [R1+0x364] ;  /* 0x0003640001207983 */ /* 0x000ea20000300800 */
[----:B------:R-:W1:Y:S01]  /*26300*/  LDC R2, c[0x0][0x240] ;  /* 0x00009000ff027b82 */ /* 0x000e620000000800 */
[----:B----4-:R-:W-:Y:S02]  /*26310*/  IMAD R97, R38, R45, RZ ;  /* 0x0000002d26617224 */ /* 0x010fe400078e02ff */
[----:B------:R-:W4:Y:S04]  /*26320*/  LDL.LU R45, [R1+0x360] ;  /* 0x00036000012d7983 */ /* 0x000f280000300800 */
[----:B------:R-:W4:Y:S01]  /*26330*/  LDL.LU R38, [R1+0x35c] ;  /* 0x00035c0001267983 */ /* 0x000f220000300800 */
[----:B---3--:R-:W-:Y:S02]  /*26340*/  IMAD R162, R47, R49, RZ ;  /* 0x000000312fa27224 */ /* 0x008fe400078e02ff */
[----:B--2---:R-:W-:-:S02]  /*26350*/  IMAD R84, R32, R42, RZ ;  /* 0x0000002a20547224 */ /* 0x004fc400078e02ff */
[----:B------:R-:W2:Y:S04]  /*26360*/  LDL.LU R32, [R1+0x358] ;  /* 0x0003580001207983 */ /* 0x000ea80000300800 */
[----:B------:R-:W3:Y:S01]  /*26370*/  LDL.LU R42, [R1+0x354] ;  /* 0x00035400012a7983 */ /* 0x000ee20000300800 */
[----:B----4-:R-:W-:-:S03]  /*26380*/  IMAD R47, R38, R14, RZ ;  /* 0x0000000e262f7224 */ /* 0x010fc600078e02ff */
[----:B------:R-:W4:Y:S01]  /*26390*/  LDL.LU R38, [R1+0x350] ;  /* 0x0003500001267983 */ /* 0x000f220000300800 */
[----:B------:R-:W-:Y:S01]  /*263a0*/  IMAD R122, R50, R51, RZ ;  /* 0x00000033327a7224 */ /* 0x000fe200078e02ff */
[----:B------:R-:W1:Y:S01]  /*263b0*/  LDC R14, c[0x0][0x240] ;  /* 0x00009000ff0e7b82 */ /* 0x000e620000000800 */
[----:B------:R-:W-:Y:S02]  /*263c0*/  IMAD.MOV.U32 R49, RZ, RZ, R39 ;  /* 0x000000ffff317224 */ /* 0x000fe400078e0027 */
[----:B----4-:R-:W-:Y:S02]  /*263d0*/  IMAD R98, R38, R3, RZ ;  /* 0x0000000326627224 */ /* 0x010fe400078e02ff */
[----:B------:R-:W1:Y:S01]  /*263e0*/  LDL.LU R38, [R1+0x34c] ;  /* 0x00034c0001267983 */ /* 0x000e620000300800 */
[----:B------:R-:W-:Y:S01]  /*263f0*/  IMAD R59, R45, R15, RZ ;  /* 0x0000000f2d3b7224 */ /* 0x000fe200078e02ff */
[----:B------:R-:W-:Y:S01]  /*26400*/  MOV R45, R37 ;  /* 0x00000025002d7202 */ /* 0x000fe20000000f00 */
[----:B---3--:R-:W-:-:S02]  /*26410*/  IMAD R179, R42, R11, RZ ;  /* 0x0000000b2ab37224 */ /* 0x008fc400078e02ff */
[----:B------:R-:W-:Y:S01]  /*26420*/  IMAD.MOV.U32 R50, RZ, RZ, R40 ;  /* 0x000000ffff327224 */ /* 0x000fe200078e0028 */
[----:B------:R-:W-:Y:S01]  /*26430*/  MOV R53, R49 ;  /* 0x0000003100357202 */ /* 0x000fe20000000f00 */
[----:B------:R-:W-:Y:S01]  /*26440*/  IMAD.MOV.U32 R42, RZ, RZ, R36 ;  /* 0x000000ffff2a7224 */ /* 0x000fe200078e0024 */
[----:B------:R-:W3:Y:S01]  /*26450*/  LDC R37, c[0x0][0x240] ;  /* 0x00009000ff257b82 */ /* 0x000ee20000000800 */
[----:B------:R-:W-:Y:S02]  /*26460*/  IMAD.MOV.U32 R40, RZ, RZ, R35 ;  /* 0x000000ffff287224 */ /* 0x000fe400078e0023 */
[----:B------:R-:W-:Y:S02]  /*26470*/  IMAD.MOV.U32 R36, RZ, RZ, R28 ;  /* 0x000000ffff247224 */ /* 0x000fe400078e001c */
[----:B------:R-:W-:Y:S02]  /*26480*/  IMAD R41, R41, R52, RZ ;  /* 0x0000003429297224 */ /* 0x000fe400078e02ff */
[----:B------:R-:W-:Y:S01]  /*26490*/  IMAD.MOV.U32 R52, RZ, RZ, R50 ;  /* 0x000000ffff347224 */ /* 0x000fe200078e0032 */
[----:B------:R-:W4:Y:S01]  /*264a0*/  LDC R35, c[0x0][0x240] ;  /* 0x00009000ff237b82 */ /* 0x000f220000000800 */
[----:B------:R-:W-:-:S02]  /*264b0*/  IMAD.MOV.U32 R49, RZ, RZ, R40 ;  /* 0x000000ffff317224 */ /* 0x000fc400078e0028 */
[----:B------:R-:W-:Y:S01]  /*264c0*/  IMAD.MOV.U32 R50, RZ, RZ, R45 ;  /* 0x000000ffff327224 */ /* 0x000fe200078e002d */
[----:B------:R-:W-:Y:S01]  /*264d0*/  MOV R45, R36 ;  /* 0x00000024002d7202 */ /* 0x000fe20000000f00 */
[----:B------:R-:W-:Y:S01]  /*264e0*/  IMAD.MOV.U32 R40, RZ, RZ, R26 ;  /* 0x000000ffff287224 */ /* 0x000fe200078e001a */
[----:B------:R-:W-:Y:S01]  /*264f0*/  MOV R36, R17 ;  /* 0x0000001100247202 */ /* 0x000fe20000000f00 */
[----:B------:R-:W-:Y:S01]  /*26500*/  IMAD.MOV.U32 R26, RZ, RZ, R25 ;  /* 0x000000ffff1a7224 */ /* 0x000fe200078e0019 */
[----:B------:R-:W3:Y:S01]  /*26510*/  LDC R28, c[0x0][0x240] ;  /* 0x00009000ff1c7b82 */ /* 0x000ee20000000800 */
[----:B------:R-:W-:-:S07]  /*26520*/  IMAD R10, R10, R228, RZ ;  /* 0x000000e40a0a7224 */ /* 0x000fce00078e02ff */
[----:B------:R-:W4:Y:S01]  /*26530*/  LDC R228, c[0x0][0x240] ;  /* 0x00009000ffe47b82 */ /* 0x000f220000000800 */
[----:B------:R-:W-:Y:S02]  /*26540*/  IMAD R150, R54, R55, RZ ;  /* 0x0000003736967224 */ /* 0x000fe400078e02ff */
[----:B--2---:R-:W-:Y:S01]  /*26550*/  IMAD R32, R32, R13, RZ ;  /* 0x0000000d20207224 */ /* 0x004fe200078e02ff */
[----:B------:R-:W-:-:S04]  /*26560*/  MOV R39, R31 ;  /* 0x0000001f00277202 */ /* 0x000fc80000000f00 */
[----:B------:R-:W2:Y:S01]  /*26570*/  LDC R3, c[0x0][0x240] ;  /* 0x00009000ff037b82 */ /* 0x000ea20000000800 */
[----:B-1----:R-:W-:-:S07]  /*26580*/  IMAD R197, R38, R2, RZ ;  /* 0x0000000226c57224 */ /* 0x002fce00078e02ff */
[----:B------:R-:W1:Y:S01]  /*26590*/  LDC R31, c[0x0][0x240] ;  /* 0x00009000ff1f7b82 */ /* 0x000e620000000800 */
[----:B------:R-:W2:Y:S04]  /*265a0*/  LDL.LU R38, [R1+0x348] ;  /* 0x0003480001267983 */ /* 0x000ea80000300800 */
[----:B------:R-:W3:Y:S01]  /*265b0*/  LDL.LU R51, [R1+0x33c] ;  /* 0x00033c0001337983 */ /* 0x000ee20000300800 */
[----:B------:R-:W-:Y:S02]  /*265c0*/  IMAD.MOV.U32 R54, RZ, RZ, R53 ;  /* 0x000000ffff367224 */ /* 0x000fe400078e0035 */
[----:B------:R-:W2:Y:S01]  /*265d0*/  LDC R55, c[0x0][0x240] ;  /* 0x00009000ff377b82 */ /* 0x000ea20000000800 */
[----:B------:R-:W4:Y:S04]  /*265e0*/  LDL.LU R25, [R1+0x338] ;  /* 0x0003380001197983 */ /* 0x000f280000300800 */
[----:B------:R-:W2:Y:S01]  /*265f0*/  LDL.LU R17, [R1+0x334] ;  /* 0x0003340001117983 */ /* 0x000ea20000300800 */
[----:B------:R-:W-:Y:S01]  /*26600*/  IMAD.MOV.U32 R53, RZ, RZ, R50 ;  /* 0x000000ffff357224 */ /* 0x000fe200078e0032 */
[----:B------:R-:W-:Y:S01]  /*26610*/  MOV R50, R49 ;  /* 0x0000003100327202 */ /* 0x000fe20000000f00 */
[----:B------:R-:W1:Y:S01]  /*26620*/  LDC R15, c[0x0][0x240] ;  /* 0x00009000ff0f7b82 */ /* 0x000e620000000800 */
[----:B------:R-:W2:Y:S01]  /*26630*/  LDL.LU R64, [R1+0x330] ;  /* 0x0003300001407983 */ /* 0x000ea20000300800 */
[----:B------:R-:W-:-:S02]  /*26640*/  IMAD.MOV.U32 R49, RZ, RZ, R45 ;  /* 0x000000ffff317224 */ /* 0x000fc400078e002d */
[----:B------:R-:W-:Y:S01]  /*26650*/  IMAD.MOV.U32 R45, RZ, RZ, R34 ;  /* 0x000000ffff2d7224 */ /* 0x000fe200078e0022 */
[----:B------:R-:W-:Y:S01]  /*26660*/  MOV R34, R33 ;  /* 0x0000002100227202 */ /* 0x000fe20000000f00 */
[----:B---3--:R-:W-:Y:S02]  /*26670*/  IMAD R2, R51, R82, RZ ;  /* 0x0000005233027224 */ /* 0x008fe400078e02ff */
[----:B----4-:R-:W-:Y:S02]  /*26680*/  IMAD R51, R25, R208, RZ ;  /* 0x000000d019337224 */ /* 0x010fe400078e02ff */
[----:B--2---:R-:W-:Y:S02]  /*26690*/  IMAD R13, R17, R228, RZ ;  /* 0x000000e4110d7224 */ /* 0x004fe400078e02ff */
[----:B------:R-:W2:Y:S01]  /*266a0*/  LDL.LU R17, [R1+0x32c] ;  /* 0x00032c0001117983 */ /* 0x000ea20000300800 */
[----:B------:R-:W3:Y:S03]  /*266b0*/  LDC R228, c[0x0][0x240] ;  /* 0x00009000ffe47b82 */ /* 0x000ee60000000800 */
[----:B------:R-:W4:Y:S04]  /*266c0*/  LDL.LU R25, [R1+0x320] ;  /* 0x0003200001197983 */ /* 0x000f280000300800 */
[----:B------:R-:W3:Y:S01]  /*266d0*/  LDL.LU R33, [R1+0x308] ;  /* 0x0003080001217983 */ /* 0x000ee20000300800 */
[----:B------:R-:W-:-:S02]  /*266e0*/  IMAD R11, R64, R220, RZ ;  /* 0x000000dc400b7224 */ /* 0x000fc400078e02ff */
[C---:B------:R-:W-:Y:S01]  /*266f0*/  IMAD R82, R252.reuse, 0x7c, RZ ;  /* 0x0000007cfc527824 */ /* 0x040fe200078e02ff */
[----:B------:R-:W-:Y:S01]  /*26700*/  STL [R1+0x2eb8], R13 ;  /* 0x002eb80d01007387 */ /* 0x000fe20000100800 */
[----:B------:R-:W-:Y:S01]  /*26710*/  IMAD R208, R252, 0x7d, RZ ;  /* 0x0000007dfcd07824 */ /* 0x000fe200078e02ff */
[----:B------:R-:W1:Y:S01]  /*26720*/  LDC R220, c[0x0][0x240] ;  /* 0x00009000ffdc7b82 */ /* 0x000e620000000800 */
[----:B--2---:R-:W-:Y:S02]  /*26730*/  IMAD R17, R17, R35, RZ ;  /* 0x0000002311117224 */ /* 0x004fe400078e02ff */
[----:B----4-:R-:W-:Y:S02]  /*26740*/  IMAD R35, R25, R28, RZ ;  /* 0x0000001c19237224 */ /* 0x010fe400078e02ff */
[----:B------:R-:W2:Y:S01]  /*26750*/  LDL.LU R25, [R1+0x2f0] ;  /* 0x0002f00001197983 */ /* 0x000ea20000300800 */
[----:B---3--:R-:W-:-:S03]  /*26760*/  IMAD R163, R33, R37, RZ ;  /* 0x0000002521a37224 */ /* 0x008fc600078e02ff */
[----:B------:R-:W3:Y:S01]  /*26770*/  LDL.LU R28, [R1+0x2ec] ;  /* 0x0002ec00011c7983 */ /* 0x000ee20000300800 */
[----:B------:R-:W-:-:S03]  /*26780*/  IMAD.MOV.U32 R37, RZ, RZ, R30 ;  /* 0x000000ffff257224 */ /* 0x000fc600078e001e */
[----:B------:R-:W4:Y:S04]  /*26790*/  LDL.LU R64, [R1+0x2e4] ;  /* 0x0002e40001407983 */ /* 0x000f280000300800 */
[----:B------:R-:W2:Y:S04]  /*267a0*/  LDL.LU R33, [R1+0x2e0] ;  /* 0x0002e00001217983 */ /* 0x000ea80000300800 */
[----:B------:R-:W1:Y:S01]  /*267b0*/  LDL.LU R30, [R1+0x2cc] ;  /* 0x0002cc00011e7983 */ /* 0x000e620000300800 */
[----:B---3--:R-:W-:-:S03]  /*267c0*/  IMAD R28, R28, R57, RZ ;  /* 0x000000391c1c7224 */ /* 0x008fc600078e02ff */
[----:B------:R-:W3:Y:S01]  /*267d0*/  LDL.LU R57, [R1+0x2c8] ;  /* 0x0002c80001397983 */ /* 0x000ee20000300800 */
[----:B--2---:R-:W-:Y:S02]  /*267e0*/  IMAD R242, R33, R63, RZ ;  /* 0x0000003f21f27224 */ /* 0x004fe400078e02ff */
[----:B-1----:R-:W-:Y:S02]  /*267f0*/  IMAD R33, R30, R31, RZ ;  /* 0x0000001f1e217224 */ /* 0x002fe400078e02ff */
[----:B------:R-:W2:Y:S04]  /*26800*/  LDL.LU R31, [R1+0x2c0] ;  /* 0x0002c000011f7983 */ /* 0x000ea80000300800 */
[----:B------:R-:W4:Y:S01]  /*26810*/  LDL.LU R30, [R1+0x2bc] ;  /* 0x0002bc00011e7983 */ /* 0x000f220000300800 */
[----:B---3--:R-:W-:-:S03]  /*26820*/  IMAD R74, R57, R62, RZ ;  /* 0x0000003e394a7224 */ /* 0x008fc600078e02ff */
[----:B------:R-:W3:Y:S04]  /*26830*/  LDL.LU R62, [R1+0x2b8] ;  /* 0x0002b800013e7983 */ /* 0x000ee80000300800 */
[----:B------:R-:W3:Y:S01]  /*26840*/  LDL.LU R57, [R1+0x2b4] ;  /* 0x0002b40001397983 */ /* 0x000ee20000300800 */
[----:B--2---:R-:W-:-:S03]  /*26850*/  IMAD R31, R31, R60, RZ ;  /* 0x0000003c1f1f7224 */ /* 0x004fc600078e02ff */
[----:B------:R-:W2:Y:S01]  /*26860*/  LDL.LU R60, [R1+0x2a4] ;  /* 0x0002a400013c7983 */ /* 0x000ea20000300800 */
[----:B----4-:R-:W-:-:S03]  /*26870*/  IMAD R30, R30, R55, RZ ;  /* 0x000000371e1e7224 */ /* 0x010fc600078e02ff */
[----:B------:R-:W4:Y:S01]  /*26880*/  LDL.LU R55, [R1+0x2a0] ;  /* 0x0002a00001377983 */ /* 0x000f220000300800 */
[----:B---3--:R-:W-:-:S03]  /*26890*/  IMAD R243, R57, R56, RZ ;  /* 0x0000003839f37224 */ /* 0x008fc600078e02ff */
[----:B------:R-:W3:Y:S04]  /*268a0*/  LDL.LU R56, [R1+0x298] ;  /* 0x0002980001387983 */ /* 0x000ee80000300800 */
[----:B------:R-:W3:Y:S01]  /*268b0*/  LDL.LU R57, [R1+0x284] ;  /* 0x0002840001397983 */ /* 0x000ee20000300800 */
[----:B----4-:R-:W-:-:S03]  /*268c0*/  IMAD R79, R55, R58, RZ ;  /* 0x0000003a374f7224 */ /* 0x010fc600078e02ff */
[----:B------:R-:W4:Y:S01]  /*268d0*/  LDL.LU R55, [R1+0x260] ;  /* 0x0002600001377983 */ /* 0x000f220000300800 */
[----:B------:R-:W-:Y:S02]  /*268e0*/  IMAD R25, R25, R66, RZ ;  /* 0x0000004219197224 */ /* 0x000fe400078e02ff */
[----:B------:R-:W-:Y:S02]  /*268f0*/  IMAD R3, R62, R3, RZ ;  /* 0x000000033e037224 */ /* 0x000fe400078e02ff */
[----:B--2---:R-:W-:Y:S02]  /*26900*/  IMAD R66, R60, R61, RZ ;  /* 0x0000003d3c427224 */ /* 0x004fe400078e02ff */
[----:B------:R-:W-:-:S04]  /*26910*/  IMAD.WIDE R62, R82, 0x4, R240 ;  /* 0x00000004523e7825 */ /* 0x000fc800078e02f0 */
[----:B------:R-:W-:Y:S01]  /*26920*/  IMAD.WIDE R60, R82, 0x4, R4 ;  /* 0x00000004523c7825 */ /* 0x000fe200078e0204 */
[----:B------:R-:W-:Y:S04]  /*26930*/  LDGSTS.E [R0+-0x68000], desc[UR60][R62.64], !P6 ;  /* 0x980000003e007fae */ /* 0x000fe8000f12187c */
[----:B------:R-:W-:Y:S04]  /*26940*/  STL.64 [R1+0x1408], R62 ;  /* 0x0014083e01007387 */ /* 0x000fe80000100a00 */
[----:B------:R-:W-:Y:S01]  /*26950*/  LDGSTS.E [R0+-0x64000], desc[UR60][R60.64], !P6 ;  /* 0x9c0000003c007fae */ /* 0x000fe2000f12187c */
[----:B------:R-:W-:-:S03]  /*26960*/  LEA R82, P6, R83, R8, 0x2 ;  /* 0x0000000853527211 */ /* 0x000fc600078c10ff */
[----:B------:R-:W-:Y:S01]  /*26970*/  STL.64 [R1+0x1410], R60 ;  /* 0x0014103c01007387 */ /* 0x000fe20000100a00 */
[----:B------:R-:W-:Y:S01]  /*26980*/  LEA.HI.X.SX32 R83, R83, R244, 0x2, P6 ;  /* 0x000000f453537211 */ /* 0x000fe200030f16ff */
[----:B------:R-:W-:Y:S02]  /*26990*/  IMAD R77, R64, R65, RZ ;  /* 0x00000041404d7224 */ /* 0x000fe400078e02ff */
[----:B---3--:R-:W-:Y:S02]  /*269a0*/  IMAD R71, R56, R15, RZ ;  /* 0x0000000f38477224 */ /* 0x008fe400078e02ff */
[----:B------:R-:W-:Y:S02]  /*269b0*/  IMAD R78, R57, R14, RZ ;  /* 0x0000000e394e7224 */ /* 0x000fe400078e02ff */
[----:B------:R-:W-:-:S04]  /*269c0*/  IMAD.WIDE R56, R208, 0x4, R240 ;  /* 0x00000004d0387825 */ /* 0x000fc800078e02f0 */
[----:B------:R-:W-:Y:S01]  /*269d0*/  IMAD.WIDE R14, R208, 0x4, R4 ;  /* 0x00000004d00e7825 */ /* 0x000fe200078e0204 */
[----:B------:R1:W-:Y:S01]  /*269e0*/  LDGSTS.E [R0+-0x67ffc], desc[UR60][R56.64], !P3 ;  /* 0x9800400038007fae */ /* 0x0003e2000d92187c */
[----:B------:R-:W2:Y:S02]  /*269f0*/  LDC R208, c[0x0][0x240] ;  /* 0x00009000ffd07b82 */ /* 0x000ea40000000800 */
[----:B----4-:R-:W-:Y:S01]  /*26a00*/  IMAD R67, R55, R228, RZ ;  /* 0x000000e437437224 */ /* 0x010fe200078e02ff */
[----:B------:R1:W-:Y:S01]  /*26a10*/  STL.64 [R1+0x1418], R56 ;  /* 0x0014183801007387 */ /* 0x0003e20000100a00 */
[----:B------:R-:W-:Y:S01]  /*26a20*/  IMAD.MOV.U32 R55, RZ, RZ, R54 ;  /* 0x000000ffff377224 */ /* 0x000fe200078e0036 */
[----:B------:R-:W-:Y:S01]  /*26a30*/  MOV R54, R53 ;  /* 0x0000003500367202 */ /* 0x000fe20000000f00 */
[----:B------:R-:W-:Y:S01]  /*26a40*/  IMAD.MOV.U32 R53, RZ, RZ, R50 ;  /* 0x000000ffff357224 */ /* 0x000fe200078e0032 */
[----:B------:R3:W-:Y:S01]  /*26a50*/  LDGSTS.E [R0+-0x63ffc], desc[UR60][R14.64], !P3 ;  /* 0x9c0040000e007fae */ /* 0x0007e2000d92187c */
[----:B------:R-:W-:Y:S01]  /*26a60*/  IMAD.MOV.U32 R50, RZ, RZ, R49 ;  /* 0x000000ffff327224 */ /* 0x000fe200078e0031 */
[----:B------:R-:W-:Y:S01]  /*26a70*/  MOV R49, R45 ;  /* 0x0000002d00317202 */ /* 0x000fe20000000f00 */
[----:B------:R-:W-:Y:S01]  /*26a80*/  IMAD.MOV.U32 R45, RZ, RZ, R29 ;  /* 0x000000ffff2d7224 */ /* 0x000fe200078e001d */
[----:B------:R-:W4:Y:S01]  /*26a90*/  LDC R228, c[0x0][0x240] ;  /* 0x00009000ffe47b82 */ /* 0x000f220000000800 */
[----:B------:R-:W4:Y:S01]  /*26aa0*/  LDL.LU R29, [R1+0x25c] ;  /* 0x00025c00011d7983 */ /* 0x000f220000300800 */
[----:B-1----:R-:W-:-:S03]  /*26ab0*/  LEA R56, P3, R237, R8, 0x2 ;  /* 0x00000008ed387211 */ /* 0x002fc600078610ff */
[----:B------:R3:W-:Y:S01]  /*26ac0*/  STL.64 [R1+0x1420], R14 ;  /* 0x0014200e01007387 */ /* 0x0007e20000100a00 */
[----:B------:R-:W-:Y:S01]  /*26ad0*/  LEA.HI.X.SX32 R57, R237, R244, 0x2, P3 ;  /* 0x000000f4ed397211 */ /* 0x000fe200018f16ff */
[----:B------:R-:W-:Y:S01]  /*26ae0*/  IMAD R16, R16, R217, RZ ;  /* 0x000000d910107224 */ /* 0x000fe200078e02ff */
[----:B------:R-:W1:Y:S01]  /*26af0*/  LDC R237, c[0x0][0x240] ;  /* 0x00009000ffed7b82 */ /* 0x000e620000000800 */
[C---:B---3--:R-:W-:Y:S02]  /*26b00*/  LEA R14, P6, R238.reuse, R8, 0x2 ;  /* 0x00000008ee0e7211 */ /* 0x048fe400078c10ff */
[----:B------:R3:W-:Y:S05]  /*26b10*/  STL.64 [R1+0xa08], R56 ;  /* 0x000a083801007387 */ /* 0x0007ea0000100a00 */
[----:B------:R-:W1:Y:S01]  /*26b20*/  LDC R217, c[0x0][0x240] ;  /* 0x00009000ffd97b82 */ /* 0x000e620000000800 */
[----:B------:R-:W-:Y:S01]  /*26b30*/  LEA.HI.X.SX32 R15, R238, R244, 0x2, P6 ;  /* 0x000000f4ee0f7211 */ /* 0x000fe200030f16ff */
[----:B------:R-:W2:Y:S04]  /*26b40*/  LDL.LU R70, [R1+0x14] ;  /* 0x0000140001467983 */ /* 0x000ea80000300800 */
[----:B------:R-:W4:Y:S01]  /*26b50*/  LDL.LU R72, [R1+0x48] ;  /* 0x0000480001487983 */ /* 0x000f220000300800 */
[----:B---3--:R-:W-:-:S03]  /*26b60*/  LEA R56, P3, R239, R8, 0x2 ;  /* 0x00000008ef387211 */ /* 0x008fc600078610ff */
[----:B------:R3:W-:Y:S01]  /*26b70*/  STL.64 [R1+0xa00], R14 ;  /* 0x000a000e01007387 */ /* 0x0007e20000100a00 */
[----:B------:R-:W-:Y:S02]  /*26b80*/  LEA.HI.X.SX32 R57, R239, R244, 0x2, P3 ;  /* 0x000000f4ef397211 */ /* 0x000fe400018f16ff */
[----:B---3--:R-:W-:-:S03]  /*26b90*/  LEA R14, P6, R245, R8, 0x2 ;  /* 0x00000008f50e7211 */ /* 0x008fc600078c10ff */
[----:B------:R3:W-:Y:S01]  /*26ba0*/  STL.64 [R1+0x9f8], R56 ;  /* 0x0009f83801007387 */ /* 0x0007e20000100a00 */
[----:B------:R-:W-:-:S03]  /*26bb0*/  LEA.HI.X.SX32 R15, R245, R244, 0x2, P6 ;  /* 0x000000f4f50f7211 */ /* 0x000fc600030f16ff */
[----:B------:R-:W4:Y:S04]  /*26bc0*/  LDL.LU R63, [R1+0x6c] ;  /* 0x00006c00013f7983 */ /* 0x000f280000300800 */
[----:B------:R-:W4:Y:S01]  /*26bd0*/  LDL.LU R68, [R1+0x90] ;  /* 0x0000900001447983 */ /* 0x000f220000300800 */
[----:B---3--:R-:W-:-:S03]  /*26be0*/  LEA R56, P3, R246, R8, 0x2 ;  /* 0x00000008f6387211 */ /* 0x008fc600078610ff */
[----:B------:R3:W-:Y:S01]  /*26bf0*/  STL.64 [R1+0x9f0], R14 ;  /* 0x0009f00e01007387 */ /* 0x0007e20000100a00 */
[----:B------:R-:W-:Y:S02]  /*26c00*/  LEA.HI.X.SX32 R57, R246, R244, 0x2, P3 ;  /* 0x000000f4f6397211 */ /* 0x000fe400018f16ff */
[CC--:B------:R-:W-:Y:S02]  /*26c10*/  LEA R60, P3, R248.reuse, R8.reuse, 0x2 ;  /* 0x00000008f83c7211 */ /* 0x0c0fe400078610ff */
[C---:B---3--:R-:W-:Y:S01]  /*26c20*/  LEA R14, P6, R247.reuse, R8, 0x2 ;  /* 0x00000008f70e7211 */ /* 0x048fe200078c10ff */
[----:B------:R3:W-:Y:S01]  /*26c30*/  STL.64 [R1+0x9e8], R56 ;  /* 0x0009e83801007387 */ /* 0x0007e20000100a00 */
[-C--:B------:R-:W-:Y:S02]  /*26c40*/  LEA.HI.X.SX32 R61, R248, R244.reuse, 0x2, P3 ;  /* 0x000000f4f83d7211 */ /* 0x080fe400018f16ff */
[----:B------:R-:W-:Y:S01]  /*26c50*/  LEA.HI.X.SX32 R15, R247, R244, 0x2, P6 ;  /* 0x000000f4f70f7211 */ /* 0x000fe200030f16ff */
[----:B---3--:R-:W-:-:S02]  /*26c60*/  IMAD.MOV.U32 R57, RZ, RZ, R27 ;  /* 0x000000ffff397224 */ /* 0x008fc400078e001b */
[----:B------:R-:W3:Y:S04]  /*26c70*/  LDL.LU R27, [R1+0x94] ;  /* 0x00009400011b7983 */ /* 0x000ee80000300800 */
[----:B------:R-:W3:Y:S04]  /*26c80*/  LDL.LU R56, [R1+0xb4] ;  /* 0x0000b40001387983 */ /* 0x000ee80000300800 */
[----:B------:R1:W-:Y:S04]  /*26c90*/  STL.64 [R1+0x9e0], R14 ;  /* 0x0009e00e01007387 */ /* 0x0003e80000100a00 */
[----:B------:R1:W-:Y:S04]  /*26ca0*/  STL.64 [R1+0x9d8], R60 ;  /* 0x0009d83c01007387 */ /* 0x0003e80000100a00 */
[----:B------:R-:W3:Y:S01]  /*26cb0*/  LDL.LU R69, [R1+0xc0] ;  /* 0x0000c00001457983 */ /* 0x000ee20000300800 */
[----:B-1----:R-:W-:-:S03]  /*26cc0*/  LEA R14, P6, R249, R8, 0x2 ;  /* 0x00000008f90e7211 */ /* 0x002fc600078c10ff */
[----:B------:R-:W4:Y:S01]  /*26cd0*/  LDL.LU R65, [R1+0x4] ;  /* 0x0000040001417983 */ /* 0x000f220000300800 */
[C---:B------:R-:W-:Y:S02]  /*26ce0*/  LEA R60, P3, R250.reuse, R8, 0x2 ;  /* 0x00000008fa3c7211 */ /* 0x040fe400078610ff */
[-C--:B------:R-:W-:Y:S02]  /*26cf0*/  LEA.HI.X.SX32 R15, R249, R244.reuse, 0x2, P6 ;  /* 0x000000f4f90f7211 */ /* 0x080fe400030f16ff */
[----:B------:R-:W-:-:S03]  /*26d00*/  LEA.HI.X.SX32 R61, R250, R244, 0x2, P3 ;  /* 0x000000f4fa3d7211 */ /* 0x000fc600018f16ff */
[----:B------:R1:W-:Y:S04]  /*26d10*/  STL.64 [R1+0x9d0], R14 ;  /* 0x0009d00e01007387 */ /* 0x0003e80000100a00 */
[----:B------:R-:W-:Y:S04]  /*26d20*/  STL.64 [R1+0x9c8], R60 ;  /* 0x0009c83c01007387 */ /* 0x000fe80000100a00 */
[----:B------:R-:W3:Y:S04]  /*26d30*/  LDL.LU R62, [R1+0x24] ;  /* 0x00002400013e7983 */ /* 0x000ee80000300800 */
[----:B------:R-:W3:Y:S04]  /*26d40*/  LDL.LU R58, [R1+0xc8] ;  /* 0x0000c800013a7983 */ /* 0x000ee80000300800 */
[----:B------:R-:W3:Y:S01]  /*26d50*/  LDL.LU R64, [R1+0x254] ;  /* 0x0002540001407983 */ /* 0x000ee20000300800 */
[----:B-1----:R-:W-:-:S04]  /*26d60*/  LEA R14, P6, R251, R8, 0x2 ;  /* 0x00000008fb0e7211 */ /* 0x002fc800078c10ff */
[----:B------:R-:W-:-:S05]  /*26d70*/  LEA.HI.X.SX32 R15, R251, R244, 0x2, P6 ;  /* 0x000000f4fb0f7211 */ /* 0x000fca00030f16ff */
[----:B------:R2:W-:Y:S02]  /*26d80*/  STL.64 [R1+0x9c0], R14 ;  /* 0x0009c00e01007387 */ /* 0x0005e40000100a00 */
[----:B--2---:R-:W-:-:S04]  /*26d90*/  LEA R14, P6, R70, R8, 0x2 ;  /* 0x00000008460e7211 */ /* 0x004fc800078c10ff */
[----:B------:R-:W-:Y:S02]  /*26da0*/  LEA.HI.X.SX32 R15, R70, R244, 0x2, P6 ;  /* 0x000000f4460f7211 */ /* 0x000fe400030f16ff */
[----:B----4-:R-:W-:-:S04]  /*26db0*/  LEA R60, P3, R65, R8, 0x2 ;  /* 0x00000008413c7211 */ /* 0x010fc800078610ff */
[----:B------:R-:W-:-:S05]  /*26dc0*/  LEA.HI.X.SX32 R61, R65, R244, 0x2, P3 ;  /* 0x000000f4413d7211 */ /* 0x000fca00018f16ff */
[----:B------:R1:W-:Y:S04]  /*26dd0*/  STL.64 [R1+0x9b8], R60 ;  /* 0x0009b83c01007387 */ /* 0x0003e80000100a00 */
[----:B------:R-:W2:Y:S04]  /*26de0*/  LDL.LU R65, [R1+0xd0] ;  /* 0x0000d00001417983 */ /* 0x000ea80000300800 */
[----:B------:R4:W-:Y:S01]  /*26df0*/  STL.64 [R1+0x9b0], R14 ;  /* 0x0009b00e01007387 */ /* 0x0009e20000100a00 */
[----:B---3--:R-:W-:-:S03]  /*26e00*/  IMAD R70, R64, R208, RZ ;  /* 0x000000d040467224 */ /* 0x008fc600078e02ff */
[----:B------:R-:W3:Y:S01]  /*26e10*/  LDL.LU R64, [R1+0x244] ;  /* 0x0002440001407983 */ /* 0x000ee20000300800 */
[----:B------:R-:W-:Y:S01]  /*26e20*/  IMAD R38, R38, R217, RZ ;  /* 0x000000d926267224 */ /* 0x000fe200078e02ff */
[-C--:B-1----:R-:W-:Y:S01]  /*26e30*/  LEA R60, P3, R62, R8.reuse, 0x2 ;  /* 0x000000083e3c7211 */ /* 0x082fe200078610ff */
[----:B------:R-:W1:Y:S01]  /*26e40*/  LDC R217, c[0x0][0x240] ;  /* 0x00009000ffd97b82 */ /* 0x000e620000000800 */
[----:B----4-:R-:W-:Y:S02]  /*26e50*/  LEA R14, P6, R72, R8, 0x2 ;  /* 0x00000008480e7211 */ /* 0x010fe400078c10ff */
[----:B------:R-:W-:-:S05]  /*26e60*/  LEA.HI.X.SX32 R61, R62, R244, 0x2, P3 ;  /* 0x000000f43e3d7211 */ /* 0x000fca00018f16ff */
[----:B------:R-:W4:Y:S01]  /*26e70*/  LDC R208, c[0x0][0x240] ;  /* 0x00009000ffd07b82 */ /* 0x000f220000000800 */
[----:B-1----:R-:W-:-:S07]  /*26e80*/  IMAD R29, R29, R217, RZ ;  /* 0x000000d91d1d7224 */ /* 0x002fce00078e02ff */
[----:B------:R-:W3:Y:S01]  /*26e90*/  LDC R217, c[0x0][0x240] ;  /* 0x00009000ffd97b82 */ /* 0x000ee20000000800 */
[----:B------:R-:W-:Y:S01]  /*26ea0*/  LEA.HI.X.SX32 R15, R72, R244, 0x2, P6 ;  /* 0x000000f4480f7211 */ /* 0x000fe200030f16ff */
[----:B------:R1:W-:Y:S04]  /*26eb0*/  STL.64 [R1+0x9a8], R60 ;  /* 0x0009a83c01007387 */ /* 0x0003e80000100a00 */
[----:B------:R-:W4:Y:S04]  /*26ec0*/  LDL.LU R62, [R1+0xd8] ;  /* 0x0000d800013e7983 */ /* 0x000f280000300800 */
[----:B------:R1:W-:Y:S01]  /*26ed0*/  STL.64 [R1+0x9a0], R14 ;  /* 0x0009a00e01007387 */ /* 0x0003e20000100a00 */
[----:B---3--:R-:W-:-:S03]  /*26ee0*/  IMAD R72, R64, R217, RZ ;  /* 0x000000d940487224 */ /* 0x008fc600078e02ff */
[----:B------:R-:W3:Y:S01]  /*26ef0*/  LDL.LU R64, [R1+0x234] ;  /* 0x0002340001407983 */ /* 0x000ee20000300800 */
[CC--:B-1----:R-:W-:Y:S01]  /*26f00*/  LEA R60, P3, R63.reuse, R8.reuse, 0x2 ;  /* 0x000000083f3c7211 */ /* 0x0c2fe200078610ff */
[----:B------:R-:W1:Y:S01]  /*26f10*/  LDC R217, c[0x0][0x240] ;  /* 0x00009000ffd97b82 */ /* 0x000e620000000800 */
[C---:B------:R-:W-:Y:S02]  /*26f20*/  LEA R14, P6, R68.reuse, R8, 0x2 ;  /* 0x00000008440e7211 */ /* 0x040fe400078c10ff */
[-C--:B------:R-:W-:Y:S02]  /*26f30*/  LEA.HI.X.SX32 R61, R63, R244.reuse, 0x2, P3 ;  /* 0x000000f43f3d7211 */ /* 0x080fe400018f16ff */
[----:B------:R-:W-:Y:S01]  /*26f40*/  LEA.HI.X.SX32 R15, R68, R244, 0x2, P6 ;  /* 0x000000f4440f7211 */ /* 0x000fe200030f16ff */
[----:B------:R-:W4:Y:S04]  /*26f50*/  LDL.LU R63, [R1+0xe0] ;  /* 0x0000e000013f7983 */ /* 0x000f280000300800 */
[----:B------:R2:W-:Y:S04]  /*26f60*/  STL.64 [R1+0x998], R60 ;  /* 0x0009983c01007387 */ /* 0x0005e80000100a00 */
[----:B------:R2:W-:Y:S04]  /*26f70*/  STL.64 [R1+0x990], R14 ;  /* 0x0009900e01007387 */ /* 0x0005e80000100a00 */
[----:B------:R-:W4:Y:S01]  /*26f80*/  LDL.LU R73, [R1+0xc4] ;  /* 0x0000c40001497983 */ /* 0x000f220000300800 */
[----:B--2---:R-:W-:-:S02]  /*26f90*/  LEA R60, P3, R27, R8, 0x2 ;  /* 0x000000081b3c7211 */ /* 0x004fc400078610ff */
[C---:B------:R-:W-:Y:S02]  /*26fa0*/  LEA R14, P6, R56.reuse, R8, 0x2 ;  /* 0x00000008380e7211 */ /* 0x040fe400078c10ff */
[-C--:B------:R-:W-:Y:S02]  /*26fb0*/  LEA.HI.X.SX32 R61, R27, R244.reuse, 0x2, P3 ;  /* 0x000000f41b3d7211 */ /* 0x080fe400018f16ff */
[----:B------:R-:W-:Y:S01]  /*26fc0*/  LEA.HI.X.SX32 R15, R56, R244, 0x2, P6 ;  /* 0x000000f4380f7211 */ /* 0x000fe200030f16ff */
[----:B---3--:R-:W-:Y:S02]  /*26fd0*/  IMAD R68, R64, R220, RZ ;  /* 0x000000dc40447224 */ /* 0x008fe400078e02ff */
[----:B------:R-:W2:Y:S01]  /*26fe0*/  LDL.LU R64, [R1+0x224] ;  /* 0x0002240001407983 */ /* 0x000ea20000300800 */
[----:B------:R-:W3:Y:S03]  /*26ff0*/  LDC R220, c[0x0][0x240] ;  /* 0x00009000ffdc7b82 */ /* 0x000ee60000000800 */
[----:B------:R-:W3:Y:S04]  /*27000*/  LDL.LU R27, [R1+0xe4] ;  /* 0x0000e400011b7983 */ /* 0x000ee80000300800 */
[----:B------:R1:W-:Y:S04]  /*27010*/  STL.64 [R1+0x988], R60 ;  /* 0x0009883c01007387 */ /* 0x0003e80000100a00 */
[----:B------:R4:W-:Y:S04]  /*27020*/  STL.64 [R1+0x980], R14 ;  /* 0x0009800e01007387 */ /* 0x0009e80000100a00 */
[----:B------:R-:W3:Y:S01]  /*27030*/  LDL.LU R56, [R1+0xcc] ;  /* 0x0000cc0001387983 */ /* 0x000ee20000300800 */
[----:B-1----:R-:W-:-:S02]  /*27040*/  LEA R60, P3, R69, R8, 0x2 ;  /* 0x00000008453c7211 */ /* 0x002fc400078610ff */
[----:B----4-:R-:W-:Y:S02]  /*27050*/  LEA R14, P6, R73, R8, 0x2 ;  /* 0x00000008490e7211 */ /* 0x010fe400078c10ff */
[-C--:B------:R-:W-:Y:S02]  /*27060*/  LEA.HI.X.SX32 R61, R69, R244.reuse, 0x2, P3 ;  /* 0x000000f4453d7211 */ /* 0x080fe400018f16ff */
[----:B------:R-:W-:Y:S01]  /*27070*/  LEA.HI.X.SX32 R15, R73, R244, 0x2, P6 ;  /* 0x000000f4490f7211 */ /* 0x000fe200030f16ff */
[----:B--2---:R-:W-:Y:S02]  /*27080*/  IMAD R80, R64, R228, RZ ;  /* 0x000000e440507224 */ /* 0x004fe400078e02ff */
[----:B------:R-:W2:Y:S01]  /*27090*/  LDL.LU R64, [R1+0x21c] ;  /* 0x00021c0001407983 */ /* 0x000ea20000300800 */
[----:B------:R-:W1:Y:S03]  /*270a0*/  LDC R228, c[0x0][0x240] ;  /* 0x00009000ffe47b82 */ /* 0x000e660000000800 */
[----:B------:R-:W4:Y:S04]  /*270b0*/  LDL.LU R69, [R1+0xec] ;  /* 0x0000ec0001457983 */ /* 0x000f280000300800 */
[----:B------:R3:W-:Y:S04]  /*270c0*/  STL.64 [R1+0x978], R60 ;  /* 0x0009783c01007387 */ /* 0x0007e80000100a00 */
[----:B------:R3:W-:Y:S04]  /*270d0*/  STL.64 [R1+0x970], R14 ;  /* 0x0009700e01007387 */ /* 0x0007e80000100a00 */
[----:B------:R-:W2:Y:S01]  /*270e0*/  LDL.LU R73, [R1+0xd4] ;  /* 0x0000d40001497983 */ /* 0x000ea20000300800 */
[----:B---3--:R-:W-:-:S02]  /*270f0*/  LEA R60, P3, R58, R8, 0x2 ;  /* 0x000000083a3c7211 */ /* 0x008fc400078610ff */
[----:B------:R-:W-:Y:S02]  /*27100*/  LEA R14, P6, R56, R8, 0x2 ;  /* 0x00000008380e7211 */ /* 0x000fe400078c10ff */
[-C--:B------:R-:W-:Y:S02]  /*27110*/  LEA.HI.X.SX32 R61, R58, R244.reuse, 0x2, P3 ;  /* 0x000000f43a3d7211 */ /* 0x080fe400018f16ff */
[----:B------:R-:W-:Y:S01]  /*27120*/  LEA.HI.X.SX32 R15, R56, R244, 0x2, P6 ;  /* 0x000000f4380f7211 */ /* 0x000fe200030f16ff */
[----:B------:R-:W3:Y:S04]  /*27130*/  LDL.LU R58, [R1+0xf4] ;  /* 0x0000f400013a7983 */ /* 0x000ee80000300800 */
[----:B------:R1:W-:Y:S04]  /*27140*/  STL.64 [R1+0x968], R60 ;  /* 0x0009683c01007387 */ /* 0x0003e80000100a00 */
[----:B------:R-:W-:Y:S04]  /*27150*/  STL.64 [R1+0x960], R14 ;  /* 0x0009600e01007387 */ /* 0x000fe80000100a00 */
[----:B------:R-:W4:Y:S01]  /*27160*/  LDL.LU R56, [R1+0xdc] ;  /* 0x0000dc0001387983 */ /* 0x000f220000300800 */
[----:B-1----:R-:W-:-:S04]  /*27170*/  LEA R60, P3, R65, R8, 0x2 ;  /* 0x00000008413c7211 */ /* 0x002fc800078610ff */
[----:B------:R-:W-:Y:S02]  /*27180*/  LEA.HI.X.SX32 R61, R65, R244, 0x2, P3 ;  /* 0x000000f4413d7211 */ /* 0x000fe400018f16ff */
[----:B------:R-:W3:Y:S04]  /*27190*/  LDL.LU R65, [R1+0xfc] ;  /* 0x0000fc0001417983 */ /* 0x000ee80000300800 */
[----:B------:R1:W-:Y:S02]  /*271a0*/  STL.64 [R1+0x958], R60 ;  /* 0x0009583c01007387 */ /* 0x0003e40000100a00 */
[----:B-1----:R-:W-:-:S04]  /*271b0*/  LEA R60, P3, R62, R8, 0x2 ;  /* 0x000000083e3c7211 */ /* 0x002fc800078610ff */
[----:B------:R-:W-:Y:S02]  /*271c0*/  LEA.HI.X.SX32 R61, R62, R244, 0x2, P3 ;  /* 0x000000f43e3d7211 */ /* 0x000fe400018f16ff */
[----:B--2---:R-:W-:-:S04]  /*271d0*/  LEA R14, P6, R73, R8, 0x2 ;  /* 0x00000008490e7211 */ /* 0x004fc800078c10ff */
[----:B------:R-:W-:-:S05]  /*271e0*/  LEA.HI.X.SX32 R15, R73, R244, 0x2, P6 ;  /* 0x000000f4490f7211 */ /* 0x000fca00030f16ff */
[----:B------:R4:W-:Y:S04]  /*271f0*/  STL.64 [R1+0x950], R14 ;  /* 0x0009500e01007387 */ /* 0x0009e80000100a00 */
[----:B------:R-:W2:Y:S04]  /*27200*/  LDL.LU R62, [R1+0x104] ;  /* 0x00010400013e7983 */ /* 0x000ea80000300800 */
[----:B------:R1:W-:Y:S01]  /*27210*/  STL.64 [R1+0x948], R60 ;  /* 0x0009483c01007387 */ /* 0x0003e20000100a00 */
[----:B----4-:R-:W-:-:S04]  /*27220*/  LEA R14, P6, R56, R8, 0x2 ;  /* 0x00000008380e7211 */ /* 0x010fc800078c10ff */
[----:B------:R-:W-:-:S05]  /*27230*/  LEA.HI.X.SX32 R15, R56, R244, 0x2, P6 ;  /* 0x000000f4380f7211 */ /* 0x000fca00030f16ff */
[----:B------:R4:W-:Y:S04]  /*27240*/  STL.64 [R1+0x940], R14 ;  /* 0x0009400e01007387 */ /* 0x0009e80000100a00 */
[----:B------:R-:W3:Y:S01]  /*27250*/  LDL.LU R56, [R1+0xe8] ;  /* 0x0000e80001387983 */ /* 0x000ee20000300800 */
[----:B-1----:R-:W-:-:S04]  /*27260*/  LEA R60, P3, R63, R8, 0x2 ;  /* 0x000000083f3c7211 */ /* 0x002fc800078610ff */
[----:B------:R-:W-:Y:S02]  /*27270*/  LEA.HI.X.SX32 R61, R63, R244, 0x2, P3 ;  /* 0x000000f43f3d7211 */ /* 0x000fe400018f16ff */
[----:B----4-:R-:W-:-:S04]  /*27280*/  LEA R14, P6, R85, R8, 0x2 ;  /* 0x00000008550e7211 */ /* 0x010fc800078c10ff */
[----:B------:R-:W-:Y:S01]  /*27290*/  LEA.HI.X.SX32 R15, R85, R244, 0x2, P6 ;  /* 0x000000f4550f7211 */ /* 0x000fe200030f16ff */
[----:B------:R1:W-:Y:S01]  /*272a0*/  STL.64 [R1+0x938], R60 ;  /* 0x0009383c01007387 */ /* 0x0003e20000100a00 */
[C---:B------:R-:W-:Y:S01]  /*272b0*/  LEA R238, P3, R27.reuse, R8, 0x2 ;  /* 0x000000081bee7211 */ /* 0x040fe200078610ff */
[----:B------:R-:W4:Y:S03]  /*272c0*/  LDC R85, c[0x0][0x240] ;  /* 0x00009000ff557b82 */ /* 0x000f260000000800 */
[----:B------:R-:W-:Y:S01]  /*272d0*/  LEA.HI.X.SX32 R239, R27, R244, 0x2, P3 ;  /* 0x000000f41bef7211 */ /* 0x000fe200018f16ff */
[----:B-1----:R-:W4:Y:S04]  /*272e0*/  LDL.LU R61, [R1+0x10c] ;  /* 0x00010c00013d7983 */ /* 0x002f280000300800 */
[----:B------:R3:W-:Y:S04]  /*272f0*/  STL.64 [R1+0x930], R14 ;  /* 0x0009300e01007387 */ /* 0x0007e80000100a00 */
[----:B------:R-:W2:Y:S04]  /*27300*/  LDL.LU R63, [R1+0xf0] ;  /* 0x0000f000013f7983 */ /* 0x000ea80000300800 */
[----:B------:R-:W4:Y:S04]  /*27310*/  LDL.LU R27, [R1+0x114] ;  /* 0x00011400011b7983 */ /* 0x000f280000300800 */
[----:B------:R1:W-:Y:S01]  /*27320*/  STL.64 [R1+0x928], R238 ;  /* 0x000928ee01007387 */ /* 0x0003e20000100a00 */
[----:B---3--:R-:W-:-:S04]  /*27330*/  LEA R14, P6, R56, R8, 0x2 ;  /* 0x00000008380e7211 */ /* 0x008fc800078c10ff */
[----:B------:R-:W-:-:S05]  /*27340*/  LEA.HI.X.SX32 R15, R56, R244, 0x2, P6 ;  /* 0x000000f4380f7211 */ /* 0x000fca00030f16ff */
[----:B------:R2:W-:Y:S04]  /*27350*/  STL.64 [R1+0x920], R14 ;  /* 0x0009200e01007387 */ /* 0x0005e80000100a00 */
[----:B------:R-:W3:Y:S01]  /*27360*/  LDL.LU R60, [R1+0x218] ;  /* 0x00021800013c7983 */ /* 0x000ee20000300800 */
[----:B-1----:R-:W-:-:S03]  /*27370*/  LEA R238, P3, R69, R8, 0x2 ;  /* 0x0000000845ee7211 */ /* 0x002fc600078610ff */
[----:B------:R-:W4:Y:S01]  /*27380*/  LDL.LU R56, [R1+0xf8] ;  /* 0x0000f80001387983 */ /* 0x000f220000300800 */
[----:B------:R-:W-:-:S03]  /*27390*/  LEA.HI.X.SX32 R239, R69, R244, 0x2, P3 ;  /* 0x000000f445ef7211 */ /* 0x000fc600018f16ff */
[----:B------:R-:W4:Y:S04]  /*273a0*/  LDL.LU R76, [R1+0x11c] ;  /* 0x00011c00014c7983 */ /* 0x000f280000300800 */
[----:B------:R1:W-:Y:S01]  /*273b0*/  STL.64 [R1+0x918], R238 ;  /* 0x000918ee01007387 */ /* 0x0003e20000100a00 */
[----:B--2---:R-:W-:-:S04]  /*273c0*/  LEA R14, P6, R63, R8, 0x2 ;  /* 0x000000083f0e7211 */ /* 0x004fc800078c10ff */
[----:B------:R-:W-:-:S05]  /*273d0*/  LEA.HI.X.SX32 R15, R63, R244, 0x2, P6 ;  /* 0x000000f43f0f7211 */ /* 0x000fca00030f16ff */
[----:B------:R4:W-:Y:S04]  /*273e0*/  STL.64 [R1+0x910], R14 ;  /* 0x0009100e01007387 */ /* 0x0009e80000100a00 */
[----:B------:R-:W2:Y:S01]  /*273f0*/  LDL.LU R63, [R1+0x100] ;  /* 0x00010000013f7983 */ /* 0x000ea20000300800 */
[----:B---3--:R-:W-:-:S03]  /*27400*/  IMAD R73, R60, R208, RZ ;  /* 0x000000d03c497224 */ /* 0x008fc600078e02ff */
[----:B------:R-:W3:Y:S01]  /*27410*/  LDL.LU R60, [R1+0x214] ;  /* 0x00021400013c7983 */ /* 0x000ee20000300800 */
[-C--:B-1----:R-:W-:Y:S01]  /*27420*/  LEA R238, P3, R58, R8.reuse, 0x2 ;  /* 0x000000083aee7211 */ /* 0x082fe200078610ff */
[----:B------:R-:W1:Y:S01]  /*27430*/  LDC R208, c[0x0][0x240] ;  /* 0x00009000ffd07b82 */ /* 0x000e620000000800 */
[----:B----4-:R-:W-:Y:S02]  /*27440*/  LEA R14, P6, R56, R8, 0x2 ;  /* 0x00000008380e7211 */ /* 0x010fe400078c10ff */
[-C--:B------:R-:W-:Y:S02]  /*27450*/  LEA.HI.X.SX32 R239, R58, R244.reuse, 0x2, P3 ;  /* 0x000000f43aef7211 */ /* 0x080fe400018f16ff */
[----:B------:R-:W-:Y:S02]  /*27460*/  LEA.HI.X.SX32 R15, R56, R244, 0x2, P6 ;  /* 0x000000f4380f7211 */ /* 0x000fe400030f16ff */
[----:B------:R-:W-:Y:S01]  /*27470*/  MOV R56, R57 ;  /* 0x0000003900387202 */ /* 0x000fe20000000f00 */
[----:B------:R-:W-:Y:S01]  /*27480*/  IMAD.MOV.U32 R57, RZ, RZ, R53 ;  /* 0x000000ffff397224 */ /* 0x000fe200078e0035 */
[----:B------:R4:W-:Y:S01]  /*27490*/  STL.64 [R1+0x908], R238 ;  /* 0x000908ee01007387 */ /* 0x0009e20000100a00 */
[----:B------:R-:W-:Y:S01]  /*274a0*/  IMAD.MOV.U32 R53, RZ, RZ, R50 ;  /* 0x000000ffff357224 */ /* 0x000fe200078e0032 */
[----:B------:R-:W-:Y:S01]  /*274b0*/  MOV R50, R36 ;  /* 0x0000002400327202 */ /* 0x000fe20000000f00 */
[----:B------:R-:W-:Y:S01]  /*274c0*/  IMAD.MOV.U32 R36, RZ, RZ, R26 ;  /* 0x000000ffff247224 */ /* 0x000fe200078e001a */
[----:B------:R2:W-:Y:S04]  /*274d0*/  STL.64 [R1+0x900], R14 ;  /* 0x0009000e01007387 */ /* 0x0005e80000100a00 */
[----:B------:R-:W2:Y:S04]  /*274e0*/  LDL.LU R58, [R1+0x108] ;  /* 0x00010800013a7983 */ /* 0x000ea80000300800 */
[----:B------:R-:W2:Y:S01]  /*274f0*/  LDL.LU R26, [R1+0x124] ;  /* 0x00012400011a7983 */ /* 0x000ea20000300800 */
[----:B---3--:R-:W-:-:S03]  /*27500*/  IMAD R166, R60, R217, RZ ;  /* 0x000000d93ca67224 */ /* 0x008fc600078e02ff */
[----:B------:R-:W3:Y:S01]  /*27510*/  LDL.LU R60, [R1+0x210] ;  /* 0x00021000013c7983 */ /* 0x000ee20000300800 */
[-C--:B----4-:R-:W-:Y:S01]  /*27520*/  LEA R238, P3, R65, R8.reuse, 0x2 ;  /* 0x0000000841ee7211 */ /* 0x090fe200078610ff */
[----:B------:R-:W4:Y:S01]  /*27530*/  LDC R217, c[0x0][0x240] ;  /* 0x00009000ffd97b82 */ /* 0x000f220000000800 */
[----:B--2---:R-:W-:Y:S02]  /*27540*/  LEA R14, P6, R63, R8, 0x2 ;  /* 0x000000083f0e7211 */ /* 0x004fe400078c10ff */
[-C--:B------:R-:W-:Y:S02]  /*27550*/  LEA.HI.X.SX32 R239, R65, R244.reuse, 0x2, P3 ;  /* 0x000000f441ef7211 */ /* 0x080fe400018f16ff */
[----:B------:R-:W-:-:S03]  /*27560*/  LEA.HI.X.SX32 R15, R63, R244, 0x2, P6 ;  /* 0x000000f43f0f7211 */ /* 0x000fc600030f16ff */
[----:B------:R2:W-:Y:S04]  /*27570*/  STL.64 [R1+0x8f8], R238 ;  /* 0x0008f8ee01007387 */ /* 0x0005e80000100a00 */
[----:B------:R1:W-:Y:S04]  /*27580*/  STL.64 [R1+0x8f0], R14 ;  /* 0x0008f00e01007387 */ /* 0x0003e80000100a00 */
[----:B------:R-:W4:Y:S01]  /*27590*/  LDL.LU R63, [R1+0x12c] ;  /* 0x00012c00013f7983 */ /* 0x000f220000300800 */
[----:B--2---:R-:W-:-:S04]  /*275a0*/  LEA R238, P3, R62, R8, 0x2 ;  /* 0x000000083eee7211 */ /* 0x004fc800078610ff */
[----:B------:R-:W-:Y:S01]  /*275b0*/  LEA.HI.X.SX32 R239, R62, R244, 0x2, P3 ;  /* 0x000000f43eef7211 */ /* 0x000fe200018f16ff */
[----:B---3--:R-:W-:Y:S02]  /*275c0*/  IMAD R185, R60, R220, RZ ;  /* 0x000000dc3cb97224 */ /* 0x008fe400078e02ff */
[----:B------:R-:W2:Y:S01]  /*275d0*/  LDL.LU R60, [R1+0x110] ;  /* 0x00011000013c7983 */ /* 0x000ea20000300800 */
[C---:B-1----:R-:W-:Y:S01]  /*275e0*/  LEA R14, P6, R58.reuse, R8, 0x2 ;  /* 0x000000083a0e7211 */ /* 0x042fe200078c10ff */
[----:B------:R-:W1:Y:S02]  /*275f0*/  LDC R220, c[0x0][0x240] ;  /* 0x00009000ffdc7b82 */ /* 0x000e640000000800 */
[----:B------:R-:W3:Y:S01]  /*27600*/  LDL.LU R62, [R1+0x204] ;  /* 0x00020400013e7983 */ /* 0x000ee20000300800 */
[----:B------:R-:W-:-:S03]  /*27610*/  LEA.HI.X.SX32 R15, R58, R244, 0x2, P6 ;  /* 0x000000f43a0f7211 */ /* 0x000fc600030f16ff */
[----:B------:R4:W-:Y:S04]  /*27620*/  STL.64 [R1+0x8e8], R238 ;  /* 0x0008e8ee01007387 */ /* 0x0009e80000100a00 */
[----:B------:R2:W-:Y:S04]  /*27630*/  STL.64 [R1+0x8e0], R14 ;  /* 0x0008e00e01007387 */ /* 0x0005e80000100a00 */
[----:B------:R-:W2:Y:S04]  /*27640*/  LDL.LU R58, [R1+0x118] ;  /* 0x00011800013a7983 */ /* 0x000ea80000300800 */
[----:B------:R-:W2:Y:S01]  /*27650*/  LDL.LU R75, [R1+0x134] ;  /* 0x00013400014b7983 */ /* 0x000ea20000300800 */
[----:B----4-:R-:W-:-:S04]  /*27660*/  LEA R238, P3, R61, R8, 0x2 ;  /* 0x000000083dee7211 */ /* 0x010fc800078610ff */
[----:B------:R-:W-:Y:S01]  /*27670*/  LEA.HI.X.SX32 R239, R61, R244, 0x2, P3 ;  /* 0x000000f43def7211 */ /* 0x000fe200018f16ff */
[----:B---3--:R-:W-:Y:S02]  /*27680*/  IMAD R148, R62, R85, RZ ;  /* 0x000000553e947224 */ /* 0x008fe400078e02ff */
[----:B------:R-:W3:Y:S01]  /*27690*/  LDL.LU R62, [R1+0x1e4] ;  /* 0x0001e400013e7983 */ /* 0x000ee20000300800 */
[C---:B--2---:R-:W-:Y:S01]  /*276a0*/  LEA R14, P6, R60.reuse, R8, 0x2 ;  /* 0x000000083c0e7211 */ /* 0x044fe200078c10ff */
[----:B------:R-:W2:Y:S03]  /*276b0*/  LDC R85, c[0x0][0x240] ;  /* 0x00009000ff557b82 */ /* 0x000ea60000000800 */
[----:B------:R-:W-:Y:S01]  /*276c0*/  LEA.HI.X.SX32 R15, R60, R244, 0x2, P6 ;  /* 0x000000f43c0f7211 */ /* 0x000fe200030f16ff */
[----:B------:R4:W-:Y:S04]  /*276d0*/  STL.64 [R1+0x8d8], R238 ;  /* 0x0008d8ee01007387 */ /* 0x0009e80000100a00 */
[----:B------:R3:W-:Y:S04]  /*276e0*/  STL.64 [R1+0x8d0], R14 ;  /* 0x0008d00e01007387 */ /* 0x0007e80000100a00 */
[----:B------:R-:W2:Y:S04]  /*276f0*/  LDL.LU R65, [R1+0x13c] ;  /* 0x00013c0001417983 */ /* 0x000ea80000300800 */
[----:B------:R-:W2:Y:S01]  /*27700*/  LDL.LU R69, [R1+0x120] ;  /* 0x0001200001457983 */ /* 0x000ea20000300800 */
[----:B----4-:R-:W-:-:S02]  /*27710*/  LEA R238, P3, R27, R8, 0x2 ;  /* 0x000000081bee7211 */ /* 0x010fc400078610ff */
[C---:B------:R-:W-:Y:S02]  /*27720*/  LEA R60, P6, R58.reuse, R8, 0x2 ;  /* 0x000000083a3c7211 */ /* 0x040fe400078c10ff */
[-C--:B------:R-:W-:Y:S02]  /*27730*/  LEA.HI.X.SX32 R239, R27, R244.reuse, 0x2, P3 ;  /* 0x000000f41bef7211 */ /* 0x080fe400018f16ff */
[----:B------:R-:W-:Y:S01]  /*27740*/  LEA.HI.X.SX32 R61, R58, R244, 0x2, P6 ;  /* 0x000000f43a3d7211 */ /* 0x000fe200030f16ff */
[----:B------:R-:W4:Y:S04]  /*27750*/  LDL.LU R27, [R1+0x144] ;  /* 0x00014400011b7983 */ /* 0x000f280000300800 */
[----:B------:R1:W-:Y:S04]  /*27760*/  STL.64 [R1+0x8c8], R238 ;  /* 0x0008c8ee01007387 */ /* 0x0003e80000100a00 */
[----:B------:R2:W-:Y:S01]  /*27770*/  STL.64 [R1+0x8c0], R60 ;  /* 0x0008c03c01007387 */ /* 0x0005e20000100a00 */
[----:B---3--:R-:W-:-:S03]  /*27780*/  IMAD R15, R62, R228, RZ ;  /* 0x000000e43e0f7224 */ /* 0x008fc600078e02ff */
[----:B------:R-:W3:Y:S01]  /*27790*/  LDL.LU R62, [R1+0x128] ;  /* 0x00012800013e7983 */ /* 0x000ee20000300800 */
[C---:B-1----:R-:W-:Y:S01]  /*277a0*/  LEA R238, P3, R76.reuse, R8, 0x2 ;  /* 0x000000084cee7211 */ /* 0x042fe200078610ff */
[----:B------:R-:W1:Y:S02]  /*277b0*/  LDC R228, c[0x0][0x240] ;  /* 0x00009000ffe47b82 */ /* 0x000e640000000800 */
[----:B------:R-:W4:Y:S01]  /*277c0*/  LDL.LU R58, [R1+0x148] ;  /* 0x00014800013a7983 */ /* 0x000f220000300800 */
[----:B------:R-:W-:-:S03]  /*277d0*/  LEA.HI.X.SX32 R239, R76, R244, 0x2, P3 ;  /* 0x000000f44cef7211 */ /* 0x000fc600018f16ff */
[----:B------:R-:W4:Y:S01]  /*277e0*/  LDL.LU R76, [R1+0x14c] ;  /* 0x00014c00014c7983 */ /* 0x000f220000300800 */
[----:B--2---:R-:W-:-:S04]  /*277f0*/  LEA R60, P6, R69, R8, 0x2 ;  /* 0x00000008453c7211 */ /* 0x004fc800078c10ff */
[----:B------:R-:W-:Y:S01]  /*27800*/  LEA.HI.X.SX32 R61, R69, R244, 0x2, P6 ;  /* 0x000000f4453d7211 */ /* 0x000fe200030f16ff */
[----:B------:R2:W-:Y:S04]  /*27810*/  STL.64 [R1+0x8b8], R238 ;  /* 0x0008b8ee01007387 */ /* 0x0005e80000100a00 */
[----:B------:R3:W-:Y:S04]  /*27820*/  STL.64 [R1+0x8b0], R60 ;  /* 0x0008b03c01007387 */ /* 0x0007e80000100a00 */
[----:B------:R-:W4:Y:S01]  /*27830*/  LDL.LU R69, [R1+0x130] ;  /* 0x0001300001457983 */ /* 0x000f220000300800 */
[----:B--2---:R-:W-:-:S04]  /*27840*/  LEA R238, P3, R26, R8, 0x2 ;  /* 0x000000081aee7211 */ /* 0x004fc800078610ff */
[----:B------:R-:W-:Y:S02]  /*27850*/  LEA.HI.X.SX32 R239, R26, R244, 0x2, P3 ;  /* 0x000000f41aef7211 */ /* 0x000fe400018f16ff */
[----:B------:R-:W2:Y:S04]  /*27860*/  LDL.LU R26, [R1+0x154] ;  /* 0x00015400011a7983 */ /* 0x000ea80000300800 */
[----:B------:R1:W-:Y:S01]  /*27870*/  STL.64 [R1+0x8a8], R238 ;  /* 0x0008a8ee01007387 */ /* 0x0003e20000100a00 */
[----:B---3--:R-:W-:-:S04]  /*27880*/  LEA R60, P6, R62, R8, 0x2 ;  /* 0x000000083e3c7211 */ /* 0x008fc800078c10ff */
[----:B------:R-:W-:-:S05]  /*27890*/  LEA.HI.X.SX32 R61, R62, R244, 0x2, P6 ;  /* 0x000000f43e3d7211 */ /* 0x000fca00030f16ff */
[----:B------:R4:W-:Y:S04]  /*278a0*/  STL.64 [R1+0x8a0], R60 ;  /* 0x0008a03c01007387 */ /* 0x0009e80000100a00 */
[----:B------:R-:W3:Y:S01]  /*278b0*/  LDL.LU R62, [R1+0x138] ;  /* 0x00013800013e7983 */ /* 0x000ee20000300800 */
[----:B-1----:R-:W-:-:S04]  /*278c0*/  LEA R238, P3, R63, R8, 0x2 ;  /* 0x000000083fee7211 */ /* 0x002fc800078610ff */
[----:B------:R-:W-:Y:S02]  /*278d0*/  LEA.HI.X.SX32 R239, R63, R244, 0x2, P3 ;  /* 0x000000f43fef7211 */ /* 0x000fe400018f16ff */
[----:B------:R-:W2:Y:S01]  /*278e0*/  LDL.LU R63, [R1+0x15c] ;  /* 0x00015c00013f7983 */ /* 0x000ea20000300800 */
[----:B----4-:R-:W-:-:S04]  /*278f0*/  LEA R60, P6, R69, R8, 0x2 ;  /* 0x00000008453c7211 */ /* 0x010fc800078c10ff */
[----:B------:R-:W-:Y:S01]  /*27900*/  LEA.HI.X.SX32 R61, R69, R244, 0x2, P6 ;  /* 0x000000f4453d7211 */ /* 0x000fe200030f16ff */
[----:B------:R1:W-:Y:S04]  /*27910*/  STL.64 [R1+0x898], R238 ;  /* 0x000898ee01007387 */ /* 0x0003e80000100a00 */
[----:B------:R3:W-:Y:S04]  /*27920*/  STL.64 [R1+0x890], R60 ;  /* 0x0008903c01007387 */ /* 0x0007e80000100a00 */
[----:B------:R-:W4:Y:S01]  /*27930*/  LDL.LU R69, [R1+0x140] ;  /* 0x0001400001457983 */ /* 0x000f220000300800 */
[----:B-1----:R-:W-:-:S04]  /*27940*/  LEA R238, P3, R75, R8, 0x2 ;  /* 0x000000084bee7211 */ /* 0x002fc800078610ff */
[----:B------:R-:W-:Y:S02]  /*27950*/  LEA.HI.X.SX32 R239, R75, R244, 0x2, P3 ;  /* 0x000000f44bef7211 */ /* 0x000fe400018f16ff */
[----:B------:R-:W2:Y:S04]  /*27960*/  LDL.LU R75, [R1+0x164] ;  /* 0x00016400014b7983 */ /* 0x000ea80000300800 */
[----:B------:R1:W-:Y:S01]  /*27970*/  STL.64 [R1+0x888], R238 ;  /* 0x000888ee01007387 */ /* 0x0003e20000100a00 */
[----:B---3--:R-:W-:-:S04]  /*27980*/  LEA R60, P6, R62, R8, 0x2 ;  /* 0x000000083e3c7211 */ /* 0x008fc800078c10ff */
[----:B------:R-:W-:Y:S02]  /*27990*/  LEA.HI.X.SX32 R61, R62, R244, 0x2, P6 ;  /* 0x000000f43e3d7211 */ /* 0x000fe400030f16ff */
[----:B------:R-:W3:Y:S01]  /*279a0*/  LDL.LU R62, [R1+0x1e0] ;  /* 0x0001e000013e7983 */ /* 0x000ee20000300800 */
[----:B-1----:R-:W-:-:S03]  /*279b0*/  LEA R238, P3, R65, R8, 0x2 ;  /* 0x0000000841ee7211 */ /* 0x002fc600078610ff */
[----:B------:R4:W-:Y:S01]  /*279c0*/  STL.64 [R1+0x880], R60 ;  /* 0x0008803c01007387 */ /* 0x0009e20000100a00 */
[----:B------:R-:W-:-:S03]  /*279d0*/  LEA.HI.X.SX32 R239, R65, R244, 0x2, P3 ;  /* 0x000000f441ef7211 */ /* 0x000fc600018f16ff */
[----:B------:R-:W2:Y:S04]  /*279e0*/  LDL.LU R65, [R1+0xb8] ;  /* 0x0000b80001417983 */ /* 0x000ea80000300800 */
[----:B------:R1:W-:Y:S01]  /*279f0*/  STL.64 [R1+0x878], R238 ;  /* 0x000878ee01007387 */ /* 0x0003e20000100a00 */
[----:B----4-:R-:W-:-:S04]  /*27a00*/  LEA R60, P6, R69, R8, 0x2 ;  /* 0x00000008453c7211 */ /* 0x010fc800078c10ff */
[----:B------:R-:W-:-:S05]  /*27a10*/  LEA.HI.X.SX32 R61, R69, R244, 0x2, P6 ;  /* 0x000000f4453d7211 */ /* 0x000fca00030f16ff */
[----:B------:R4:W-:Y:S04]  /*27a20*/  STL.64 [R1+0x870], R60 ;  /* 0x0008703c01007387 */ /* 0x0009e80000100a00 */
[----:B------:R-:W2:Y:S01]  /*27a30*/  LDL.LU R69, [R1+0x150] ;  /* 0x0001500001457983 */ /* 0x000ea20000300800 */
[----:B---3--:R-:W-:-:S03]  /*27a40*/  IMAD R81, R62, R85, RZ ;  /* 0x000000553e517224 */ /* 0x008fc600078e02ff */
[----:B------:R-:W3:Y:S01]  /*27a50*/  LDL.LU R62, [R1+0x1dc] ;  /* 0x0001dc00013e7983 */ /* 0x000ee20000300800 */
[CC--:B-1----:R-:W-:Y:S01]  /*27a60*/  LEA R238, P3, R27.reuse, R8.reuse, 0x2 ;  /* 0x000000081bee7211 */ /* 0x0c2fe200078610ff */
[----:B------:R-:W1:Y:S01]  /*27a70*/  LDC R85, c[0x0][0x240] ;  /* 0x00009000ff557b82 */ /* 0x000e620000000800 */
[C---:B----4-:R-:W-:Y:S02]  /*27a80*/  LEA R60, P6, R58.reuse, R8, 0x2 ;  /* 0x000000083a3c7211 */ /* 0x050fe400078c10ff */
[-C--:B------:R-:W-:Y:S02]  /*27a90*/  LEA.HI.X.SX32 R239, R27, R244.reuse, 0x2, P3 ;  /* 0x000000f41bef7211 */ /* 0x080fe400018f16ff */
[----:B------:R-:W-:Y:S01]  /*27aa0*/  LEA.HI.X.SX32 R61, R58, R244, 0x2, P6 ;  /* 0x000000f43a3d7211 */ /* 0x000fe200030f16ff */
[----:B------:R-:W4:Y:S04]  /*27ab0*/  LDL.LU R27, [R1+0xac] ;  /* 0x0000ac00011b7983 */ /* 0x000f280000300800 */
[----:B------:R3:W-:Y:S04]  /*27ac0*/  STL.64 [R1+0x868], R238 ;  /* 0x000868ee01007387 */ /* 0x0007e80000100a00 */
[----:B------:R2:W-:Y:S04]  /*27ad0*/  STL.64 [R1+0x860], R60 ;  /* 0x0008603c01007387 */ /* 0x0005e80000100a00 */
[----:B------:R-:W4:Y:S01]  /*27ae0*/  LDL.LU R58, [R1+0x158] ;  /* 0x00015800013a7983 */ /* 0x000f220000300800 */
[----:B---3--:R-:W-:-:S03]  /*27af0*/  IMAD R13, R62, R208, RZ ;  /* 0x000000d03e0d7224 */ /* 0x008fc600078e02ff */
[----:B------:R-:W3:Y:S01]  /*27b00*/  LDL.LU R62, [R1+0x1d0] ;  /* 0x0001d000013e7983 */ /* 0x000ee20000300800 */
[CC--:B------:R-:W-:Y:S01]  /*27b10*/  LEA R238, P3, R76.reuse, R8.reuse, 0x2 ;  /* 0x000000084cee7211 */ /* 0x0c0fe200078610ff */
[----:B------:R-:W1:Y:S01]  /*27b20*/  LDC R208, c[0x0][0x240] ;  /* 0x00009000ffd07b82 */ /* 0x000e620000000800 */
[C---:B--2---:R-:W-:Y:S01]  /*27b30*/  LEA R60, P6, R69.reuse, R8, 0x2 ;  /* 0x00000008453c7211 */ /* 0x044fe200078c10ff */
[----:B------:R-:W2:Y:S01]  /*27b40*/  LDL.LU R252, [R1+0xa4] ;  /* 0x0000a40001fc7983 */ /* 0x000ea20000300800 */
[-C--:B------:R-:W-:Y:S02]  /*27b50*/  LEA.HI.X.SX32 R239, R76, R244.reuse, 0x2, P3 ;  /* 0x000000f44cef7211 */ /* 0x080fe400018f16ff */
[----:B------:R-:W-:-:S03]  /*27b60*/  LEA.HI.X.SX32 R61, R69, R244, 0x2, P6 ;  /* 0x000000f4453d7211 */ /* 0x000fc600030f16ff */
[----:B------:R4:W-:Y:S04]  /*27b70*/  STL.64 [R1+0x858], R238 ;  /* 0x000858ee01007387 */ /* 0x0009e80000100a00 */
[----:B------:R4:W-:Y:S02]  /*27b80*/  STL.64 [R1+0x850], R60 ;  /* 0x0008503c01007387 */ /* 0x0009e40000100a00 */
[----:B----4-:R-:W-:-:S04]  /*27b90*/  LEA R238, P3, R26, R8, 0x2 ;  /* 0x000000081aee7211 */ /* 0x010fc800078610ff */
[----:B------:R-:W-:Y:S02]  /*27ba0*/  LEA.HI.X.SX32 R239, R26, R244, 0x2, P3 ;  /* 0x000000f41aef7211 */ /* 0x000fe400018f16ff */
[----:B------:R-:W-:-:S04]  /*27bb0*/  LEA R60, P6, R58, R8, 0x2 ;  /* 0x000000083a3c7211 */ /* 0x000fc800078c10ff */
[----:B------:R-:W-:Y:S01]  /*27bc0*/  LEA.HI.X.SX32 R61, R58, R244, 0x2, P6 ;  /* 0x000000f43a3d7211 */ /* 0x000fe200030f16ff */
[----:B---3--:R-:W-:Y:S02]  /*27bd0*/  IMAD R14, R62, R217, RZ ;  /* 0x000000d93e0e7224 */ /* 0x008fe400078e02ff */
[----:B------:R-:W3:Y:S01]  /*27be0*/  LDL.LU R62, [R1+0x160] ;  /* 0x00016000013e7983 */ /* 0x000ee20000300800 */
[----:B------:R-:W-:Y:S01]  /*27bf0*/  IMAD.MOV.U32 R58, RZ, RZ, R56 ;  /* 0x000000ffff3a7224 */ /* 0x000fe200078e0038 */
[----:B------:R-:W4:Y:S02]  /*27c00*/  LDC R217, c[0x0][0x240] ;  /* 0x00009000ffd97b82 */ /* 0x000f240000000800 */
[----:B------:R-:W2:Y:S04]  /*27c10*/  LDL.LU R26, [R1+0x1cc] ;  /* 0x0001cc00011a7983 */ /* 0x000ea80000300800 */
[----:B------:R1:W-:Y:S04]  /*27c20*/  STL.64 [R1+0x848], R238 ;  /* 0x000848ee01007387 */ /* 0x0003e80000100a00 */
[----:B------:R3:W-:Y:S04]  /*27c30*/  STL.64 [R1+0x840], R60 ;  /* 0x0008403c01007387 */ /* 0x0007e80000100a00 */
[----:B------:R-:W4:Y:S01]  /*27c40*/  LDL.LU R69, [R1+0xbc] ;  /* 0x0000bc0001457983 */ /* 0x000f220000300800 */
[----:B------:R-:W-:-:S02]  /*27c50*/  MOV R56, R57 ;  /* 0x0000003900387202 */ /* 0x000fc40000000f00 */
[C---:B-1----:R-:W-:Y:S01]  /*27c60*/  LEA R238, P3, R63.reuse, R8, 0x2 ;  /* 0x000000083fee7211 */ /* 0x042fe200078610ff */
[----:B------:R-:W-:Y:S02]  /*27c70*/  IMAD.MOV.U32 R57, RZ, RZ, R55 ;  /* 0x000000ffff397224 */ /* 0x000fe400078e0037 */
[----:B------:R-:W-:Y:S01]  /*27c80*/  IMAD.MOV.U32 R55, RZ, RZ, R54 ;  /* 0x000000ffff377224 */ /* 0x000fe200078e0036 */
[----:B------:R-:W-:Y:S02]  /*27c90*/  LEA.HI.X.SX32 R239, R63, R244, 0x2, P3 ;  /* 0x000000f43fef7211 */ /* 0x000fe400018f16ff */
[----:B------:R-:W-:Y:S01]  /*27ca0*/  MOV R54, R53 ;  /* 0x0000003500367202 */ /* 0x000fe20000000f00 */
[----:B------:R-:W-:Y:S02]  /*27cb0*/  IMAD.MOV.U32 R53, RZ, RZ, R20 ;  /* 0x000000ffff357224 */ /* 0x000fe400078e0014 */
[----:B------:R-:W4:Y:S01]  /*27cc0*/  LDL.LU R20, [R1+0x9c] ;  /* 0x00009c0001147983 */ /* 0x000f220000300800 */
[----:B---3--:R-:W-:-:S04]  /*27cd0*/  LEA R60, P6, R62, R8, 0x2 ;  /* 0x000000083e3c7211 */ /* 0x008fc800078c10ff */
[----:B------:R-:W-:Y:S01]  /*27ce0*/  LEA.HI.X.SX32 R61, R62, R244, 0x2, P6 ;  /* 0x000000f43e3d7211 */ /* 0x000fe200030f16ff */
[----:B--2---:R-:W-:Y:S02]  /*27cf0*/  IMAD R76, R26, R220, RZ ;  /* 0x000000dc1a4c7224 */ /* 0x004fe400078e02ff */
[----:B------:R-:W2:Y:S01]  /*27d00*/  LDL.LU R26, [R1+0x290] ;  /* 0x00029000011a7983 */ /* 0x000ea20000300800 */
[----:B------:R-:W-:Y:S01]  /*27d10*/  IMAD R64, R64, R237, RZ ;  /* 0x000000ed40407224 */ /* 0x000fe200078e02ff */
[----:B------:R-:W1:Y:S02]  /*27d20*/  LDC R220, c[0x0][0x240] ;  /* 0x00009000ffdc7b82 */ /* 0x000e640000000800 */
[----:B------:R-:W-:Y:S04]  /*27d30*/  STL.64 [R1+0x838], R238 ;  /* 0x000838ee01007387 */ /* 0x000fe80000100a00 */
[----:B------:R3:W-:Y:S01]  /*27d40*/  STL.64 [R1+0x830], R60 ;  /* 0x0008303c01007387 */ /* 0x0007e20000100a00 */
[----:B----4-:R-:W-:Y:S01]  /*27d50*/  LEA R62, P6, R69, R8, 0x2 ;  /* 0x00000008453e7211 */ /* 0x010fe200078c10ff */
[----:B---3--:R-:W-:Y:S01]  /*27d60*/  IMAD.MOV.U32 R60, RZ, RZ, R58 ;  /* 0x000000ffff3c7224 */ /* 0x008fe200078e003a */
[----:B------:R-:W-:Y:S01]  /*27d70*/  MOV R58, R57 ;  /* 0x00000039003a7202 */ /* 0x000fe20000000f00 */
[----:B------:R-:W-:-:S02]  /*27d80*/  IMAD.MOV.U32 R57, RZ, RZ, R55 ;  /* 0x000000ffff397224 */ /* 0x000fc400078e0037 */
[----:B------:R-:W-:Y:S01]  /*27d90*/  IMAD.MOV.U32 R55, RZ, RZ, R54 ;  /* 0x000000ffff377224 */ /* 0x000fe200078e0036 */
[----:B------:R-:W-:Y:S01]  /*27da0*/  MOV R54, R53 ;  /* 0x0000003500367202 */ /* 0x000fe20000000f00 */
[----:B------:R-:W-:Y:S01]  /*27db0*/  IMAD.MOV.U32 R53, RZ, RZ, R40 ;  /* 0x000000ffff357224 */ /* 0x000fe200078e0028 */
[C---:B------:R-:W-:Y:S01]  /*27dc0*/  LEA R238, P3, R75.reuse, R8, 0x2 ;  /* 0x000000084bee7211 */ /* 0x040fe200078610ff */
[----:B------:R-:W-:Y:S02]  /*27dd0*/  IMAD.MOV.U32 R40, RZ, RZ, R24 ;  /* 0x000000ffff287224 */ /* 0x000fe400078e0018 */
[----:B------:R-:W3:Y:S01]  /*27de0*/  LDL.LU R24, [R1+0x8c] ;  /* 0x00008c0001187983 */ /* 0x000ee20000300800 */
[----:B------:R-:W-:-:S03]  /*27df0*/  LEA.HI.X.SX32 R239, R75, R244, 0x2, P3 ;  /* 0x000000f44bef7211 */ /* 0x000fc600018f16ff */
[----:B------:R-:W4:Y:S01]  /*27e00*/  LDL.LU R61, [R1+0xb0] ;  /* 0x0000b000013d7983 */ /* 0x000f220000300800 */
[----:B------:R-:W-:-:S03]  /*27e10*/  LEA.HI.X.SX32 R63, R69, R244, 0x2, P6 ;  /* 0x000000f4453f7211 */ /* 0x000fc600030f16ff */
[----:B------:R-:W2:Y:S04]  /*27e20*/  LDL.LU R75, [R1+0x88] ;  /* 0x00008800014b7983 */ /* 0x000ea80000300800 */
[----:B------:R1:W-:Y:S04]  /*27e30*/  STL.64 [R1+0x828], R238 ;  /* 0x000828ee01007387 */ /* 0x0003e80000100a00 */
[----:B------:R-:W-:Y:S04]  /*27e40*/  STL.64 [R1+0x820], R62 ;  /* 0x0008203e01007387 */ /* 0x000fe80000100a00 */
[----:B------:R-:W3:Y:S01]  /*27e50*/  LDL.LU R69, [R1+0xa8] ;  /* 0x0000a80001457983 */ /* 0x000ee20000300800 */
[----:B-1----:R-:W-:-:S04]  /*27e60*/  LEA R238, P3, R65, R8, 0x2 ;  /* 0x0000000841ee7211 */ /* 0x002fc800078610ff */
[----:B------:R-:W-:Y:S02]  /*27e70*/  LEA.HI.X.SX32 R239, R65, R244, 0x2, P3 ;  /* 0x000000f441ef7211 */ /* 0x000fe400018f16ff */
[----:B------:R-:W2:Y:S04]  /*27e80*/  LDL.LU R65, [R1+0x80] ;  /* 0x0000800001417983 */ /* 0x000ea80000300800 */
[----:B------:R1:W-:Y:S02]  /*27e90*/  STL.64 [R1+0x818], R238 ;  /* 0x000818ee01007387 */ /* 0x0003e40000100a00 */
[----:B-1----:R-:W-:-:S04]  /*27ea0*/  LEA R238, P3, R27, R8, 0x2 ;  /* 0x000000081bee7211 */ /* 0x002fc800078610ff */
[----:B------:R-:W-:Y:S02]  /*27eb0*/  LEA.HI.X.SX32 R239, R27, R244, 0x2, P3 ;  /* 0x000000f41bef7211 */ /* 0x000fe400018f16ff */
[----:B----4-:R-:W-:-:S04]  /*27ec0*/  LEA R62, P6, R61, R8, 0x2 ;  /* 0x000000083d3e7211 */ /* 0x010fc800078c10ff */
[----:B------:R-:W-:-:S05]  /*27ed0*/  LEA.HI.X.SX32 R63, R61, R244, 0x2, P6 ;  /* 0x000000f43d3f7211 */ /* 0x000fca00030f16ff */
[----:B------:R3:W-:Y:S04]  /*27ee0*/  STL.64 [R1+0x810], R62 ;  /* 0x0008103e01007387 */ /* 0x0007e80000100a00 */
[----:B------:R-:W4:Y:S04]  /*27ef0*/  LDL.LU R61, [R1+0xa0] ;  /* 0x0000a000013d7983 */ /* 0x000f280000300800 */
[----:B------:R-:W2:Y:S01]  /*27f00*/  LDL.LU R27, [R1+0x78] ;  /* 0x00007800011b7983 */ /* 0x000ea20000300800 */
[----:B---3--:R-:W-:-:S04]  /*27f10*/  LEA R62, P6, R69, R8, 0x2 ;  /* 0x00000008453e7211 */ /* 0x008fc800078c10ff */
[----:B------:R-:W-:Y:S01]  /*27f20*/  LEA.HI.X.SX32 R63, R69, R244, 0x2, P6 ;  /* 0x000000f4453f7211 */ /* 0x000fe200030f16ff */
[----:B------:R1:W-:Y:S04]  /*27f30*/  STL.64 [R1+0x808], R238 ;  /* 0x000808ee01007387 */ /* 0x0003e80000100a00 */
[----:B------:R-:W-:Y:S04]  /*27f40*/  STL.64 [R1+0x800], R62 ;  /* 0x0008003e01007387 */ /* 0x000fe80000100a00 */
[----:B------:R-:W3:Y:S01]  /*27f50*/  LDL.LU R69, [R1+0x98] ;  /* 0x0000980001457983 */ /* 0x000ee20000300800 */
[----:B-1----:R-:W-:-:S03]  /*27f60*/  LEA R238, P3, R252, R8, 0x2 ;  /* 0x00000008fcee7211 */ /* 0x002fc600078610ff */
[----:B------:R-:W2:Y:S01]  /*27f70*/  LDL.LU R250, [R1+0x74] ;  /* 0x0000740001fa7983 */ /* 0x000ea20000300800 */
[----:B------:R-:W-:-:S03]  /*27f80*/  LEA.HI.X.SX32 R239, R252, R244, 0x2, P3 ;  /* 0x000000f4fcef7211 */ /* 0x000fc600018f16ff */
[----:B------:R-:W2:Y:S04]  /*27f90*/  LDL.LU R246, [R1+0x70] ;  /* 0x0000700001f67983 */ /* 0x000ea80000300800 */
[----:B------:R1:W-:Y:S02]  /*27fa0*/  STL.64 [R1+0x7f8], R238 ;  /* 0x0007f8ee01007387 */ /* 0x0003e40000100a00 */
[----:B-1----:R-:W-:-:S04]  /*27fb0*/  LEA R238, P3, R20, R8, 0x2 ;  /* 0x0000000814ee7211 */ /* 0x002fc800078610ff */
[----:B------:R-:W-:Y:S02]  /*27fc0*/  LEA.HI.X.SX32 R239, R20, R244, 0x2, P3 ;  /* 0x000000f414ef7211 */ /* 0x000fe400018f16ff */
[----:B----4-:R-:W-:-:S04]  /*27fd0*/  LEA R62, P6, R61, R8, 0x2 ;  /* 0x000000083d3e7211 */ /* 0x010fc800078c10ff */
[----:B------:R-:W-:Y:S02]  /*27fe0*/  LEA.HI.X.SX32 R63, R61, R244, 0x2, P6 ;  /* 0x000000f43d3f7211 */ /* 0x000fe400030f16ff */
[----:B------:R-:W-:Y:S01]  /*27ff0*/  MOV R61, R60 ;  /* 0x0000003c003d7202 */ /* 0x000fe20000000f00 */
[----:B------:R-:W-:Y:S02]  /*28000*/  IMAD.MOV.U32 R60, RZ, RZ, R58 ;  /* 0x000000ffff3c7224 */ /* 0x000fe400078e003a */
[----:B------:R-:W-:Y:S01]  /*28010*/  IMAD.MOV.U32 R58, RZ, RZ, R57 ;  /* 0x000000ffff3a7224 */ /* 0x000fe200078e0039 */
[----:B------:R-:W-:Y:S01]  /*28020*/  MOV R57, R55 ;  /* 0x0000003700397202 */ /* 0x000fe20000000f00 */
[----:B------:R3:W-:Y:S01]  /*28030*/  STL.64 [R1+0x7f0], R62 ;  /* 0x0007f03e01007387 */ /* 0x0007e20000100a00 */
[----:B------:R-:W-:Y:S02]  /*28040*/  IMAD.MOV.U32 R55, RZ, RZ, R54 ;  /* 0x000000ffff377224 */ /* 0x000fe400078e0036 */
[----:B------:R-:W-:Y:S01]  /*28050*/  IMAD.MOV.U32 R54, RZ, RZ, R53 ;  /* 0x000000ffff367224 */ /* 0x000fe200078e0035 */
[----:B------:R-:W-:Y:S01]  /*28060*/  MOV R53, R50 ;  /* 0x0000003200357202 */ /* 0x000fe20000000f00 */
[----:B------:R-:W-:Y:S01]  /*28070*/  IMAD.MOV.U32 R50, RZ, RZ, R36 ;  /* 0x000000ffff327224 */ /* 0x000fe200078e0024 */
[----:B------:R-:W4:Y:S01]  /*28080*/  LDL.LU R249, [R1+0x68] ;  /* 0x0000680001f97983 */ /* 0x000f220000300800 */
[----:B------:R-:W-:-:S03]  /*28090*/  IMAD.MOV.U32 R36, RZ, RZ, R22 ;  /* 0x000000ffff247224 */ /* 0x000fc600078e0016 */
[----:B------:R-:W4:Y:S01]  /*280a0*/  LDL.LU R22, [R1+0x64] ;  /* 0x0000640001167983 */ /* 0x000f220000300800 */
[----:B---3--:R-:W-:-:S03]  /*280b0*/  LEA R62, P6, R69, R8, 0x2 ;  /* 0x00000008453e7211 */ /* 0x008fc600078c10ff */
[----:B------:R-:W3:Y:S01]  /*280c0*/  LDL.LU R20, [R1+0x60] ;  /* 0x0000600001147983 */ /* 0x000ee20000300800 */
[----:B------:R-:W-:-:S03]  /*280d0*/  LEA.HI.X.SX32 R63, R69, R244, 0x2, P6 ;  /* 0x000000f4453f7211 */ /* 0x000fc600030f16ff */
[----:B------:R1:W-:Y:S04]  /*280e0*/  STL.64 [R1+0x7e8], R238 ;  /* 0x0007e8ee01007387 */ /* 0x0003e80000100a00 */
[----:B------:R2:W-:Y:S04]  /*280f0*/  STL.64 [R1+0x7e0], R62 ;  /* 0x0007e03e01007387 */ /* 0x0005e80000100a00 */
[----:B------:R-:W4:Y:S01]  /*28100*/  LDL.LU R245, [R1+0x84] ;  /* 0x0000840001f57983 */ /* 0x000f220000300800 */
[----:B-1----:R-:W-:-:S03]  /*28110*/  LEA R238, P3, R24, R8, 0x2 ;  /* 0x0000000818ee7211 */ /* 0x002fc600078610ff */
[----:B------:R-:W3:Y:S01]  /*28120*/  LDL.LU R69, [R1+0x5c] ;  /* 0x00005c0001457983 */ /* 0x000ee20000300800 */
[----:B------:R-:W-:-:S03]  /*28130*/  LEA.HI.X.SX32 R239, R24, R244, 0x2, P3 ;  /* 0x000000f418ef7211 */ /* 0x000fc600018f16ff */
[----:B------:R-:W4:Y:S01]  /*28140*/  LDL.LU R24, [R1+0x418] ;  /* 0x0004180001187983 */ /* 0x000f220000300800 */
[----:B--2---:R-:W-:-:S04]  /*28150*/  LEA R62, P6, R75, R8, 0x2 ;  /* 0x000000084b3e7211 */ /* 0x004fc800078c10ff */
[----:B------:R-:W-:Y:S01]  /*28160*/  LEA.HI.X.SX32 R63, R75, R244, 0x2, P6 ;  /* 0x000000f44b3f7211 */ /* 0x000fe200030f16ff */
[----:B------:R1:W-:Y:S04]  /*28170*/  STL.64 [R1+0x7d8], R238 ;  /* 0x0007d8ee01007387 */ /* 0x0003e80000100a00 */
[----:B------:R-:W2:Y:S04]  /*28180*/  LDL.LU R247, [R1+0x7c] ;  /* 0x00007c0001f77983 */ /* 0x000ea80000300800 */
[----:B------:R-:W3:Y:S04]  /*28190*/  LDL.LU R252, [R1+0x58] ;  /* 0x0000580001fc7983 */ /* 0x000ee80000300800 */
[----:B------:R1:W-:Y:S01]  /*281a0*/  STL.64 [R1+0x7d0], R62 ;  /* 0x0007d03e01007387 */ /* 0x0003e20000100a00 */
[----:B----4-:R-:W-:-:S03]  /*281b0*/  IMAD R75, R24, R85, RZ ;  /* 0x00000055184b7224 */ /* 0x010fc600078e02ff */
[----:B------:R-:W4:Y:S01]  /*281c0*/  LDL.LU R24, [R1+0x42c] ;  /* 0x00042c0001187983 */ /* 0x000f220000300800 */
[----:B-1----:R-:W-:Y:S01]  /*281d0*/  LEA R238, P3, R245, R8, 0x2 ;  /* 0x00000008f5ee7211 */ /* 0x002fe200078610ff */
[----:B------:R-:W-:Y:S01]  /*281e0*/  IMAD R26, R26, R228, RZ ;  /* 0x000000e41a1a7224 */ /* 0x000fe200078e02ff */
[----:B------:R-:W-:Y:S01]  /*281f0*/  LEA R62, P6, R65, R8, 0x2 ;  /* 0x00000008413e7211 */ /* 0x000fe200078c10ff */
[----:B------:R-:W1:Y:S01]  /*28200*/  LDC R228, c[0x0][0x240] ;  /* 0x00009000ffe47b82 */ /* 0x000e620000000800 */
[-C--:B------:R-:W-:Y:S02]  /*28210*/  LEA.HI.X.SX32 R239, R245, R244.reuse, 0x2, P3 ;  /* 0x000000f4f5ef7211 */ /* 0x080fe400018f16ff */
[----:B------:R-:W-:-:S03]  /*28220*/  LEA.HI.X.SX32 R63, R65, R244, 0x2, P6 ;  /* 0x000000f4413f7211 */ /* 0x000fc600030f16ff */
[----:B------:R2:W-:Y:S02]  /*28230*/  STL.64 [R1+0x7c8], R238 ;  /* 0x0007c8ee01007387 */ /* 0x0005e40000100a00 */
[----:B------:R-:W1:Y:S02]  /*28240*/  LDC R85, c[0x0][0x240] ;  /* 0x00009000ff557b82 */ /* 0x000e640000000800 */
[----:B------:R-:W3:Y:S04]  /*28250*/  LDL.LU R245, [R1+0x50] ;  /* 0x0000500001f57983 */ /* 0x000ee80000300800 */
[----:B------:R2:W-:Y:S01]  /*28260*/  STL.64 [R1+0x7c0], R62 ;  /* 0x0007c03e01007387 */ /* 0x0005e20000100a00 */
[----:B----4-:R-:W-:-:S03]  /*28270*/  IMAD R65, R24, R208, RZ ;  /* 0x000000d018417224 */ /* 0x010fc600078e02ff */
[----:B------:R-:W4:Y:S01]  /*28280*/  LDL.LU R24, [R1+0x430] ;  /* 0x0004300001187983 */ /* 0x000f220000300800 */
[-C--:B--2---:R-:W-:Y:S02]  /*28290*/  LEA R238, P3, R247, R8.reuse, 0x2 ;  /* 0x00000008f7ee7211 */ /* 0x084fe400078610ff */
[----:B------:R-:W-:Y:S02]  /*282a0*/  LEA R62, P6, R27, R8, 0x2 ;  /* 0x000000081b3e7211 */ /* 0x000fe400078c10ff */
[-C--:B------:R-:W-:Y:S02]  /*282b0*/  LEA.HI.X.SX32 R239, R247, R244.reuse, 0x2, P3 ;  /* 0x000000f4f7ef7211 */ /* 0x080fe400018f16ff */
[----:B------:R-:W-:-:S03]  /*282c0*/  LEA.HI.X.SX32 R63, R27, R244, 0x2, P6 ;  /* 0x000000f41b3f7211 */ /* 0x000fc600030f16ff */
[----:B------:R2:W-:Y:S04]  /*282d0*/  STL.64 [R1+0x7b8], R238 ;  /* 0x0007b8ee01007387 */ /* 0x0005e80000100a00 */
[----:B------:R-:W3:Y:S04]  /*282e0*/  LDL.LU R248, [R1+0x44] ;  /* 0x0000440001f87983 */ /* 0x000ee80000300800 */
[----:B------:R1:W-:Y:S01]  /*282f0*/  STL.64 [R1+0x7b0], R62 ;  /* 0x0007b03e01007387 */ /* 0x0003e20000100a00 */
[----:B--2---:R-:W-:-:S04]  /*28300*/  LEA R238, P3, R250, R8, 0x2 ;  /* 0x00000008faee7211 */ /* 0x004fc800078610ff */
[----:B------:R-:W-:Y:S02]  /*28310*/  LEA.HI.X.SX32 R239, R250, R244, 0x2, P3 ;  /* 0x000000f4faef7211 */ /* 0x000fe400018f16ff */
[----:B-1----:R-:W-:-:S04]  /*28320*/  LEA R62, P6, R246, R8, 0x2 ;  /* 0x00000008f63e7211 */ /* 0x002fc800078c10ff */
[----:B------:R-:W-:Y:S01]  /*28330*/  LEA.HI.X.SX32 R63, R246, R244, 0x2, P6 ;  /* 0x000000f4f63f7211 */ /* 0x000fe200030f16ff */
[----:B----4-:R-:W-:Y:S02]  /*28340*/  IMAD R27, R24, R217, RZ ;  /* 0x000000d9181b7224 */ /* 0x010fe400078e02ff */
[----:B------:R-:W2:Y:S01]  /*28350*/  LDL.LU R24, [R1+0x450] ;  /* 0x0004500001187983 */ /* 0x000ea20000300800 */
[----:B------:R-:W1:Y:S03]  /*28360*/  LDC R217, c[0x0][0x240] ;  /* 0x00009000ffd97b82 */ /* 0x000e660000000800 */
[----:B------:R-:W4:Y:S04]  /*28370*/  LDL.LU R247, [R1+0x40] ;  /* 0x0000400001f77983 */ /* 0x000f280000300800 */
[----:B------:R3:W-:Y:S04]  /*28380*/  STL.64 [R1+0x7a8], R238 ;  /* 0x0007a8ee01007387 */ /* 0x0007e80000100a00 */
[----:B------:R3:W-:Y:S04]  /*28390*/  STL.64 [R1+0x7a0], R62 ;  /* 0x0007a03e01007387 */ /* 0x0007e80000100a00 */
[----:B------:R-:W2:Y:S01]  /*283a0*/  LDL.LU R246, [R1+0x458] ;  /* 0x0004580001f67983 */ /* 0x000ea20000300800 */
[----:B---3--:R-:W-:-:S02]  /*283b0*/  LEA R238, P3, R249, R8, 0x2 ;  /* 0x00000008f9ee7211 */ /* 0x008fc400078610ff */
[C---:B------:R-:W-:Y:S02]  /*283c0*/  LEA R62, P6, R22.reuse, R8, 0x2 ;  /* 0x00000008163e7211 */ /* 0x040fe400078c10ff */
[-C--:B------:R-:W-:Y:S02]  /*283d0*/  LEA.HI.X.SX32 R239, R249, R244.reuse, 0x2, P3 ;  /* 0x000000f4f9ef7211 */ /* 0x080fe400018f16ff */
[----:B------:R-:W-:-:S03]  /*283e0*/  LEA.HI.X.SX32 R63, R22, R244, 0x2, P6 ;  /* 0x000000f4163f7211 */ /* 0x000fc600030f16ff */
[----:B------:R3:W-:Y:S04]  /*283f0*/  STL.64 [R1+0x798], R238 ;  /* 0x000798ee01007387 */ /* 0x0007e80000100a00 */
[----:B------:R-:W4:Y:S04]  /*28400*/  LDL.LU R22, [R1+0x34] ;  /* 0x0000340001167983 */ /* 0x000f280000300800 */
[----:B------:R1:W-:Y:S01]  /*28410*/  STL.64 [R1+0x790], R62 ;  /* 0x0007903e01007387 */ /* 0x0003e20000100a00 */
[----:B---3--:R-:W-:-:S04]  /*28420*/  LEA R238, P3, R20, R8, 0x2 ;  /* 0x0000000814ee7211 */ /* 0x008fc800078610ff */
[----:B------:R-:W-:Y:S02]  /*28430*/  LEA.HI.X.SX32 R239, R20, R244, 0x2, P3 ;  /* 0x000000f414ef7211 */ /* 0x000fe400018f16ff */
[----:B-1----:R-:W-:-:S04]  /*28440*/  LEA R62, P6, R69, R8, 0x2 ;  /* 0x00000008453e7211 */ /* 0x002fc800078c10ff */
[----:B------:R-:W-:Y:S01]  /*28450*/  LEA.HI.X.SX32 R63, R69, R244, 0x2, P6 ;  /* 0x000000f4453f7211 */ /* 0x000fe200030f16ff */
[----:B--2---:R-:W-:Y:S02]  /*28460*/  IMAD R208, R246, R228, RZ ;  /* 0x000000e4f6d07224 */ /* 0x004fe400078e02ff */
[----:B------:R-:W2:Y:S01]  /*28470*/  LDL.LU R246, [R1+0x54] ;  /* 0x0000540001f67983 */ /* 0x000ea20000300800 */
[----:B------:R-:W-:Y:S01]  /*28480*/  IMAD R24, R24, R220, RZ ;  /* 0x000000dc18187224 */ /* 0x000fe200078e02ff */
[----:B------:R-:W1:Y:S02]  /*28490*/  LDC R228, c[0x0][0x240] ;  /* 0x00009000ffe47b82 */ /* 0x000e640000000800 */
[----:B------:R-:W3:Y:S04]  /*284a0*/  LDL.LU R20, [R1+0x2c] ;  /* 0x00002c0001147983 */ /* 0x000ee80000300800 */
[----:B------:R-:W3:Y:S02]  /*284b0*/  LDL.LU R250, [R1+0x28] ;  /* 0x0000280001fa7983 */ /* 0x000ee40000300800 */
[----:B------:R-:W1:Y:S02]  /*284c0*/  LDC R220, c[0x0][0x240] ;  /* 0x00009000ffdc7b82 */ /* 0x000e640000000800 */
[----:B------:R4:W-:Y:S04]  /*284d0*/  STL.64 [R1+0x788], R238 ;  /* 0x000788ee01007387 */ /* 0x0009e80000100a00 */
[----:B------:R-:W-:Y:S04]  /*284e0*/  STL.64 [R1+0x780], R62 ;  /* 0x0007803e01007387 */ /* 0x000fe80000100a00 */
[----:B------:R-:W3:Y:S01]  /*284f0*/  LDL.LU R69, [R1+0x4c] ;  /* 0x00004c0001457983 */ /* 0x000ee20000300800 */
[----:B----4-:R-:W-:-:S04]  /*28500*/  LEA R238, P3, R252, R8, 0x2 ;  /* 0x00000008fcee7211 */ /* 0x010fc800078610ff */
[----:B------:R-:W-:Y:S02]  /*28510*/  LEA.HI.X.SX32 R239, R252, R244, 0x2, P3 ;  /* 0x000000f4fcef7211 */ /* 0x000fe400018f16ff */
[----:B------:R-:W4:Y:S04]  /*28520*/  LDL.LU R252, [R1+0x1c] ;  /* 0x00001c0001fc7983 */ /* 0x000f280000300800 */
[----:B------:R1:W-:Y:S02]  /*28530*/  STL.64 [R1+0x778], R238 ;  /* 0x000778ee01007387 */ /* 0x0003e40000100a00 */
[----:B-1----:R-:W-:-:S04]  /*28540*/  LEA R238, P3, R245, R8, 0x2 ;  /* 0x00000008f5ee7211 */ /* 0x002fc800078610ff */
[----:B------:R-:W-:Y:S02]  /*28550*/  LEA.HI.X.SX32 R239, R245, R244, 0x2, P3 ;  /* 0x000000f4f5ef7211 */ /* 0x000fe400018f16ff */
[----:B--2---:R-:W-:-:S04]  /*28560*/  LEA R62, P6, R246, R8, 0x2 ;  /* 0x00000008f63e7211 */ /* 0x004fc800078c10ff */
[----:B------:R-:W-:-:S05]  /*28570*/  LEA.HI.X.SX32 R63, R246, R244, 0x2, P6 ;  /* 0x000000f4f63f7211 */ /* 0x000fca00030f16ff */
[----:B------:R1:W-:Y:S04]  /*28580*/  STL.64 [R1+0x770], R62 ;  /* 0x0007703e01007387 */ /* 0x0003e80000100a00 */
[----:B------:R-:W2:Y:S01]  /*28590*/  LDL.LU R249, [R1+0x10] ;  /* 0x0000100001f97983 */ /* 0x000ea20000300800 */
[----:B-1----:R-:W-:Y:S01]  /*285a0*/  MOV R63, R61 ;  /* 0x0000003d003f7202 */ /* 0x002fe20000000f00 */
[----:B------:R-:W-:Y:S02]  /*285b0*/  IMAD.MOV.U32 R61, RZ, RZ, R58 ;  /* 0x000000ffff3d7224 */ /* 0x000fe400078e003a */
[----:B------:R-:W-:Y:S01]  /*285c0*/  IMAD.MOV.U32 R58, RZ, RZ, R57 ;  /* 0x000000ffff3a7224 */ /* 0x000fe200078e0039 */
[----:B------:R-:W-:Y:S01]  /*285d0*/  MOV R57, R54 ;  /* 0x0000003600397202 */ /* 0x000fe20000000f00 */
[----:B------:R-:W-:Y:S01]  /*285e0*/  IMAD.MOV.U32 R54, RZ, RZ, R53 ;  /* 0x000000ffff367224 */ /* 0x000fe200078e0035 */
[----:B------:R-:W-:Y:S01]  /*285f0*/  MOV R62, R164 ;  /* 0x000000a4003e7202 */ /* 0x000fe20000000f00 */
[----:B------:R-:W-:Y:S01]  /*28600*/  IMAD.MOV.U32 R53, RZ, RZ, R50 ;  /* 0x000000ffff357224 */ /* 0x000fe200078e0032 */
[----:B---3--:R-:W-:Y:S01]  /*28610*/  LEA R164, P6, R69, R8, 0x2 ;  /* 0x0000000845a47211 */ /* 0x008fe200078c10ff */
[----:B------:R1:W-:Y:S01]  /*28620*/  STL.64 [R1+0x768], R238 ;  /* 0x000768ee01007387 */ /* 0x0003e20000100a00 */
[----:B------:R-:W-:Y:S01]  /*28630*/  MOV R50, R49 ;  /* 0x0000003100327202 */ /* 0x000fe20000000f00 */
[----:B------:R-:W-:-:S02]  /*28640*/  IMAD.MOV.U32 R49, RZ, RZ, R45 ;  /* 0x000000ffff317224 */ /* 0x000fc400078e002d */
[----:B------:R-:W-:Y:S01]  /*28650*/  IMAD.MOV.U32 R45, RZ, RZ, R165 ;  /* 0x000000ffff2d7224 */ /* 0x000fe200078e00a5 */
[----:B------:R-:W-:Y:S02]  /*28660*/  LEA.HI.X.SX32 R165, R69, R244, 0x2, P6 ;  /* 0x000000f445a57211 */ /* 0x000fe400030f16ff */
[----:B-1----:R-:W-:-:S03]  /*28670*/  LEA R238, P3, R248, R8, 0x2 ;  /* 0x00000008f8ee7211 */ /* 0x002fc600078610ff */
[----:B------:R1:W-:Y:S01]  /*28680*/  STL.64 [R1+0x760], R164 ;  /* 0x000760a401007387 */ /* 0x0003e20000100a00 */
[----:B------:R-:W-:Y:S01]  /*28690*/  LEA.HI.X.SX32 R239, R248, R244, 0x2, P3 ;  /* 0x000000f4f8ef7211 */ /* 0x000fe200018f16ff */
[----:B------:R-:W-:Y:S02]  /*286a0*/  IMAD.MOV.U32 R69, RZ, RZ, R62 ;  /* 0x000000ffff457224 */ /* 0x000fe400078e003e */
[----:B------:R-:W-:Y:S01]  /*286b0*/  IMAD.MOV.U32 R62, RZ, RZ, R6 ;  /* 0x000000ffff3e7224 */ /* 0x000fe200078e0006 */
[----:B------:R-:W-:Y:S01]  /*286c0*/  LEA R6, P6, R247, R8, 0x2 ;  /* 0x00000008f7067211 */ /* 0x000fe200078c10ff */
[----:B------:R-:W-:Y:S01]  /*286d0*/  IMAD.MOV.U32 R246, RZ, RZ, R63 ;  /* 0x000000fffff67224 */ /* 0x000fe200078e003f */
[----:B-1----:R-:W3:Y:S04]  /*286e0*/  LDL.LU.64 R164, [R1+0x2f20] ;  /* 0x002f200001a47983 */ /* 0x002ee80000300a00 */
[----:B------:R-:W3:Y:S01]  /*286f0*/  LDL.LU R245, [R1+0x8] ;  /* 0x0000080001f57983 */ /* 0x000ee20000300800 */
[----:B------:R-:W-:-:S03]  /*28700*/  MOV R63, R7 ;  /* 0x00000007003f7202 */ /* 0x000fc60000000f00 */
[----:B------:R-:W-:Y:S01]  /*28710*/  STL.64 [R1+0x758], R238 ;  /* 0x000758ee01007387 */ /* 0x000fe20000100a00 */
[----:B------:R-:W-:-:S03]  /*28720*/  LEA.HI.X.SX32 R7, R247, R244, 0x2, P6 ;  /* 0x000000f4f7077211 */ /* 0x000fc600030f16ff */
[----:B------:R-:W4:Y:S04]  /*28730*/  LDL.LU R237, [R1+0x38] ;  /* 0x0000380001ed7983 */ /* 0x000f280000300800 */
[----:B------:R-:W3:Y:S04]  /*28740*/  LDL.LU R248, [R1] ;  /* 0x0000000001f87983 */ /* 0x000ee80000300800 */
[----:B------:R1:W-:Y:S04]  /*28750*/  STL.64 [R1+0x750], R6 ;  /* 0x0007500601007387 */ /* 0x0003e80000100a00 */
[----:B-1----:R-:W2:Y:S04]  /*28760*/  LDL.LU.64 R6, [R1+0x2f18] ;  /* 0x002f180001067983 */ /* 0x002ea80000300a00 */
[----:B------:R-:W3:Y:S01]  /*28770*/  LDL.LU R251, [R1+0x30] ;  /* 0x0000300001fb7983 */ /* 0x000ee20000300800 */
[----:B------:R-:W-:Y:S01]  /*28780*/  IMAD.MOV.U32 R239, RZ, RZ, R246 ;  /* 0x000000ffffef7224 */ /* 0x000fe200078e00f6 */
[----:B------:R-:W-:-:S04]  /*28790*/  LEA R238, P3, R246, R8, 0x2 ;  /* 0x00000008f6ee7211 */ /* 0x000fc800078610ff */
[----:B------:R-:W-:-:S05]  /*287a0*/  LEA.HI.X.SX32 R239, R239, R244, 0x2, P3 ;  /* 0x000000f4efef7211 */ /* 0x000fca00018f16ff */
[----:B------:R1:W-:Y:S02]  /*287b0*/  STL.64 [R1+0x748], R238 ;  /* 0x000748ee01007387 */ /* 0x0003e40000100a00 */
[----:B-1----:R-:W-:-:S04]  /*287c0*/  LEA R238, P3, R22, R8, 0x2 ;  /* 0x0000000816ee7211 */ /* 0x002fc800078610ff */
[----:B------:R-:W-:Y:S02]  /*287d0*/  LEA.HI.X.SX32 R239, R22, R244, 0x2, P3 ;  /* 0x000000f416ef7211 */ /* 0x000fe400018f16ff */
[----:B----4-:R-:W-:-:S04]  /*287e0*/  LEA R246, P6, R237, R8, 0x2 ;  /* 0x00000008edf67211 */ /* 0x010fc800078c10ff */
[----:B------:R-:W-:Y:S02]  /*287f0*/  LEA.HI.X.SX32 R247, R237, R244, 0x2, P6 ;  /* 0x000000f4edf77211 */ /* 0x000fe400030f16ff */
[----:B------:R-:W1:Y:S03]  /*28800*/  LDC R237, c[0x0][0x240] ;  /* 0x00009000ffed7b82 */ /* 0x000e660000000800 */
[----:B------:R3:W-:Y:S04]  /*28810*/  STL.64 [R1+0x740], R246 ;  /* 0x000740f601007387 */ /* 0x0007e80000100a00 */
[----:B------:R-:W4:Y:S01]  /*28820*/  LDL.LU R22, [R1+0x460] ;  /* 0x0004600001167983 */ /* 0x000f220000300800 */
[----:B---3--:R-:W-:-:S04]  /*28830*/  LEA R246, P6, R251, R8, 0x2 ;  /* 0x00000008fbf67211 */ /* 0x008fc800078c10ff */
[----:B------:R-:W-:Y:S01]  /*28840*/  LEA.HI.X.SX32 R247, R251, R244, 0x2, P6 ;  /* 0x000000f4fbf77211 */ /* 0x000fe200030f16ff */
[----:B------:R3:W-:Y:S04]  /*28850*/  STL.64 [R1+0x738], R238 ;  /* 0x000738ee01007387 */ /* 0x0007e80000100a00 */
[----:B------:R2:W-:Y:S01]  /*28860*/  STL.64 [R1+0x730], R246 ;  /* 0x000730f601007387 */ /* 0x0005e20000100a00 */
[-C--:B---3--:R-:W-:Y:S02]  /*28870*/  LEA R238, P3, R20, R8.reuse, 0x2 ;  /* 0x0000000814ee7211 */ /* 0x088fe400078610ff */
[----:B--2---:R-:W-:Y:S02]  /*28880*/  LEA R246, P6, R250, R8, 0x2 ;  /* 0x00000008faf67211 */ /* 0x004fe400078c10ff */
[----:B------:R-:W-:-:S02]  /*28890*/  LEA.HI.X.SX32 R239, R20, R244, 0x2, P3 ;  /* 0x000000f414ef7211 */ /* 0x000fc400018f16ff */
[----:B------:R-:W-:Y:S01]  /*288a0*/  LEA.HI.X.SX32 R247, R250, R244, 0x2, P6 ;  /* 0x000000f4faf77211 */ /* 0x000fe200030f16ff */
[----:B------:R-:W2:Y:S04]  /*288b0*/  LDL.LU R20, [R1+0x46c] ;  /* 0x00046c0001147983 */ /* 0x000ea80000300800 */
[----:B------:R3:W-:Y:S04]  /*288c0*/  STL.64 [R1+0x728], R238 ;  /* 0x000728ee01007387 */ /* 0x0007e80000100a00 */
[----:B------:R1:W-:Y:S01]  /*288d0*/  STL.64 [R1+0x720], R246 ;  /* 0x000720f601007387 */ /* 0x0003e20000100a00 */
[----:B---3--:R-:W-:-:S02]  /*288e0*/  LEA R238, P3, R7, R8, 0x2 ;  /* 0x0000000807ee7211 */ /* 0x008fc400078610ff */
[C---:B-1----:R-:W-:Y:S02]  /*288f0*/  LEA R246, P6, R252.reuse, R8, 0x2 ;  /* 0x00000008fcf67211 */ /* 0x042fe400078c10ff */
[-C--:B------:R-:W-:Y:S02]  /*28900*/  LEA.HI.X.SX32 R239, R7, R244.reuse, 0x2, P3 ;  /* 0x000000f407ef7211 */ /* 0x080fe400018f16ff */
[----:B------:R-:W-:Y:S01]  /*28910*/  LEA.HI.X.SX32 R247, R252, R244, 0x2, P6 ;  /* 0x000000f4fcf77211 */ /* 0x000fe200030f16ff */
[----:B------:R-:W3:Y:S04]  /*28920*/  LDL.LU R7, [R1+0x470] ;  /* 0x0004700001077983 */ /* 0x000ee80000300800 */
[----:B------:R1:W-:Y:S04]  /*28930*/  STL.64 [R1+0x718], R238 ;  /* 0x000718ee01007387 */ /* 0x0003e80000100a00 */
[----:B------:R1:W-:Y:S04]  /*28940*/  STL.64 [R1+0x710], R246 ;  /* 0x000710f601007387 */ /* 0x0003e80000100a00 */
[----:B------:R-:W4:Y:S01]  /*28950*/  LDL.LU R252, [R1+0xc] ;  /* 0x00000c0001fc7983 */ /* 0x000f220000300800 */
[----:B-1----:R-:W-:-:S04]  /*28960*/  LEA R238, P3, R6, R8, 0x2 ;  /* 0x0000000806ee7211 */ /* 0x002fc800078610ff */
[----:B------:R-:W-:Y:S02]  /*28970*/  LEA.HI.X.SX32 R239, R6, R244, 0x2, P3 ;  /* 0x000000f406ef7211 */ /* 0x000fe400018f16ff */
[----:B------:R-:W2:Y:S01]  /*28980*/  LDL.LU R6, [R1+0x474] ;  /* 0x0004740001067983 */ /* 0x000ea20000300800 */
[----:B------:R-:W-:-:S03]  /*28990*/  LEA R246, P6, R249, R8, 0x2 ;  /* 0x00000008f9f67211 */ /* 0x000fc600078c10ff */
[----:B------:R4:W-:Y:S01]  /*289a0*/  STL.64 [R1+0x708], R238 ;  /* 0x000708ee01007387 */ /* 0x0009e20000100a00 */
[----:B------:R-:W-:-:S05]  /*289b0*/  LEA.HI.X.SX32 R247, R249, R244, 0x2, P6 ;  /* 0x000000f4f9f77211 */ /* 0x000fca00030f16ff */
[----:B------:R1:W-:Y:S01]  /*289c0*/  STL.64 [R1+0x700], R246 ;  /* 0x000700f601007387 */ /* 0x0003e20000100a00 */
[----:B----4-:R-:W-:-:S04]  /*289d0*/  LEA R238, P3, R252, R8, 0x2 ;  /* 0x00000008fcee7211 */ /* 0x010fc800078610ff */
[----:B------:R-:W-:-:S05]  /*289e0*/  LEA.HI.X.SX32 R239, R252, R244, 0x2, P3 ;  /* 0x000000f4fcef7211 */ /* 0x000fca00018f16ff */
[----:B------:R4:W-:Y:S04]  /*289f0*/  STL.64 [R1+0x6f8], R238 ;  /* 0x0006f8ee01007387 */ /* 0x0009e80000100a00 */
[----:B------:R-:W2:Y:S04]  /*28a00*/  LDL.LU R249, [R1+0x478] ;  /* 0x0004780001f97983 */ /* 0x000ea80000300800 */
[----:B------:R-:W3:Y:S01]  /*28a10*/  LDL.LU R252, [R1+0x168] ;  /* 0x0001680001fc7983 */ /* 0x000ee20000300800 */
[----:B-1----:R-:W-:-:S04]  /*28a20*/  LEA R246, P6, R245, R8, 0x2 ;  /* 0x00000008f5f67211 */ /* 0x002fc800078c10ff */
[----:B------:R-:W-:Y:S02]  /*28a30*/  LEA.HI.X.SX32 R247, R245, R244, 0x2, P6 ;  /* 0x000000f4f5f77211 */ /* 0x000fe400030f16ff */
[----:B----4-:R-:W-:-:S03]  /*28a40*/  LEA R238, P3, R248, R8, 0x2 ;  /* 0x00000008f8ee7211 */ /* 0x010fc600078610ff */
[----:B------:R3:W-:Y:S01]  /*28a50*/  STL.64 [R1+0x6f0], R246 ;  /* 0x0006f0f601007387 */ /* 0x0007e20000100a00 */
[----:B------:R-:W-:-:S03]  /*28a60*/  LEA.HI.X.SX32 R239, R248, R244, 0x2, P3 ;  /* 0x000000f4f8ef7211 */ /* 0x000fc600018f16ff */
[----:B------:R-:W4:Y:S04]  /*28a70*/  LDL.LU R245, [R1+0x170] ;  /* 0x0001700001f57983 */ /* 0x000f280000300800 */
[----:B------:R1:W-:Y:S01]  /*28a80*/  STL.64 [R1+0x6e8], R238 ;  /* 0x0006e8ee01007387 */ /* 0x0003e20000100a00 */
[----:B---3--:R-:W-:-:S04]  /*28a90*/  LEA R246, P6, R252, R8, 0x2 ;  /* 0x00000008fcf67211 */ /* 0x008fc800078c10ff */
[----:B------:R-:W-:-:S05]  /*28aa0*/  LEA.HI.X.SX32 R247, R252, R244, 0x2, P6 ;  /* 0x000000f4fcf77211 */ /* 0x000fca00030f16ff */
[----:B------:R3:W-:Y:S04]  /*28ab0*/  STL.64 [R1+0x6e0], R246 ;  /* 0x0006e0f601007387 */ /* 0x0007e80000100a00 */
[----:B------:R-:W4:Y:S01]  /*28ac0*/  LDL.LU R252, [R1+0x16c] ;  /* 0x00016c0001fc7983 */ /* 0x000f220000300800 */
[----:B-1----:R-:W-:-:S04]  /*28ad0*/  LEA R238, P3, R164, R8, 0x2 ;  /* 0x00000008a4ee7211 */ /* 0x002fc800078610ff */
[----:B------:R-:W-:Y:S02]  /*28ae0*/  LEA.HI.X.SX32 R239, R164, R244, 0x2, P3 ;  /* 0x000000f4a4ef7211 */ /* 0x000fe400018f16ff */
[----:B---3--:R-:W-:-:S03]  /*28af0*/  LEA R246, P6, R165, R8, 0x2 ;  /* 0x00000008a5f67211 */ /* 0x008fc600078c10ff */
[----:B------:R1:W-:Y:S01]  /*28b00*/  STL.64 [R1+0x6d8], R238 ;  /* 0x0006d8ee01007387 */ /* 0x0003e20000100a00 */
[----:B------:R-:W-:Y:S02]  /*28b10*/  LEA.HI.X.SX32 R247, R165, R244, 0x2, P6 ;  /* 0x000000f4a5f77211 */ /* 0x000fe400030f16ff */
[----:B-1----:R-:W-:-:S03]  /*28b20*/  LEA R238, P3, R171, R8, 0x2 ;  /* 0x00000008abee7211 */ /* 0x002fc600078610ff */
[----:B------:R1:W-:Y:S01]  /*28b30*/  STL.64 [R1+0x6d0], R246 ;  /* 0x0006d0f601007387 */ /* 0x0003e20000100a00 */
[----:B------:R-:W-:Y:S02]  /*28b40*/  LEA.HI.X.SX32 R239, R171, R244, 0x2, P3 ;  /* 0x000000f4abef7211 */ /* 0x000fe400018f16ff */
[----:B------:R-:W-:Y:S01]  /*28b50*/  LEA R248, P3, R173, R8, 0x2 ;  /* 0x00000008adf87211 */ /* 0x000fe200078610ff */
[----:B------:R-:W-:Y:S02]  /*28b60*/  IMAD R7, R7, R220, RZ ;  /* 0x000000dc07077224 */ /* 0x000fe400078e02ff */
[----:B--2---:R-:W-:Y:S01]  /*28b70*/  IMAD R220, R249, R237, RZ ;  /* 0x000000edf9dc7224 */ /* 0x004fe200078e02ff */
[----:B-1----:R-:W2:Y:S01]  /*28b80*/  LDL.LU R246, [R1+0x174] ;  /* 0x0001740001f67983 */ /* 0x002ea20000300800 */
[----:B------:R-:W-:-:S03]  /*28b90*/  LEA.HI.X.SX32 R249, R173, R244, 0x2, P3 ;  /* 0x000000f4adf97211 */ /* 0x000fc600018f16ff */
[----:B------:R1:W-:Y:S01]  /*28ba0*/  STL.64 [R1+0x6c8], R238 ;  /* 0x0006c8ee01007387 */ /* 0x0003e20000100a00 */
[----:B------:R-:W-:-:S04]  /*28bb0*/  LEA R250, P3, R175, R8, 0x2 ;  /* 0x00000008affa7211 */ /* 0x000fc800078610ff */
[----:B------:R-:W-:Y:S02]  /*28bc0*/  LEA.HI.X.SX32 R251, R175, R244, 0x2, P3 ;  /* 0x000000f4affb7211 */ /* 0x000fe400018f16ff */
[----:B----4-:R-:W-:-:S04]  /*28bd0*/  LEA R164, P6, R252, R8, 0x2 ;  /* 0x00000008fca47211 */ /* 0x010fc800078c10ff */
[----:B------:R-:W-:Y:S02]  /*28be0*/  LEA.HI.X.SX32 R165, R252, R244, 0x2, P6 ;  /* 0x000000f4fca57211 */ /* 0x000fe400030f16ff */
[C---:B-1----:R-:W-:Y:S02]  /*28bf0*/  LEA R238, P6, R167.reuse, R8, 0x2 ;  /* 0x00000008a7ee7211 */ /* 0x042fe400078c10ff */
[----:B------:R-:W-:Y:S01]  /*28c00*/  MOV R252, R69 ;  /* 0x0000004500fc7202 */ /* 0x000fe20000000f00 */
[----:B------:R-:W-:Y:S01]  /*28c10*/  STL.64 [R1+0x6c0], R164 ;  /* 0x0006c0a401007387 */ /* 0x000fe20000100a00 */
[----:B------:R-:W-:-:S03]  /*28c20*/  LEA.HI.X.SX32 R239, R167, R244, 0x2, P6 ;  /* 0x000000f4a7ef7211 */ /* 0x000fc600030f16ff */
[----:B------:R-:W3:Y:S04]  /*28c30*/  LDL.LU R69, [R1+0x178] ;  /* 0x0001780001457983 */ /* 0x000ee80000300800 */
[----:B------:R1:W-:Y:S01]  /*28c40*/  STL.64 [R1+0x6b8], R248 ;  /* 0x0006b8f801007387 */ /* 0x0003e20000100a00 */
[----:B------:R-:W-:Y:S02]  /*28c50*/  IMAD R20, R20, R217, RZ ;  /* 0x000000d914147224 */ /* 0x000fe400078e02ff */
[----:B------:R-:W4:Y:S01]  /*28c60*/  LDC R217, c[0x0][0x240] ;  /* 0x00009000ffd97b82 */ /* 0x000f220000000800 */
[----:B------:R-:W-:-:S07]  /*28c70*/  IMAD R6, R6, R228, RZ ;  /* 0x000000e406067224 */ /* 0x000fce00078e02ff */
[----:B------:R-:W3:Y:S01]  /*28c80*/  LDC R228, c[0x0][0x240] ;  /* 0x00009000ffe47b82 */ /* 0x000ee20000000800 */
[----:B-1----:R-:W3:Y:S04]  /*28c90*/  LDL.LU R248, [R1+0x17c] ;  /* 0x00017c0001f87983 */ /* 0x002ee80000300800 */
[----:B------:R1:W-:Y:S03]  /*28ca0*/  STL.64 [R1+0x6b0], R238 ;  /* 0x0006b0ee01007387 */ /* 0x0003e60000100a00 */
[----:B------:R-:W3:Y:S01]  /*28cb0*/  LDC R164, c[0x0][0x240] ;  /* 0x00009000ffa47b82 */ /* 0x000ee20000000800 */
[----:B------:R2:W-:Y:S07]  /*28cc0*/  STL.64 [R1+0x6a8], R250 ;  /* 0x0006a8fa01007387 */ /* 0x0005ee0000100a00 */
[----:B------:R-:W3:Y:S01]  /*28cd0*/  LDC R165, c[0x0][0x240] ;  /* 0x00009000ffa57b82 */ /* 0x000ee20000000800 */
[----:B-1----:R-:W-:-:S04]  /*28ce0*/  LEA R238, P6, R168, R8, 0x2 ;  /* 0x00000008a8ee7211 */ /* 0x002fc800078c10ff */
[----:B------:R-:W-:-:S05]  /*28cf0*/  LEA.HI.X.SX32 R239, R168, R244, 0x2, P6 ;  /* 0x000000f4a8ef7211 */ /* 0x000fca00030f16ff */
[----:B------:R1:W-:Y:S01]  /*28d00*/  STL.64 [R1+0x6a0], R238 ;  /* 0x0006a0ee01007387 */ /* 0x0003e20000100a00 */
[----:B--2---:R-:W-:Y:S01]  /*28d10*/  LEA R250, P3, R177, R8, 0x2 ;  /* 0x00000008b1fa7211 */ /* 0x004fe200078610ff */
[----:B-1----:R-:W-:Y:S01]  /*28d20*/  IMAD.MOV.U32 R238, RZ, RZ, R63 ;  /* 0x000000ffffee7224 */ /* 0x002fe200078e003f */
[----:B------:R-:W-:Y:S01]  /*28d30*/  MOV R63, R62 ;  /* 0x0000003e003f7202 */ /* 0x000fe20000000f00 */
[----:B------:R-:W-:Y:S02]  /*28d40*/  IMAD.MOV.U32 R62, RZ, RZ, R58 ;  /* 0x000000ffff3e7224 */ /* 0x000fe400078e003a */
[----:B------:R-:W-:Y:S01]  /*28d50*/  IMAD.MOV.U32 R58, RZ, RZ, R55 ;  /* 0x000000ffff3a7224 */ /* 0x000fe200078e0037 */
[----:B------:R-:W-:Y:S01]  /*28d60*/  MOV R55, R53 ;  /* 0x0000003500377202 */ /* 0x000fe20000000f00 */
[----:B------:R-:W-:Y:S02]  /*28d70*/  IMAD.MOV.U32 R239, RZ, RZ, R252 ;  /* 0x000000ffffef7224 */ /* 0x000fe400078e00fc */
[----:B------:R-:W-:-:S02]  /*28d80*/  IMAD.MOV.U32 R53, RZ, RZ, R36 ;  /* 0x000000ffff357224 */ /* 0x000fc400078e0024 */
[----:B------:R-:W-:Y:S01]  /*28d90*/  IMAD.MOV.U32 R252, RZ, RZ, R61 ;  /* 0x000000fffffc7224 */ /* 0x000fe200078e003d */
[----:B------:R-:W-:Y:S01]  /*28da0*/  MOV R61, R57 ;  /* 0x00000039003d7202 */ /* 0x000fe20000000f00 */
[----:B------:R-:W-:Y:S01]  /*28db0*/  IMAD.MOV.U32 R36, RZ, RZ, R180 ;  /* 0x000000ffff247224 */ /* 0x000fe200078e00b4 */
[----:B------:R-:W-:Y:S01]  /*28dc0*/  LEA R180, P6, R169, R8, 0x2 ;  /* 0x00000008a9b47211 */ /* 0x000fe200078c10ff */
[----:B------:R-:W-:Y:S01]  /*28dd0*/  IMAD.MOV.U32 R57, RZ, RZ, R54 ;  /* 0x000000ffff397224 */ /* 0x000fe200078e0036 */
[-C--:B------:R-:W-:Y:S01]  /*28de0*/  LEA.HI.X.SX32 R251, R177, R244.reuse, 0x2, P3 ;  /* 0x000000f4b1fb7211 */ /* 0x080fe200018f16ff */
[----:B------:R-:W-:Y:S01]  /*28df0*/  IMAD.MOV.U32 R54, RZ, RZ, R50 ;  /* 0x000000ffff367224 */ /* 0x000fe200078e0032 */
[----:B------:R-:W-:Y:S02]  /*28e00*/  MOV R50, R181 ;  /* 0x000000b500327202 */ /* 0x000fe40000000f00 */
[----:B------:R-:W-:Y:S01]  /*28e10*/  LEA.HI.X.SX32 R181, R169, R244, 0x2, P6 ;  /* 0x000000f4a9b57211 */ /* 0x000fe200030f16ff */
[----:B------:R-:W-:Y:S04]  /*28e20*/  STL.64 [R1+0x698], R250 ;  /* 0x000698fa01007387 */ /* 0x000fe80000100a00 */
[----:B------:R1:W-:Y:S04]  /*28e30*/  STL.64 [R1+0x690], R180 ;  /* 0x000690b401007387 */ /* 0x0003e80000100a00 */
[----:B-1----:R-:W2:Y:S04]  /*28e40*/  LDL.LU.64 R180, [R1+0x2f10] ;  /* 0x002f100001b47983 */ /* 0x002ea80000300a00 */
[----:B------:R-:W4:Y:S01]  /*28e50*/  LDL.LU R247, [R1+0x47c] ;  /* 0x00047c0001f77983 */ /* 0x000f220000300800 */
[----:B------:R-:W-:-:S04]  /*28e60*/  LEA R250, P3, R245, R8, 0x2 ;  /* 0x00000008f5fa7211 */ /* 0x000fc800078610ff */
[----:B------:R-:W-:Y:S01]  /*28e70*/  LEA.HI.X.SX32 R251, R245, R244, 0x2, P3 ;  /* 0x000000f4f5fb7211 */ /* 0x000fe200018f16ff */
[----:B------:R-:W-:Y:S01]  /*28e80*/  IMAD.MOV.U32 R245, RZ, RZ, R239 ;  /* 0x000000fffff57224 */ /* 0x000fe200078e00ef */
[----:B------:R-:W-:Y:S01]  /*28e90*/  MOV R239, R238 ;  /* 0x000000ee00ef7202 */ /* 0x000fe20000000f00 */
[----:B------:R-:W-:Y:S02]  /*28ea0*/  IMAD.MOV.U32 R238, RZ, RZ, R252 ;  /* 0x000000ffffee7224 */ /* 0x000fe400078e00fc */
[----:B------:R-:W-:Y:S01]  /*28eb0*/  IMAD.MOV.U32 R252, RZ, RZ, R62 ;  /* 0x000000fffffc7224 */ /* 0x000fe200078e003e */
[----:B------:R-:W-:Y:S01]  /*28ec0*/  MOV R62, R58 ;  /* 0x0000003a003e7202 */ /* 0x000fe20000000f00 */
[----:B------:R-:W-:Y:S01]  /*28ed0*/  IMAD.MOV.U32 R58, RZ, RZ, R57 ;  /* 0x000000ffff3a7224 */ /* 0x000fe200078e0039 */
[C---:B------:R-:W-:Y:S01]  /*28ee0*/  LEA R168, P6, R170.reuse, R8, 0x2 ;  /* 0x00000008aaa87211 */ /* 0x040fe200078c10ff */
[----:B------:R-:W-:Y:S01]  /*28ef0*/  IMAD.MOV.U32 R57, RZ, RZ, R55 ;  /* 0x000000ffff397224 */ /* 0x000fe200078e0037 */
[----:B------:R-:W-:Y:S01]  /*28f00*/  MOV R55, R54 ;  /* 0x0000003600377202 */ /* 0x000fe20000000f00 */
[----:B------:R-:W-:Y:S01]  /*28f10*/  IMAD.MOV.U32 R54, RZ, RZ, R53 ;  /* 0x000000ffff367224 */ /* 0x000fe200078e0035 */
[----:B------:R-:W-:Y:S01]  /*28f20*/  LEA.HI.X.SX32 R169, R170, R244, 0x2, P6 ;  /* 0x000000f4aaa97211 */ /* 0x000fe200030f16ff */
[----:B------:R-:W-:Y:S01]  /*28f30*/  IMAD.MOV.U32 R53, RZ, RZ, R50 ;  /* 0x000000ffff357224 */ /* 0x000fe200078e0032 */
[----:B------:R1:W-:Y:S01]  /*28f40*/  STL.64 [R1+0x688], R250 ;  /* 0x000688fa01007387 */ /* 0x0003e20000100a00 */
[----:B------:R-:W-:Y:S01]  /*28f50*/  MOV R50, R36 ;  /* 0x0000002400327202 */ /* 0x000fe20000000f00 */
[----:B------:R-:W-:-:S02]  /*28f60*/  IMAD.MOV.U32 R36, RZ, RZ, R34 ;  /* 0x000000ffff247224 */ /* 0x000fc400078e0022 */
[----:B------:R-:W-:Y:S01]  /*28f70*/  IMAD.MOV.U32 R34, RZ, RZ, R21 ;  /* 0x000000ffff227224 */ /* 0x000fe200078e0015 */
[----:B-1----:R-:W-:-:S04]  /*28f80*/  LEA R250, P3, R91, R8, 0x2 ;  /* 0x000000085bfa7211 */ /* 0x002fc800078610ff */
[----:B------:R-:W-:Y:S02]  /*28f90*/  LEA.HI.X.SX32 R251, R91, R244, 0x2, P3 ;  /* 0x000000f45bfb7211 */ /* 0x000fe400018f16ff */
[C---:B------:R-:W-:Y:S01]  /*28fa0*/  LEA R170, P3, R246.reuse, R8, 0x2 ;  /* 0x00000008f6aa7211 */ /* 0x040fe200078610ff */
[----:B------:R-:W1:Y:S03]  /*28fb0*/  LDC R91, c[0x0][0x240] ;  /* 0x00009000ff5b7b82 */ /* 0x000e660000000800 */
[----:B------:R-:W-:Y:S01]  /*28fc0*/  LEA.HI.X.SX32 R171, R246, R244, 0x2, P3 ;  /* 0x000000f4f6ab7211 */ /* 0x000fe200018f16ff */
[----:B----4-:R-:W-:Y:S02]  /*28fd0*/  IMAD R217, R247, R217, RZ ;  /* 0x000000d9f7d97224 */ /* 0x010fe400078e02ff */
[----:B------:R-:W4:Y:S04]  /*28fe0*/  LDL.LU R247, [R1+0x180] ;  /* 0x0001800001f77983 */ /* 0x000f280000300800 */
[----:B------:R-:W4:Y:S04]  /*28ff0*/  LDL.LU R21, [R1+0x480] ;  /* 0x0004800001157983 */ /* 0x000f280000300800 */
[----:B------:R1:W-:Y:S04]  /*29000*/  STL.64 [R1+0x680], R168 ;  /* 0x000680a801007387 */ /* 0x0003e80000100a00 */
[----:B------:R-:W-:Y:S04]  /*29010*/  STL.64 [R1+0x678], R250 ;  /* 0x000678fa01007387 */ /* 0x000fe80000100a00 */
[----:B------:R-:W2:Y:S01]  /*29020*/  LDL.LU R249, [R1+0x484] ;  /* 0x0004840001f97983 */ /* 0x000ea20000300800 */
[----:B-1----:R-:W-:-:S04]  /*29030*/  LEA R168, P6, R172, R8, 0x2 ;  /* 0x00000008aca87211 */ /* 0x002fc800078c10ff */
[----:B------:R-:W-:-:S05]  /*29040*/  LEA.HI.X.SX32 R169, R172, R244, 0x2, P6 ;  /* 0x000000f4aca97211 */ /* 0x000fca00030f16ff */
[----:B------:R1:W-:Y:S04]  /*29050*/  STL.64 [R1+0x670], R168 ;  /* 0x000670a801007387 */ /* 0x0003e80000100a00 */
[----:B------:R3:W-:Y:S04]  /*29060*/  STL.64 [R1+0x668], R170 ;  /* 0x000668aa01007387 */ /* 0x0007e80000100a00 */
[----:B------:R-:W4:Y:S01]  /*29070*/  LDL.LU R246, [R1+0x488] ;  /* 0x0004880001f67983 */ /* 0x000f220000300800 */
[----:B-1----:R-:W-:-:S04]  /*29080*/  LEA R168, P6, R174, R8, 0x2 ;  /* 0x00000008aea87211 */ /* 0x002fc800078c10ff */
[----:B------:R-:W-:Y:S02]  /*29090*/  LEA.HI.X.SX32 R169, R174, R244, 0x2, P6 ;  /* 0x000000f4aea97211 */ /* 0x000fe400030f16ff */
[----:B---3--:R-:W-:-:S03]  /*290a0*/  LEA R170, P3, R92, R8, 0x2 ;  /* 0x000000085caa7211 */ /* 0x008fc600078610ff */
[----:B------:R1:W-:Y:S01]  /*290b0*/  STL.64 [R1+0x660], R168 ;  /* 0x000660a801007387 */ /* 0x0003e20000100a00 */
[----:B------:R-:W-:Y:S02]  /*290c0*/  LEA.HI.X.SX32 R171, R92, R244, 0x2, P3 ;  /* 0x000000f45cab7211 */ /* 0x000fe400018f16ff */
[----:B------:R-:W3:Y:S03]  /*290d0*/  LDC R92, c[0x0][0x240] ;  /* 0x00009000ff5c7b82 */ /* 0x000ee60000000800 */
[----:B------:R1:W-:Y:S02]  /*290e0*/  STL.64 [R1+0x658], R170 ;  /* 0x000658aa01007387 */ /* 0x0003e40000100a00 */
[----:B-1----:R-:W-:-:S04]  /*290f0*/  LEA R168, P6, R69, R8, 0x2 ;  /* 0x0000000845a87211 */ /* 0x002fc800078c10ff */
[----:B------:R-:W-:Y:S02]  /*29100*/  LEA.HI.X.SX32 R169, R69, R244, 0x2, P6 ;  /* 0x000000f445a97211 */ /* 0x000fe400030f16ff */
[----:B------:R-:W3:Y:S04]  /*29110*/  LDL.LU R69, [R1+0x48c] ;  /* 0x00048c0001457983 */ /* 0x000ee80000300800 */
[----:B------:R1:W-:Y:S01]  /*29120*/  STL.64 [R1+0x650], R168 ;  /* 0x000650a801007387 */ /* 0x0003e20000100a00 */
[----:B------:R-:W-:-:S04]  /*29130*/  LEA R170, P3, R248, R8, 0x2 ;  /* 0x00000008f8aa7211 */ /* 0x000fc800078610ff */
[----:B------:R-:W-:Y:S02]  /*29140*/  LEA.HI.X.SX32 R171, R248, R244, 0x2, P3 ;  /* 0x000000f4f8ab7211 */ /* 0x000fe400018f16ff */
[----:B-1----:R-:W-:-:S04]  /*29150*/  LEA R168, P6, R178, R8, 0x2 ;  /* 0x00000008b2a87211 */ /* 0x002fc800078c10ff */
[----:B------:R-:W-:Y:S01]  /*29160*/  LEA.HI.X.SX32 R169, R178, R244, 0x2, P6 ;  /* 0x000000f4b2a97211 */ /* 0x000fe200030f16ff */
[----:B----4-:R-:W-:Y:S01]  /*29170*/  IMAD R228, R246, R228, RZ ;  /* 0x000000e4f6e47224 */ /* 0x010fe200078e02ff */
[----:B------:R-:W-:Y:S01]  /*29180*/  MOV R246, R245 ;  /* 0x000000f500f67202 */ /* 0x000fe20000000f00 */
[----:B------:R-:W-:Y:S02]  /*29190*/  IMAD.MOV.U32 R245, RZ, RZ, R239 ;  /* 0x000000fffff57224 */ /* 0x000fe400078e00ef */
[----:B------:R-:W-:Y:S02]  /*291a0*/  IMAD.MOV.U32 R239, RZ, RZ, R63 ;  /* 0x000000ffffef7224 */ /* 0x000fe400078e003f */
[----:B------:R-:W4:Y:S01]  /*291b0*/  LDL.LU R63, [R1+0x184] ;  /* 0x00018400013f7983 */ /* 0x000f220000300800 */
[----:B--2---:R-:W-:Y:S01]  /*291c0*/  IMAD R167, R249, R164, RZ ;  /* 0x000000a4f9a77224 */ /* 0x004fe200078e02ff */
[-C--:B------:R-:W-:Y:S02]  /*291d0*/  LEA R164, P3, R103, R8.reuse, 0x2 ;  /* 0x0000000867a47211 */ /* 0x080fe400078610ff */
[----:B------:R-:W-:Y:S04]  /*291e0*/  STL.64 [R1+0x648], R170 ;  /* 0x000648aa01007387 */ /* 0x000fe80000100a00 */
[----:B------:R1:W-:Y:S02]  /*291f0*/  STL.64 [R1+0x640], R168 ;  /* 0x000640a801007387 */ /* 0x0003e40000100a00 */
[----:B-1----:R-:W-:Y:S01]  /*29200*/  LEA R168, P6, R180, R8, 0x2 ;  /* 0x00000008b4a87211 */ /* 0x002fe200078c10ff */
[----:B---3--:R-:W-:Y:S01]  /*29210*/  IMAD R69, R69, R165, RZ ;  /* 0x000000a545457224 */ /* 0x008fe200078e02ff */
[----:B------:R-:W-:-:S02]  /*29220*/  LEA.HI.X.SX32 R165, R103, R244, 0x2, P3 ;  /* 0x000000f467a57211 */ /* 0x000fc400018f16ff */
[----:B------:R-:W-:Y:S01]  /*29230*/  LEA.HI.X.SX32 R169, R180, R244, 0x2, P6 ;  /* 0x000000f4b4a97211 */ /* 0x000fe200030f16ff */
[----:B------:R-:W1:Y:S02]  /*29240*/  LDC R103, c[0x0][0x240] ;  /* 0x00009000ff677b82 */ /* 0x000e640000000800 */
[----:B------:R2:W-:Y:S04]  /*29250*/  STL.64 [R1+0x638], R164 ;  /* 0x000638a401007387 */ /* 0x0005e80000100a00 */
[----:B------:R3:W-:Y:S01]  /*29260*/  STL.64 [R1+0x630], R168 ;  /* 0x000630a801007387 */ /* 0x0007e20000100a00 */
[----:B--2---:R-:W-:-:S04]  /*29270*/  LEA R164, P3, R186, R8, 0x2 ;  /* 0x00000008baa47211 */ /* 0x004fc800078610ff */
[----:B------:R-:W-:Y:S02]  /*29280*/  LEA.HI.X.SX32 R165, R186, R244, 0x2, P3 ;  /* 0x000000f4baa57211 */ /* 0x000fe400018f16ff */
[----:B---3--:R-:W-:-:S03]  /*29290*/  LEA R168, P6, R181, R8, 0x2 ;  /* 0x00000008b5a87211 */ /* 0x008fc600078c10ff */
[----:B------:R2:W-:Y:S01]  /*292a0*/  STL.64 [R1+0x628], R164 ;  /* 0x000628a401007387 */ /* 0x0005e20000100a00 */
[----:B------:R-:W-:-:S05]  /*292b0*/  LEA.HI.X.SX32 R169, R181, R244, 0x2, P6 ;  /* 0x000000f4b5a97211 */ /* 0x000fca00030f16ff */
[----:B------:R3:W-:Y:S01]  /*292c0*/  STL.64 [R1+0x620], R168 ;  /* 0x000620a801007387 */ /* 0x0007e20000100a00 */
[----:B--2---:R-:W-:-:S04]  /*292d0*/  LEA R164, P3, R247, R8, 0x2 ;  /* 0x00000008f7a47211 */ /* 0x004fc800078610ff */
[----:B------:R-:W-:Y:S02]  /*292e0*/  LEA.HI.X.SX32 R165, R247, R244, 0x2, P3 ;  /* 0x000000f4f7a57211 */ /* 0x000fe400018f16ff */
[----:B---3--:R-:W-:-:S03]  /*292f0*/  LEA R168, P6, R182, R8, 0x2 ;  /* 0x00000008b6a87211 */ /* 0x008fc600078c10ff */
[----:B------:R2:W-:Y:S01]  /*29300*/  STL.64 [R1+0x618], R164 ;  /* 0x000618a401007387 */ /* 0x0005e20000100a00 */
[----:B------:R-:W-:-:S03]  /*29310*/  LEA.HI.X.SX32 R169, R182, R244, 0x2, P6 ;  /* 0x000000f4b6a97211 */ /* 0x000fc600030f16ff */
[----:B------:R-:W3:Y:S04]  /*29320*/  LDL.LU R251, [R1+0x188] ;  /* 0x0001880001fb7983 */ /* 0x000ee80000300800 */
[----:B------:R1:W-:Y:S01]  /*29330*/  STL.64 [R1+0x610], R168 ;  /* 0x000610a801007387 */ /* 0x0003e20000100a00 */
[----:B--2---:R-:W-:-:S04]  /*29340*/  LEA R164, P3, R190, R8, 0x2 ;  /* 0x00000008bea47211 */ /* 0x004fc800078610ff */
[----:B------:R-:W-:Y:S02]  /*29350*/  LEA.HI.X.SX32 R165, R190, R244, 0x2, P3 ;  /* 0x000000f4bea57211 */ /* 0x000fe400018f16ff */
[----:B-1----:R-:W-:-:S03]  /*29360*/  LEA R168, P6, R183, R8, 0x2 ;  /* 0x00000008b7a87211 */ /* 0x002fc600078c10ff */
[----:B------:R1:W-:Y:S01]  /*29370*/  STL.64 [R1+0x608], R164 ;  /* 0x000608a401007387 */ /* 0x0003e20000100a00 */
[----:B------:R-:W-:Y:S02]  /*29380*/  LEA.HI.X.SX32 R169, R183, R244, 0x2, P6 ;  /* 0x000000f4b7a97211 */ /* 0x000fe400030f16ff */
[----:B------:R-:W-:Y:S01]  /*29390*/  MOV R247, R246 ;  /* 0x000000f600f77202 */ /* 0x000fe20000000f00 */
[----:B------:R-:W-:Y:S02]  /*293a0*/  IMAD.MOV.U32 R246, RZ, RZ, R245 ;  /* 0x000000fffff67224 */ /* 0x000fe400078e00f5 */
[----:B------:R2:W-:Y:S01]  /*293b0*/  STL.64 [R1+0x600], R168 ;  /* 0x000600a801007387 */ /* 0x0005e20000100a00 */
[C---:B-1----:R-:W-:Y:S01]  /*293c0*/  LEA R164, P3, R192.reuse, R8, 0x2 ;  /* 0x00000008c0a47211 */ /* 0x042fe200078610ff */
[----:B------:R-:W-:Y:S01]  /*293d0*/  IMAD.MOV.U32 R245, RZ, RZ, R239 ;  /* 0x000000fffff57224 */ /* 0x000fe200078e00ef */
[----:B------:R-:W-:Y:S02]  /*293e0*/  MOV R239, R238 ;  /* 0x000000ee00ef7202 */ /* 0x000fe40000000f00 */
[----:B------:R-:W-:Y:S01]  /*293f0*/  LEA.HI.X.SX32 R165, R192, R244, 0x2, P3 ;  /* 0x000000f4c0a57211 */ /* 0x000fe200018f16ff */
[----:B------:R-:W-:Y:S01]  /*29400*/  IMAD.MOV.U32 R248, RZ, RZ, R247 ;  /* 0x000000fffff87224 */ /* 0x000fe200078e00f7 */
[----:B------:R-:W1:Y:S01]  /*29410*/  LDC R238, c[0x0][0x240] ;  /* 0x00009000ffee7b82 */ /* 0x000e620000000800 */
[C---:B--2---:R-:W-:Y:S01]  /*29420*/  LEA R168, P6, R184.reuse, R8, 0x2 ;  /* 0x00000008b8a87211 */ /* 0x044fe200078c10ff */
[----:B------:R-:W-:Y:S01]  /*29430*/  IMAD.MOV.U32 R247, RZ, RZ, R246 ;  /* 0x000000fffff77224 */ /* 0x000fe200078e00f6 */
[----:B------:R2:W-:Y:S01]  /*29440*/  STL.64 [R1+0x5f8], R164 ;  /* 0x0005f8a401007387 */ /* 0x0005e20000100a00 */
[----:B------:R-:W-:Y:S01]  /*29450*/  MOV R246, R245 ;  /* 0x000000f500f67202 */ /* 0x000fe20000000f00 */
[----:B------:R-:W-:Y:S01]  /*29460*/  IMAD.MOV.U32 R245, RZ, RZ, R239 ;  /* 0x000000fffff57224 */ /* 0x000fe200078e00ef */
[----:B------:R-:W-:Y:S01]  /*29470*/  LEA.HI.X.SX32 R169, R184, R244, 0x2, P6 ;  /* 0x000000f4b8a97211 */ /* 0x000fe200030f16ff */
[----:B------:R-:W-:Y:S01]  /*29480*/  IMAD.MOV.U32 R239, RZ, RZ, R252 ;  /* 0x000000ffffef7224 */ /* 0x000fe200078e00fc */
[----:B------:R-:W-:-:S02]  /*29490*/  MOV R252, R62 ;  /* 0x0000003e00fc7202 */ /* 0x000fc40000000f00 */
[----:B------:R-:W3:Y:S01]  /*294a0*/  LDL.LU R62, [R1+0x490] ;  /* 0x00049000013e7983 */ /* 0x000ee20000300800 */
[----:B--2---:R-:W-:-:S03]  /*294b0*/  LEA R164, P3, R194, R8, 0x2 ;  /* 0x00000008c2a47211 */ /* 0x004fc600078610ff */
[----:B------:R4:W-:Y:S01]  /*294c0*/  STL.64 [R1+0x5f0], R168 ;  /* 0x0005f0a801007387 */ /* 0x0009e20000100a00 */
[----:B------:R-:W-:-:S05]  /*294d0*/  LEA.HI.X.SX32 R165, R194, R244, 0x2, P3 ;  /* 0x000000f4c2a57211 */ /* 0x000fca00018f16ff */
[----:B------:R2:W-:Y:S01]  /*294e0*/  STL.64 [R1+0x5e8], R164 ;  /* 0x0005e8a401007387 */ /* 0x0005e20000100a00 */
[----:B----4-:R-:W-:-:S04]  /*294f0*/  LEA R168, P6, R63, R8, 0x2 ;  /* 0x000000083fa87211 */ /* 0x010fc800078c10ff */
[----:B------:R-:W-:Y:S02]  /*29500*/  LEA.HI.X.SX32 R169, R63, R244, 0x2, P6 ;  /* 0x000000f43fa97211 */ /* 0x000fe400030f16ff */
[----:B------:R-:W4:Y:S04]  /*29510*/  LDL.LU R63, [R1+0x494] ;  /* 0x00049400013f7983 */ /* 0x000f280000300800 */
[----:B------:R1:W-:Y:S04]  /*29520*/  STL.64 [R1+0x5e0], R168 ;  /* 0x0005e0a801007387 */ /* 0x0003e80000100a00 */
[----:B------:R-:W4:Y:S01]  /*29530*/  LDL.LU R173, [R1+0x18c] ;  /* 0x00018c0001ad7983 */ /* 0x000f220000300800 */
[----:B--2---:R-:W-:-:S04]  /*29540*/  LEA R164, P3, R86, R8, 0x2 ;  /* 0x0000000856a47211 */ /* 0x004fc800078610ff */
[----:B------:R-:W-:Y:S01]  /*29550*/  LEA.HI.X.SX32 R165, R86, R244, 0x2, P3 ;  /* 0x000000f456a57211 */ /* 0x000fe200018f16ff */
[----:B------:R-:W-:Y:S01]  /*29560*/  IMAD.MOV.U32 R249, RZ, RZ, R248 ;  /* 0x000000fffff97224 */ /* 0x000fe200078e00f8 */
[----:B------:R-:W2:Y:S01]  /*29570*/  LDC R86, c[0x0][0x240] ;  /* 0x00009000ff567b82 */ /* 0x000ea20000000800 */
[C---:B-1----:R-:W-:Y:S01]  /*29580*/  LEA R168, P6, R187.reuse, R8, 0x2 ;  /* 0x00000008bba87211 */ /* 0x042fe200078c10ff */
[----:B------:R-:W-:Y:S01]  /*29590*/  IMAD.MOV.U32 R248, RZ, RZ, R247 ;  /* 0x000000fffff87224 */ /* 0x000fe200078e00f7 */
[----:B------:R1:W-:Y:S01]  /*295a0*/  STL.64 [R1+0x5d8], R164 ;  /* 0x0005d8a401007387 */ /* 0x0003e20000100a00 */
[----:B------:R-:W-:Y:S01]  /*295b0*/  MOV R247, R246 ;  /* 0x000000f600f77202 */ /* 0x000fe20000000f00 */
[----:B------:R-:W-:Y:S01]  /*295c0*/  IMAD.MOV.U32 R246, RZ, RZ, R245 ;  /* 0x000000fffff67224 */ /* 0x000fe200078e00f5 */
[----:B------:R-:W-:Y:S01]  /*295d0*/  LEA.HI.X.SX32 R169, R187, R244, 0x2, P6 ;  /* 0x000000f4bba97211 */ /* 0x000fe200030f16ff */
[----:B------:R-:W-:Y:S01]  /*295e0*/  IMAD.MOV.U32 R245, RZ, RZ, R239 ;  /* 0x000000fffff57224 */ /* 0x000fe200078e00ef */
[----:B------:R-:W-:Y:S01]  /*295f0*/  MOV R239, R252 ;  /* 0x000000fc00ef7202 */ /* 0x000fe20000000f00 */
[----:B------:R-:W-:Y:S01]  /*29600*/  IMAD.MOV.U32 R252, RZ, RZ, R58 ;  /* 0x000000fffffc7224 */ /* 0x000fe200078e003a */
[C---:B-1----:R-:W-:Y:S01]  /*29610*/  LEA R164, P3, R107.reuse, R8, 0x2 ;  /* 0x000000086ba47211 */ /* 0x042fe200078610ff */
[----:B------:R-:W-:Y:S01]  /*29620*/  IMAD.MOV.U32 R58, RZ, RZ, R57 ;  /* 0x000000ffff3a7224 */ /* 0x000fe200078e0039 */
[----:B------:R-:W-:Y:S01]  /*29630*/  MOV R250, R249 ;  /* 0x000000f900fa7202 */ /* 0x000fe20000000f00 */
[----:B------:R-:W2:Y:S01]  /*29640*/  LDL.LU R57, [R1+0x498] ;  /* 0x0004980001397983 */ /* 0x000ea20000300800 */
[----:B------:R-:W-:Y:S01]  /*29650*/  LEA.HI.X.SX32 R165, R107, R244, 0x2, P3 ;  /* 0x000000f46ba57211 */ /* 0x000fe200018f16ff */
[----:B------:R-:W-:-:S02]  /*29660*/  IMAD.MOV.U32 R249, RZ, RZ, R248 ;  /* 0x000000fffff97224 */ /* 0x000fc400078e00f8 */
[----:B------:R1:W-:Y:S01]  /*29670*/  STL.64 [R1+0x5d0], R168 ;  /* 0x0005d0a801007387 */ /* 0x0003e20000100a00 */
[----:B------:R-:W-:Y:S01]  /*29680*/  IMAD.MOV.U32 R248, RZ, RZ, R247 ;  /* 0x000000fffff87224 */ /* 0x000fe200078e00f7 */
[----:B------:R-:W-:Y:S01]  /*29690*/  MOV R247, R246 ;  /* 0x000000f600f77202 */ /* 0x000fe20000000f00 */
[----:B------:R-:W-:Y:S01]  /*296a0*/  IMAD.MOV.U32 R246, RZ, RZ, R245 ;  /* 0x000000fffff67224 */ /* 0x000fe200078e00f5 */
[----:B------:R1:W-:Y:S01]  /*296b0*/  STL.64 [R1+0x5c8], R164 ;  /* 0x0005c8a401007387 */ /* 0x0003e20000100a00 */
[----:B------:R-:W-:Y:S01]  /*296c0*/  IMAD.MOV.U32 R245, RZ, RZ, R239 ;  /* 0x000000fffff57224 */ /* 0x000fe200078e00ef */
[----:B------:R-:W-:Y:S01]  /*296d0*/  MOV R239, R252 ;  /* 0x000000fc00ef7202 */ /* 0x000fe20000000f00 */
[----:B------:R-:W-:Y:S01]  /*296e0*/  IMAD.MOV.U32 R252, RZ, RZ, R58 ;  /* 0x000000fffffc7224 */ /* 0x000fe200078e003a */
[-C--:B-1----:R-:W-:Y:S02]  /*296f0*/  LEA R168, P6, R189, R8.reuse, 0x2 ;  /* 0x00000008bda87211 */ /* 0x082fe400078c10ff */
[----:B------:R-:W-:Y:S01]  /*29700*/  LEA R164, P3, R89, R8, 0x2 ;  /* 0x0000000859a47211 */ /* 0x000fe200078610ff */
[----:B------:R-:W-:Y:S01]  /*29710*/  IMAD.MOV.U32 R58, RZ, RZ, R55 ;  /* 0x000000ffff3a7224 */ /* 0x000fe200078e0037 */
[----:B------:R-:W-:-:S02]  /*29720*/  LEA.HI.X.SX32 R169, R189, R244, 0x2, P6 ;  /* 0x000000f4bda97211 */ /* 0x000fc400030f16ff */
[----:B------:R-:W-:Y:S02]  /*29730*/  LEA.HI.X.SX32 R165, R89, R244, 0x2, P3 ;  /* 0x000000f459a57211 */ /* 0x000fe400018f16ff */
[----:B------:R-:W-:Y:S01]  /*29740*/  MOV R55, R54 ;  /* 0x0000003600377202 */ /* 0x000fe20000000f00 */
[----:B------:R-:W-:Y:S01]  /*29750*/  IMAD.MOV.U32 R54, RZ, RZ, R23 ;  /* 0x000000ffff367224 */ /* 0x000fe200078e0017 */
[----:B------:R-:W1:Y:S01]  /*29760*/  LDC R89, c[0x0][0x240] ;  /* 0x00009000ff597b82 */ /* 0x000e620000000800 */
[----:B------:R-:W2:Y:S04]  /*29770*/  LDL.LU R23, [R1+0x49c] ;  /* 0x00049c0001177983 */ /* 0x000ea80000300800 */
[----:B------:R3:W-:Y:S04]  /*29780*/  STL.64 [R1+0x5c0], R168 ;  /* 0x0005c0a801007387 */ /* 0x0007e80000100a00 */
[----:B------:R3:W-:Y:S04]  /*29790*/  STL.64 [R1+0x5b8], R164 ;  /* 0x0005b8a401007387 */ /* 0x0007e80000100a00 */
[----:B------:R-:W2:Y:S01]  /*297a0*/  LDL.LU R237, [R1+0x4a0] ;  /* 0x0004a00001ed7983 */ /* 0x000ea20000300800 */
[----:B---3--:R-:W-:-:S02]  /*297b0*/  LEA R168, P6, R191, R8, 0x2 ;  /* 0x00000008bfa87211 */ /* 0x008fc400078c10ff */
[----:B------:R-:W-:Y:S02]  /*297c0*/  LEA R164, P3, R251, R8, 0x2 ;  /* 0x00000008fba47211 */ /* 0x000fe400078610ff */
[-C--:B------:R-:W-:Y:S02]  /*297d0*/  LEA.HI.X.SX32 R169, R191, R244.reuse, 0x2, P6 ;  /* 0x000000f4bfa97211 */ /* 0x080fe400030f16ff */
[----:B------:R-:W-:-:S03]  /*297e0*/  LEA.HI.X.SX32 R165, R251, R244, 0x2, P3 ;  /* 0x000000f4fba57211 */ /* 0x000fc600018f16ff */
[----:B------:R3:W-:Y:S04]  /*297f0*/  STL.64 [R1+0x5b0], R168 ;  /* 0x0005b0a801007387 */ /* 0x0007e80000100a00 */
[----:B------:R1:W-:Y:S04]  /*29800*/  STL.64 [R1+0x5a8], R164 ;  /* 0x0005a8a401007387 */ /* 0x0003e80000100a00 */
[----:B------:R-:W2:Y:S01]  /*29810*/  LDL.LU R171, [R1+0x190] ;  /* 0x0001900001ab7983 */ /* 0x000ea20000300800 */
[-C--:B---3--:R-:W-:Y:S02]  /*29820*/  LEA R168, P6, R193, R8.reuse, 0x2 ;  /* 0x00000008c1a87211 */ /* 0x088fe400078c10ff */
[----:B-1----:R-:W-:-:S02]  /*29830*/  LEA R164, P3, R90, R8, 0x2 ;  /* 0x000000085aa47211 */ /* 0x002fc400078610ff */
[-C--:B------:R-:W-:Y:S02]  /*29840*/  LEA.HI.X.SX32 R169, R193, R244.reuse, 0x2, P6 ;  /* 0x000000f4c1a97211 */ /* 0x080fe400030f16ff */
[----:B------:R-:W-:-:S03]  /*29850*/  LEA.HI.X.SX32 R165, R90, R244, 0x2, P3 ;  /* 0x000000f45aa57211 */ /* 0x000fc600018f16ff */
[----:B------:R1:W-:Y:S04]  /*29860*/  STL.64 [R1+0x5a0], R168 ;  /* 0x0005a0a801007387 */ /* 0x0003e80000100a00 */
[----:B------:R3:W-:Y:S01]  /*29870*/  STL.64 [R1+0x598], R164 ;  /* 0x000598a401007387 */ /* 0x0007e20000100a00 */
[-C--:B-1----:R-:W-:Y:S02]  /*29880*/  LEA R168, P6, R195, R8.reuse, 0x2 ;  /* 0x00000008c3a87211 */ /* 0x082fe400078c10ff */
[----:B---3--:R-:W-:Y:S02]  /*29890*/  LEA R164, P3, R201, R8, 0x2 ;  /* 0x00000008c9a47211 */ /* 0x008fe400078610ff */
[-C--:B------:R-:W-:Y:S02]  /*298a0*/  LEA.HI.X.SX32 R169, R195, R244.reuse, 0x2, P6 ;  /* 0x000000f4c3a97211 */ /* 0x080fe400030f16ff */
[----:B------:R-:W-:-:S02]  /*298b0*/  LEA.HI.X.SX32 R165, R201, R244, 0x2, P3 ;  /* 0x000000f4c9a57211 */ /* 0x000fc400018f16ff */
[-C--:B------:R-:W-:Y:S01]  /*298c0*/  LEA R90, P6, R196, R8.reuse, 0x2 ;  /* 0x00000008c45a7211 */ /* 0x080fe200078c10ff */
[----:B------:R-:W-:Y:S04]  /*298d0*/  STL.64 [R1+0x590], R168 ;  /* 0x000590a801007387 */ /* 0x000fe80000100a00 */
[----:B------:R1:W-:Y:S02]  /*298e0*/  STL.64 [R1+0x588], R164 ;  /* 0x000588a401007387 */ /* 0x0003e40000100a00 */
[----:B-1----:R-:W-:-:S04]  /*298f0*/  LEA R164, P3, R203, R8, 0x2 ;  /* 0x00000008cba47211 */ /* 0x002fc800078610ff */
[-C--:B------:R-:W-:Y:S01]  /*29900*/  LEA.HI.X.SX32 R165, R203, R244.reuse, 0x2, P3 ;  /* 0x000000f4cba57211 */ /* 0x080fe200018f16ff */
[----:B----4-:R-:W-:Y:S01]  /*29910*/  IMAD R63, R63, R91, RZ ;  /* 0x0000005b3f3f7224 */ /* 0x010fe200078e02ff */
[----:B------:R-:W-:-:S05]  /*29920*/  LEA.HI.X.SX32 R91, R196, R244, 0x2, P6 ;  /* 0x000000f4c45b7211 */ /* 0x000fca00030f16ff */
[----:B------:R1:W-:Y:S04]  /*29930*/  STL.64 [R1+0x580], R90 ;  /* 0x0005805a01007387 */ /* 0x0003e80000100a00 */
[----:B------:R3:W-:Y:S01]  /*29940*/  STL.64 [R1+0x578], R164 ;  /* 0x000578a401007387 */ /* 0x0007e20000100a00 */
[-C--:B-1----:R-:W-:Y:S02]  /*29950*/  LEA R90, P6, R173, R8.reuse, 0x2 ;  /* 0x00000008ad5a7211 */ /* 0x082fe400078c10ff */
[----:B---3--:R-:W-:Y:S02]  /*29960*/  LEA R164, P3, R205, R8, 0x2 ;  /* 0x00000008cda47211 */ /* 0x008fe400078610ff */
[-C--:B------:R-:W-:Y:S02]  /*29970*/  LEA.HI.X.SX32 R91, R173, R244.reuse, 0x2, P6 ;  /* 0x000000f4ad5b7211 */ /* 0x080fe400030f16ff */
[----:B------:R-:W-:-:S03]  /*29980*/  LEA.HI.X.SX32 R165, R205, R244, 0x2, P3 ;  /* 0x000000f4cda57211 */ /* 0x000fc600018f16ff */
[----:B------:R1:W-:Y:S04]  /*29990*/  STL.64 [R1+0x570], R90 ;  /* 0x0005705a01007387 */ /* 0x0003e80000100a00 */
[----:B------:R-:W3:Y:S04]  /*299a0*/  LDL.LU R177, [R1+0x194] ;  /* 0x0001940001b17983 */ /* 0x000ee80000300800 */
[----:B------:R4:W-:Y:S01]  /*299b0*/  STL.64 [R1+0x568], R164 ;  /* 0x000568a401007387 */ /* 0x0009e20000100a00 */
[----:B-1----:R-:W-:-:S04]  /*299c0*/  LEA R90, P6, R198, R8, 0x2 ;  /* 0x00000008c65a7211 */ /* 0x002fc800078c10ff */
[----:B------:R-:W-:Y:S02]  /*299d0*/  LEA.HI.X.SX32 R91, R198, R244, 0x2, P6 ;  /* 0x000000f4c65b7211 */ /* 0x000fe400030f16ff */
[----:B----4-:R-:W-:-:S04]  /*299e0*/  LEA R164, P3, R207, R8, 0x2 ;  /* 0x00000008cfa47211 */ /* 0x010fc800078610ff */
[----:B------:R-:W-:Y:S01]  /*299f0*/  LEA.HI.X.SX32 R165, R207, R244, 0x2, P3 ;  /* 0x000000f4cfa57211 */ /* 0x000fe200018f16ff */
[----:B------:R1:W-:Y:S04]  /*29a00*/  STL.64 [R1+0x560], R90 ;  /* 0x0005605a01007387 */ /* 0x0003e80000100a00 */
[----:B------:R4:W-:Y:S04]  /*29a10*/  STL.64 [R1+0x558], R164 ;  /* 0x000558a401007387 */ /* 0x0009e80000100a00 */
[----:B------:R-:W3:Y:S01]  /*29a20*/  LDL.LU R173, [R1+0x4a4] ;  /* 0x0004a40001ad7983 */ /* 0x000ee20000300800 */
[----:B--2---:R-:W-:-:S02]  /*29a30*/  IMAD R238, R237, R238, RZ ;  /* 0x000000eeedee7224 */ /* 0x004fc400078e02ff */
[----:B------:R-:W3:Y:S01]  /*29a40*/  LDC R237, c[0x0][0x240] ;  /* 0x00009000ffed7b82 */ /* 0x000ee20000000800 */
[-C--:B-1----:R-:W-:Y:S02]  /*29a50*/  LEA R90, P6, R199, R8.reuse, 0x2 ;  /* 0x00000008c75a7211 */ /* 0x082fe400078c10ff */
[----:B----4-:R-:W-:Y:S02]  /*29a60*/  LEA R164, P3, R209, R8, 0x2 ;  /* 0x00000008d1a47211 */ /* 0x010fe400078610ff */
[-C--:B------:R-:W-:Y:S02]  /*29a70*/  LEA.HI.X.SX32 R91, R199, R244.reuse, 0x2, P6 ;  /* 0x000000f4c75b7211 */ /* 0x080fe400030f16ff */
[----:B------:R-:W-:-:S03]  /*29a80*/  LEA.HI.X.SX32 R165, R209, R244, 0x2, P3 ;  /* 0x000000f4d1a57211 */ /* 0x000fc600018f16ff */
[----:B------:R1:W-:Y:S04]  /*29a90*/  STL.64 [R1+0x550], R90 ;  /* 0x0005505a01007387 */ /* 0x0003e80000100a00 */
[----:B------:R2:W-:Y:S01]  /*29aa0*/  STL.64 [R1+0x548], R164 ;  /* 0x000548a401007387 */ /* 0x0005e20000100a00 */
[----:B---3--:R-:W-:-:S03]  /*29ab0*/  IMAD R237, R173, R237, RZ ;  /* 0x000000edaded7224 */ /* 0x008fc600078e02ff */
[----:B------:R-:W3:Y:S01]  /*29ac0*/  LDL.LU R173, [R1+0x4a8] ;  /* 0x0004a80001ad7983 */ /* 0x000ee20000300800 */
[----:B------:R-:W-:Y:S01]  /*29ad0*/  IMAD.MOV.U32 R251, RZ, RZ, R250 ;  /* 0x000000fffffb7224 */ /* 0x000fe200078e00fa */
[----:B------:R-:W-:Y:S01]  /*29ae0*/  MOV R250, R249 ;  /* 0x000000f900fa7202 */ /* 0x000fe20000000f00 */
[----:B------:R-:W-:Y:S02]  /*29af0*/  IMAD.MOV.U32 R249, RZ, RZ, R246 ;  /* 0x000000fffff97224 */ /* 0x000fe400078e00f6 */
[----:B------:R-:W-:Y:S01]  /*29b00*/  IMAD.MOV.U32 R246, RZ, RZ, R245 ;  /* 0x000000fffff67224 */ /* 0x000fe200078e00f5 */
[----:B------:R-:W-:Y:S02]  /*29b10*/  MOV R245, R239 ;  /* 0x000000ef00f57202 */ /* 0x000fe40000000f00 */
[----:B------:R-:W3:Y:S01]  /*29b20*/  LDC R239, c[0x0][0x240] ;  /* 0x00009000ffef7b82 */ /* 0x000ee20000000800 */
[----:B-1----:R-:W-:-:S04]  /*29b30*/  LEA R90, P6, R200, R8, 0x2 ;  /* 0x00000008c85a7211 */ /* 0x002fc800078c10ff */
[----:B------:R-:W-:Y:S02]  /*29b40*/  LEA.HI.X.SX32 R91, R200, R244, 0x2, P6 ;  /* 0x000000f4c85b7211 */ /* 0x000fe400030f16ff */
[----:B--2---:R-:W-:-:S03]  /*29b50*/  LEA R164, P3, R171, R8, 0x2 ;  /* 0x00000008aba47211 */ /* 0x004fc600078610ff */
[----:B------:R1:W-:Y:S01]  /*29b60*/  STL.64 [R1+0x540], R90 ;  /* 0x0005405a01007387 */ /* 0x0003e20000100a00 */
[----:B------:R-:W-:Y:S01]  /*29b70*/  LEA.HI.X.SX32 R165, R171, R244, 0x2, P3 ;  /* 0x000000f4aba57211 */ /* 0x000fe200018f16ff */
[----:B------:R-:W-:Y:S02]  /*29b80*/  IMAD.MOV.U32 R171, RZ, RZ, R251 ;  /* 0x000000ffffab7224 */ /* 0x000fe400078e00fb */
[----:B------:R-:W-:Y:S01]  /*29b90*/  IMAD.MOV.U32 R251, RZ, RZ, R250 ;  /* 0x000000fffffb7224 */ /* 0x000fe200078e00fa */
[----:B------:R-:W-:Y:S01]  /*29ba0*/  MOV R250, R56 ;  /* 0x0000003800fa7202 */ /* 0x000fe20000000f00 */
[----:B------:R2:W-:Y:S04]  /*29bb0*/  STL.64 [R1+0x538], R164 ;  /* 0x000538a401007387 */ /* 0x0005e80000100a00 */
[----:B------:R-:W4:Y:S01]  /*29bc0*/  LDL.LU R168, [R1+0x198] ;  /* 0x0001980001a87983 */ /* 0x000f220000300800 */
[----:B-1----:R-:W-:-:S03]  /*29bd0*/  LEA R90, P6, R202, R8, 0x2 ;  /* 0x00000008ca5a7211 */ /* 0x002fc600078c10ff */
[----:B------:R-:W4:Y:S01]  /*29be0*/  LDL.LU R56, [R1+0x4ac] ;  /* 0x0004ac0001387983 */ /* 0x000f220000300800 */
[----:B------:R-:W-:Y:S02]  /*29bf0*/  LEA.HI.X.SX32 R91, R202, R244, 0x2, P6 ;  /* 0x000000f4ca5b7211 */ /* 0x000fe400030f16ff */
[----:B--2---:R-:W-:-:S03]  /*29c00*/  LEA R164, P3, R93, R8, 0x2 ;  /* 0x000000085da47211 */ /* 0x004fc600078610ff */
[----:B------:R1:W-:Y:S01]  /*29c10*/  STL.64 [R1+0x530], R90 ;  /* 0x0005305a01007387 */ /* 0x0003e20000100a00 */
[----:B------:R-:W-:Y:S02]  /*29c20*/  LEA.HI.X.SX32 R165, R93, R244, 0x2, P3 ;  /* 0x000000f45da57211 */ /* 0x000fe400018f16ff */
[----:B-1----:R-:W-:-:S03]  /*29c30*/  LEA R90, P6, R204, R8, 0x2 ;  /* 0x00000008cc5a7211 */ /* 0x002fc600078c10ff */
[----:B------:R1:W-:Y:S01]  /*29c40*/  STL.64 [R1+0x528], R164 ;  /* 0x000528a401007387 */ /* 0x0003e20000100a00 */
[----:B------:R-:W-:Y:S02]  /*29c50*/  LEA.HI.X.SX32 R91, R204, R244, 0x2, P6 ;  /* 0x000000f4cc5b7211 */ /* 0x000fe400030f16ff */
[----:B-1----:R-:W-:-:S04]  /*29c60*/  LEA R164, P3, R112, R8, 0x2 ;  /* 0x0000000870a47211 */ /* 0x002fc800078610ff */
[----:B------:R-:W-:Y:S01]  /*29c70*/  LEA.HI.X.SX32 R165, R112, R244, 0x2, P3 ;  /* 0x000000f470a57211 */ /* 0x000fe200018f16ff */
[----:B------:R-:W-:Y:S01]  /*29c80*/  IMAD R57, R57, R92, RZ ;  /* 0x0000005c39397224 */ /* 0x000fe200078e02ff */
[----:B------:R-:W-:-:S04]  /*29c90*/  LEA R92, P3, R94, R8, 0x2 ;  /* 0x000000085e5c7211 */ /* 0x000fc800078610ff */
[----:B------:R-:W-:Y:S01]  /*29ca0*/  LEA.HI.X.SX32 R93, R94, R244, 0x2, P3 ;  /* 0x000000f45e5d7211 */ /* 0x000fe200018f16ff */
[----:B---3--:R-:W-:Y:S02]  /*29cb0*/  IMAD R239, R173, R239, RZ ;  /* 0x000000efadef7224 */ /* 0x008fe400078e02ff */
[----:B------:R-:W-:Y:S02]  /*29cc0*/  IMAD.MOV.U32 R173, RZ, RZ, R171 ;  /* 0x000000ffffad7224 */ /* 0x000fe400078e00ab */
[----:B------:R-:W-:Y:S01]  /*29cd0*/  IMAD.MOV.U32 R171, RZ, RZ, R251 ;  /* 0x000000ffffab7224 */ /* 0x000fe200078e00fb */
[----:B------:R-:W-:Y:S01]  /*29ce0*/  MOV R251, R250 ;  /* 0x000000fa00fb7202 */ /* 0x000fe20000000f00 */
[----:B------:R-:W-:Y:S02]  /*29cf0*/  IMAD.MOV.U32 R250, RZ, RZ, R60 ;  /* 0x000000fffffa7224 */ /* 0x000fe400078e003c */
[----:B------:R-:W2:Y:S04]  /*29d00*/  LDL.LU R60, [R1+0x4b0] ;  /* 0x0004b000013c7983 */ /* 0x000ea80000300800 */
[----:B------:R1:W-:Y:S01]  /*29d10*/  STL.64 [R1+0x520], R90 ;  /* 0x0005205a01007387 */ /* 0x0003e20000100a00 */
[----:B------:R-:W-:Y:S01]  /*29d20*/  IMAD.MOV.U32 R175, RZ, RZ, R173 ;  /* 0x000000ffffaf7224 */ /* 0x000fe200078e00ad */
[----:B------:R-:W-:Y:S01]  /*29d30*/  MOV R173, R171 ;  /* 0x000000ab00ad7202 */ /* 0x000fe20000000f00 */
[----:B------:R-:W-:Y:S01]  /*29d40*/  IMAD.MOV.U32 R171, RZ, RZ, R250 ;  /* 0x000000ffffab7224 */ /* 0x000fe200078e00fa */
[----:B------:R-:W-:Y:S01]  /*29d50*/  STL.64 [R1+0x518], R164 ;  /* 0x000518a401007387 */ /* 0x000fe20000100a00 */
[----:B------:R-:W-:Y:S01]  /*29d60*/  IMAD.MOV.U32 R250, RZ, RZ, R249 ;  /* 0x000000fffffa7224 */ /* 0x000fe200078e00f9 */
[----:B-1----:R-:W-:-:S04]  /*29d70*/  LEA R90, P6, R206, R8, 0x2 ;  /* 0x00000008ce5a7211 */ /* 0x002fc800078c10ff */
[----:B------:R-:W-:Y:S02]  /*29d80*/  LEA.HI.X.SX32 R91, R206, R244, 0x2, P6 ;  /* 0x000000f4ce5b7211 */ /* 0x000fe400030f16ff */
[----:B------:R-:W-:Y:S02]  /*29d90*/  MOV R249, R61 ;  /* 0x0000003d00f97202 */ /* 0x000fe40000000f00 */
[----:B------:R-:W3:Y:S04]  /*29da0*/  LDL.LU R61, [R1+0x4b4] ;  /* 0x0004b400013d7983 */ /* 0x000ee80000300800 */
[----:B------:R1:W-:Y:S04]  /*29db0*/  STL.64 [R1+0x510], R90 ;  /* 0x0005105a01007387 */ /* 0x0003e80000100a00 */
[----:B------:R4:W-:Y:S01]  /*29dc0*/  STL.64 [R1+0x508], R92 ;  /* 0x0005085c01007387 */ /* 0x0009e20000100a00 */
[----:B-1----:R-:W-:-:S04]  /*29dd0*/  LEA R90, P6, R177, R8, 0x2 ;  /* 0x00000008b15a7211 */ /* 0x002fc800078c10ff */
[----:B------:R-:W-:-:S05]  /*29de0*/  LEA.HI.X.SX32 R91, R177, R244, 0x2, P6 ;  /* 0x000000f4b15b7211 */ /* 0x000fca00030f16ff */
[----:B------:R1:W-:Y:S04]  /*29df0*/  STL.64 [R1+0x500], R90 ;  /* 0x0005005a01007387 */ /* 0x0003e80000100a00 */
[----:B------:R-:W2:Y:S01]  /*29e00*/  LDL.LU R169, [R1+0x19c] ;  /* 0x00019c0001a97983 */ /* 0x000ea20000300800 */
[----:B----4-:R-:W-:-:S04]  /*29e10*/  LEA R92, P3, R99, R8, 0x2 ;  /* 0x00000008635c7211 */ /* 0x010fc800078610ff */
[----:B------:R-:W-:Y:S02]  /*29e20*/  LEA.HI.X.SX32 R93, R99, R244, 0x2, P3 ;  /* 0x000000f4635d7211 */ /* 0x000fe400018f16ff */
[----:B-1----:R-:W-:-:S03]  /*29e30*/  LEA R90, P6, R210, R8, 0x2 ;  /* 0x00000008d25a7211 */ /* 0x002fc600078c10ff */
[----:B------:R1:W-:Y:S01]  /*29e40*/  STL.64 [R1+0x4f8], R92 ;  /* 0x0004f85c01007387 */ /* 0x0003e20000100a00 */
[----:B------:R-:W-:-:S05]  /*29e50*/  LEA.HI.X.SX32 R91, R210, R244, 0x2, P6 ;  /* 0x000000f4d25b7211 */ /* 0x000fca00030f16ff */
[----:B------:R4:W-:Y:S01]  /*29e60*/  STL.64 [R1+0x4f0], R90 ;  /* 0x0004f05a01007387 */ /* 0x0009e20000100a00 */
[----:B-1----:R-:W-:-:S04]  /*29e70*/  LEA R92, P3, R216, R8, 0x2 ;  /* 0x00000008d85c7211 */ /* 0x002fc800078610ff */
[----:B------:R-:W-:Y:S02]  /*29e80*/  LEA.HI.X.SX32 R93, R216, R244, 0x2, P3 ;  /* 0x000000f4d85d7211 */ /* 0x000fe400018f16ff */
[----:B----4-:R-:W-:-:S03]  /*29e90*/  LEA R90, P6, R211, R8, 0x2 ;  /* 0x00000008d35a7211 */ /* 0x010fc600078c10ff */
[----:B------:R1:W-:Y:S01]  /*29ea0*/  STL.64 [R1+0x4e8], R92 ;  /* 0x0004e85c01007387 */ /* 0x0003e20000100a00 */
[----:B------:R-:W-:-:S05]  /*29eb0*/  LEA.HI.X.SX32 R91, R211, R244, 0x2, P6 ;  /* 0x000000f4d35b7211 */ /* 0x000fca00030f16ff */
[----:B------:R4:W-:Y:S01]  /*29ec0*/  STL.64 [R1+0x4e0], R90 ;  /* 0x0004e05a01007387 */ /* 0x0009e20000100a00 */
[----:B-1----:R-:W-:-:S04]  /*29ed0*/  LEA R92, P3, R218, R8, 0x2 ;  /* 0x00000008da5c7211 */ /* 0x002fc800078610ff */
[----:B------:R-:W-:Y:S02]  /*29ee0*/  LEA.HI.X.SX32 R93, R218, R244, 0x2, P3 ;  /* 0x000000f4da5d7211 */ /* 0x000fe400018f16ff */
[-C--:B----4-:R-:W-:Y:S02]  /*29ef0*/  LEA R90, P6, R212, R8.reuse, 0x2 ;  /* 0x00000008d45a7211 */ /* 0x090fe400078c10ff */
[----:B------:R-:W-:Y:S01]  /*29f00*/  LEA R164, P3, R168, R8, 0x2 ;  /* 0x00000008a8a47211 */ /* 0x000fe200078610ff */
[----:B------:R1:W-:Y:S01]  /*29f10*/  STL.64 [R1+0x4d8], R92 ;  /* 0x0004d85c01007387 */ /* 0x0003e20000100a00 */
[-C--:B------:R-:W-:Y:S02]  /*29f20*/  LEA.HI.X.SX32 R91, R212, R244.reuse, 0x2, P6 ;  /* 0x000000f4d45b7211 */ /* 0x080fe400030f16ff */
[----:B------:R-:W-:-:S03]  /*29f30*/  LEA.HI.X.SX32 R165, R168, R244, 0x2, P3 ;  /* 0x000000f4a8a57211 */ /* 0x000fc600018f16ff */
[----:B------:R4:W-:Y:S01]  /*29f40*/  STL.64 [R1+0x4d0], R90 ;  /* 0x0004d05a01007387 */ /* 0x0009e20000100a00 */
[----:B-1----:R-:W-:-:S03]  /*29f50*/  LEA R92, P6, R213, R8, 0x2 ;  /* 0x00000008d55c7211 */ /* 0x002fc600078c10ff */
[----:B------:R1:W-:Y:S01]  /*29f60*/  STL.64 [R1+0x4c8], R164 ;  /* 0x0004c8a401007387 */ /* 0x0003e20000100a00 */
[----:B------:R-:W-:-:S03]  /*29f70*/  LEA.HI.X.SX32 R93, R213, R244, 0x2, P6 ;  /* 0x000000f4d55d7211 */ /* 0x000fc600030f16ff */
[----:B------:R-:W3:Y:S01]  /*29f80*/  LDL.LU R174, [R1+0x1a0] ;  /* 0x0001a00001ae7983 */ /* 0x000ee20000300800 */
[----:B------:R-:W-:Y:S01]  /*29f90*/  IMAD.MOV.U32 R168, RZ, RZ, R175 ;  /* 0x000000ffffa87224 */ /* 0x000fe200078e00af */
[----:B----4-:R-:W4:Y:S02]  /*29fa0*/  LDC R90, c[0x0][0x240] ;  /* 0x00009000ff5a7b82 */ /* 0x010f240000000800 */
[----:B------:R1:W-:Y:S02]  /*29fb0*/  STL.64 [R1+0x4c0], R92 ;  /* 0x0004c05c01007387 */ /* 0x0003e40000100a00 */
[----:B-1----:R-:W-:-:S04]  /*29fc0*/  LEA R164, P3, R222, R8, 0x2 ;  /* 0x00000008dea47211 */ /* 0x002fc800078610ff */
[----:B------:R-:W1:Y:S01]  /*29fd0*/  LDC R91, c[0x0][0x240] ;  /* 0x00009000ff5b7b82 */ /* 0x000e620000000800 */
[----:B------:R-:W-:Y:S02]  /*29fe0*/  LEA.HI.X.SX32 R165, R222, R244, 0x2, P3 ;  /* 0x000000f4dea57211 */ /* 0x000fe400018f16ff */
[----:B------:R-:W-:-:S03]  /*29ff0*/  LEA R92, P6, R214, R8, 0x2 ;  /* 0x00000008d65c7211 */ /* 0x000fc600078c10ff */
[----:B------:R4:W-:Y:S01]  /*2a000*/  STL.64 [R1+0x4b8], R164 ;  /* 0x0004b8a401007387 */ /* 0x0009e20000100a00 */
[----:B------:R-:W-:Y:S01]  /*2a010*/  LEA.HI.X.SX32 R93, R214, R244, 0x2, P6 ;  /* 0x000000f4d65d7211 */ /* 0x000fe200030f16ff */
[----:B------:R-:W-:Y:S01]  /*2a020*/  IMAD.MOV.U32 R175, RZ, RZ, R173 ;  /* 0x000000ffffaf7224 */ /* 0x000fe200078e00ad */
[----:B------:R-:W-:Y:S01]  /*2a030*/  MOV R173, R171 ;  /* 0x000000ab00ad7202 */ /* 0x000fe20000000f00 */
[----:B------:R-:W-:Y:S02]  /*2a040*/  IMAD.MOV.U32 R171, RZ, RZ, R250 ;  /* 0x000000ffffab7224 */ /* 0x000fe400078e00fa */
[----:B------:R4:W-:Y:S01]  /*2a050*/  STL.64 [R1+0x4b0], R92 ;  /* 0x0004b05c01007387 */ /* 0x0009e20000100a00 */
[----:B------:R-:W-:Y:S01]  /*2a060*/  IMAD.MOV.U32 R250, RZ, RZ, R249 ;  /* 0x000000fffffa7224 */ /* 0x000fe200078e00f9 */
[C---:B----4-:R-:W-:Y:S02]  /*2a070*/  LEA R164, P3, R224.reuse, R8, 0x2 ;  /* 0x00000008e0a47211 */ /* 0x050fe400078610ff */
[----:B------:R-:W-:Y:S01]  /*2a080*/  MOV R249, R245 ;  /* 0x000000f500f97202 */ /* 0x000fe20000000f00 */
[----:B------:R-:W-:Y:S01]  /*2a090*/  IMAD.MOV.U32 R245, RZ, RZ, R252 ;  /* 0x000000fffff57224 */ /* 0x000fe200078e00fc */
[----:B------:R-:W-:-:S02]  /*2a0a0*/  LEA.HI.X.SX32 R165, R224, R244, 0x2, P3 ;  /* 0x000000f4e0a57211 */ /* 0x000fc400018f16ff */
[C---:B------:R-:W-:Y:S01]  /*2a0b0*/  LEA R92, P6, R215.reuse, R8, 0x2 ;  /* 0x00000008d75c7211 */ /* 0x040fe200078c10ff */
[----:B------:R-:W-:Y:S01]  /*2a0c0*/  IMAD.MOV.U32 R252, RZ, RZ, R59 ;  /* 0x000000fffffc7224 */ /* 0x000fe200078e003b */
[----:B------:R-:W-:Y:S02]  /*2a0d0*/  MOV R59, R58 ;  /* 0x0000003a003b7202 */ /* 0x000fe40000000f00 */
[----:B------:R-:W-:Y:S01]  /*2a0e0*/  LEA.HI.X.SX32 R93, R215, R244, 0x2, P6 ;  /* 0x000000f4d75d7211 */ /* 0x000fe200030f16ff */
[----:B------:R-:W4:Y:S01]  /*2a0f0*/  LDL.LU R58, [R1+0xa10] ;  /* 0x000a1000013a7983 */ /* 0x000f220000300800 */
[----:B------:R-:W-:Y:S02]  /*2a100*/  IMAD.MOV.U32 R177, RZ, RZ, R168 ;  /* 0x000000ffffb17224 */ /* 0x000fe400078e00a8 */
[----:B------:R-:W-:Y:S01]  /*2a110*/  IMAD.MOV.U32 R168, RZ, RZ, R175 ;  /* 0x000000ffffa87224 */ /* 0x000fe200078e00af */
[----:B------:R1:W-:Y:S01]  /*2a120*/  STL.64 [R1+0x4a8], R164 ;  /* 0x0004a8a401007387 */ /* 0x0003e20000100a00 */
[----:B------:R-:W-:Y:S01]  /*2a130*/  MOV R175, R173 ;  /* 0x000000ad00af7202 */ /* 0x000fe20000000f00 */
[----:B------:R-:W-:-:S02]  /*2a140*/  IMAD.MOV.U32 R173, RZ, RZ, R171 ;  /* 0x000000ffffad7224 */ /* 0x000fc400078e00ab */
[----:B------:R-:W-:Y:S01]  /*2a150*/  STL.64 [R1+0x4a0], R92 ;  /* 0x0004a05c01007387 */ /* 0x000fe20000100a00 */
[----:B------:R-:W-:Y:S01]  /*2a160*/  IMAD.MOV.U32 R171, RZ, RZ, R250 ;  /* 0x000000ffffab7224 */ /* 0x000fe200078e00fa */
[----:B------:R-:W-:Y:S01]  /*2a170*/  MOV R250, R249 ;  /* 0x000000f900fa7202 */ /* 0x000fe20000000f00 */
[----:B------:R-:W-:Y:S01]  /*2a180*/  IMAD.MOV.U32 R249, RZ, RZ, R245 ;  /* 0x000000fffff97224 */ /* 0x000fe200078e00f5 */
[----:B-1----:R-:W-:Y:S01]  /*2a190*/  LEA R164, P3, R95, R8, 0x2 ;  /* 0x000000085fa47211 */ /* 0x002fe200078610ff */
[----:B------:R-:W-:-:S03]  /*2a1a0*/  IMAD.MOV.U32 R245, RZ, RZ, R252 ;  /* 0x000000fffff57224 */ /* 0x000fc600078e00fc */
[----:B------:R-:W-:Y:S02]  /*2a1b0*/  LEA.HI.X.SX32 R165, R95, R244, 0x2, P3 ;  /* 0x000000f45fa57211 */ /* 0x000fe400018f16ff */
[----:B------:R-:W-:Y:S02]  /*2a1c0*/  MOV R252, R59 ;  /* 0x0000003b00fc7202 */ /* 0x000fe40000000f00 */
[----:B------:R-:W4:Y:S04]  /*2a1d0*/  LDL.LU R59, [R1+0xa14] ;  /* 0x000a1400013b7983 */ /* 0x000f280000300800 */
[----:B------:R1:W-:Y:S02]  /*2a1e0*/  STL.64 [R1+0x498], R164 ;  /* 0x000498a401007387 */ /* 0x0003e40000100a00 */
[----:B-1----:R-:W-:-:S04]  /*2a1f0*/  LEA R164, P3, R100, R8, 0x2 ;  /* 0x0000000864a47211 */ /* 0x002fc800078610ff */
[----:B------:R-:W-:Y:S02]  /*2a200*/  LEA.HI.X.SX32 R165, R100, R244, 0x2, P3 ;  /* 0x000000f464a57211 */ /* 0x000fe400018f16ff */
[----:B------:R-:W-:-:S04]  /*2a210*/  LEA R94, P3, R96, R8, 0x2 ;  /* 0x00000008605e7211 */ /* 0x000fc800078610ff */
[----:B------:R-:W-:Y:S02]  /*2a220*/  LEA.HI.X.SX32 R95, R96, R244, 0x2, P3 ;  /* 0x000000f4605f7211 */ /* 0x000fe400018f16ff */
[----:B--2---:R-:W-:-:S04]  /*2a230*/  LEA R92, P6, R169, R8, 0x2 ;  /* 0x00000008a95c7211 */ /* 0x004fc800078c10ff */
[----:B------:R-:W-:Y:S01]  /*2a240*/  LEA.HI.X.SX32 R93, R169, R244, 0x2, P6 ;  /* 0x000000f4a95d7211 */ /* 0x000fe200030f16ff */
[----:B------:R-:W-:Y:S02]  /*2a250*/  IMAD.MOV.U32 R169, RZ, RZ, R177 ;  /* 0x000000ffffa97224 */ /* 0x000fe400078e00b1 */
[----:B------:R-:W-:Y:S01]  /*2a260*/  IMAD.MOV.U32 R177, RZ, RZ, R168 ;  /* 0x000000ffffb17224 */ /* 0x000fe200078e00a8 */
[----:B------:R-:W-:Y:S01]  /*2a270*/  MOV R168, R175 ;  /* 0x000000af00a87202 */ /* 0x000fe20000000f00 */
[----:B------:R-:W-:Y:S01]  /*2a280*/  IMAD.MOV.U32 R175, RZ, RZ, R173 ;  /* 0x000000ffffaf7224 */ /* 0x000fe200078e00ad */
[----:B------:R1:W-:Y:S01]  /*2a290*/  STL.64 [R1+0x490], R92 ;  /* 0x0004905c01007387 */ /* 0x0003e20000100a00 */
[----:B------:R-:W-:Y:S01]  /*2a2a0*/  IMAD.MOV.U32 R173, RZ, RZ, R171 ;  /* 0x000000ffffad7224 */ /* 0x000fe200078e00ab */
[----:B------:R-:W-:Y:S01]  /*2a2b0*/  MOV R171, R250 ;  /* 0x000000fa00ab7202 */ /* 0x000fe20000000f00 */
[----:B------:R-:W-:Y:S01]  /*2a2c0*/  IMAD.MOV.U32 R250, RZ, RZ, R249 ;  /* 0x000000fffffa7224 */ /* 0x000fe200078e00f9 */
[----:B------:R-:W-:Y:S01]  /*2a2d0*/  MOV R170, R169 ;  /* 0x000000a900aa7202 */ /* 0x000fe20000000f00 */
[----:B------:R-:W-:Y:S01]  /*2a2e0*/  IMAD.MOV.U32 R249, RZ, RZ, R245 ;  /* 0x000000fffff97224 */ /* 0x000fe200078e00f5 */
[----:B------:R-:W-:Y:S01]  /*2a2f0*/  MOV R245, R252 ;  /* 0x000000fc00f57202 */ /* 0x000fe20000000f00 */
[----:B------:R-:W-:Y:S01]  /*2a300*/  IMAD.MOV.U32 R252, RZ, RZ, R55 ;  /* 0x000000fffffc7224 */ /* 0x000fe200078e0037 */
[----:B-1----:R-:W-:Y:S01]  /*2a310*/  LEA R92, P6, R219, R8, 0x2 ;  /* 0x00000008db5c7211 */ /* 0x002fe200078c10ff */
[----:B------:R-:W-:-:S02]  /*2a320*/  IMAD.MOV.U32 R169, RZ, RZ, R177 ;  /* 0x000000ffffa97224 */ /* 0x000fc400078e00b1 */
[----:B------:R-:W-:Y:S01]  /*2a330*/  IMAD.MOV.U32 R55, RZ, RZ, R54 ;  /* 0x000000ffff377224 */ /* 0x000fe200078e0036 */
[----:B------:R-:W-:Y:S01]  /*2a340*/  LEA.HI.X.SX32 R93, R219, R244, 0x2, P6 ;  /* 0x000000f4db5d7211 */ /* 0x000fe200030f16ff */
[----:B------:R-:W-:Y:S01]  /*2a350*/  IMAD.MOV.U32 R177, RZ, RZ, R168 ;  /* 0x000000ffffb17224 */ /* 0x000fe200078e00a8 */
[----:B------:R-:W2:Y:S01]  /*2a360*/  LDL.LU R54, [R1+0xa1c] ;  /* 0x000a1c0001367983 */ /* 0x000ea20000300800 */
[----:B------:R-:W-:Y:S01]  /*2a370*/  MOV R168, R175 ;  /* 0x000000af00a87202 */ /* 0x000fe20000000f00 */
[----:B------:R-:W-:Y:S02]  /*2a380*/  IMAD.MOV.U32 R175, RZ, RZ, R173 ;  /* 0x000000ffffaf7224 */ /* 0x000fe400078e00ad */
[----:B------:R-:W-:Y:S01]  /*2a390*/  STL.64 [R1+0x488], R164 ;  /* 0x000488a401007387 */ /* 0x000fe20000100a00 */
[----:B------:R-:W-:Y:S01]  /*2a3a0*/  IMAD.MOV.U32 R173, RZ, RZ, R171 ;  /* 0x000000ffffad7224 */ /* 0x000fe200078e00ab */
[----:B------:R-:W-:Y:S01]  /*2a3b0*/  MOV R171, R250 ;  /* 0x000000fa00ab7202 */ /* 0x000fe20000000f00 */
[----:B------:R-:W-:Y:S01]  /*2a3c0*/  IMAD.MOV.U32 R172, RZ, RZ, R170 ;  /* 0x000000ffffac7224 */ /* 0x000fe200078e00aa */
[----:B------:R-:W4:Y:S01]  /*2a3d0*/  LDL.LU R180, [R1+0x1a4] ;  /* 0x0001a40001b47983 */ /* 0x000f220000300800 */
[----:B------:R-:W-:-:S02]  /*2a3e0*/  IMAD.MOV.U32 R250, RZ, RZ, R249 ;  /* 0x000000fffffa7224 */ /* 0x000fc400078e00f9 */
[----:B------:R-:W-:Y:S01]  /*2a3f0*/  IMAD.MOV.U32 R170, RZ, RZ, R169 ;  /* 0x000000ffffaa7224 */ /* 0x000fe200078e00a9 */
[----:B------:R1:W-:Y:S01]  /*2a400*/  STL.64 [R1+0x480], R92 ;  /* 0x0004805c01007387 */ /* 0x0003e20000100a00 */
[----:B------:R-:W-:Y:S01]  /*2a410*/  IMAD.MOV.U32 R249, RZ, RZ, R245 ;  /* 0x000000fffff97224 */ /* 0x000fe200078e00f5 */
[----:B------:R-:W-:Y:S01]  /*2a420*/  MOV R169, R177 ;  /* 0x000000b100a97202 */ /* 0x000fe20000000f00 */
[----:B------:R-:W-:Y:S01]  /*2a430*/  IMAD.MOV.U32 R177, RZ, RZ, R168 ;  /* 0x000000ffffb17224 */ /* 0x000fe200078e00a8 */
[----:B------:R-:W-:Y:S01]  /*2a440*/  MOV R245, R252 ;  /* 0x000000fc00f57202 */ /* 0x000fe20000000f00 */
[----:B------:R-:W-:Y:S02]  /*2a450*/  IMAD.MOV.U32 R252, RZ, RZ, R53 ;  /* 0x000000fffffc7224 */ /* 0x000fe400078e0035 */
[----:B------:R-:W-:Y:S01]  /*2a460*/  IMAD.MOV.U32 R168, RZ, RZ, R175 ;  /* 0x000000ffffa87224 */ /* 0x000fe200078e00af */
[----:B------:R-:W-:Y:S02]  /*2a470*/  MOV R175, R173 ;  /* 0x000000ad00af7202 */ /* 0x000fe40000000f00 */
[C---:B-1----:R-:W-:Y:S01]  /*2a480*/  LEA R92, P6, R221.reuse, R8, 0x2 ;  /* 0x00000008dd5c7211 */ /* 0x042fe200078c10ff */
[----:B------:R-:W-:Y:S01]  /*2a490*/  IMAD.MOV.U32 R53, RZ, RZ, R36 ;  /* 0x000000ffff357224 */ /* 0x000fe200078e0024 */
[----:B------:R-:W-:Y:S01]  /*2a4a0*/  MOV R36, R12 ;  /* 0x0000000c00247202 */ /* 0x000fe20000000f00 */
[----:B------:R-:W-:Y:S01]  /*2a4b0*/  IMAD.MOV.U32 R173, RZ, RZ, R171 ;  /* 0x000000ffffad7224 */ /* 0x000fe200078e00ab */
[----:B------:R-:W-:Y:S01]  /*2a4c0*/  LEA.HI.X.SX32 R93, R221, R244, 0x2, P6 ;  /* 0x000000f4dd5d7211 */ /* 0x000fe200030f16ff */
[----:B------:R-:W3:Y:S01]  /*2a4d0*/  LDL.LU R12, [R1+0xa54] ;  /* 0x000a5400010c7983 */ /* 0x000ee20000300800 */
[----:B------:R-:W-:Y:S01]  /*2a4e0*/  IMAD.MOV.U32 R171, RZ, RZ, R250 ;  /* 0x000000ffffab7224 */ /* 0x000fe200078e00fa */
[----:B------:R-:W-:Y:S01]  /*2a4f0*/  MOV R250, R249 ;  /* 0x000000f900fa7202 */ /* 0x000fe20000000f00 */
[----:B------:R-:W-:Y:S01]  /*2a500*/  IMAD.MOV.U32 R249, RZ, RZ, R245 ;  /* 0x000000fffff97224 */ /* 0x000fe200078e00f5 */
[----:B------:R1:W-:Y:S01]  /*2a510*/  STL.64 [R1+0x478], R94 ;  /* 0x0004785e01007387 */ /* 0x0003e20000100a00 */
[----:B------:R-:W-:-:S03]  /*2a520*/  IMAD.MOV.U32 R245, RZ, RZ, R53 ;  /* 0x000000fffff57224 */ /* 0x000fc600078e0035 */
[----:B------:R1:W-:Y:S04]  /*2a530*/  STL.64 [R1+0x470], R92 ;  /* 0x0004705c01007387 */ /* 0x0003e80000100a00 */
[----:B------:R-:W2:Y:S01]  /*2a540*/  LDL.LU R53, [R1+0xa90] ;  /* 0x000a900001357983 */ /* 0x000ea20000300800 */
[-C--:B-1----:R-:W-:Y:S02]  /*2a550*/  LEA R94, P3, R101, R8.reuse, 0x2 ;  /* 0x00000008655e7211 */ /* 0x082fe400078610ff */
[----:B------:R-:W-:Y:S02]  /*2a560*/  LEA R92, P6, R223, R8, 0x2 ;  /* 0x00000008df5c7211 */ /* 0x000fe400078c10ff */
[-C--:B------:R-:W-:Y:S02]  /*2a570*/  LEA.HI.X.SX32 R95, R101, R244.reuse, 0x2, P3 ;  /* 0x000000f4655f7211 */ /* 0x080fe400018f16ff */
[----:B------:R-:W-:-:S03]  /*2a580*/  LEA.HI.X.SX32 R93, R223, R244, 0x2, P6 ;  /* 0x000000f4df5d7211 */ /* 0x000fc600030f16ff */
[----:B------:R-:W-:Y:S04]  /*2a590*/  STL.64 [R1+0x468], R94 ;  /* 0x0004685e01007387 */ /* 0x000fe80000100a00 */
[----:B------:R1:W-:Y:S02]  /*2a5a0*/  STL.64 [R1+0x460], R92 ;  /* 0x0004605c01007387 */ /* 0x0003e40000100a00 */
[----:B-1----:R-:W-:-:S04]  /*2a5b0*/  LEA R92, P6, R225, R8, 0x2 ;  /* 0x00000008e15c7211 */ /* 0x002fc800078c10ff */
[----:B------:R-:W-:Y:S02]  /*2a5c0*/  LEA.HI.X.SX32 R93, R225, R244, 0x2, P6 ;  /* 0x000000f4e15d7211 */ /* 0x000fe400030f16ff */
[----:B------:R-:W-:Y:S01]  /*2a5d0*/  MOV R164, R172 ;  /* 0x000000ac00a47202 */ /* 0x000fe20000000f00 */
[----:B---3--:R-:W-:Y:S01]  /*2a5e0*/  IMAD R12, R12, R90, RZ ;  /* 0x0000005a0c0c7224 */ /* 0x008fe200078e02ff */
[----:B------:R-:W-:Y:S01]  /*2a5f0*/  LEA R90, P3, R174, R8, 0x2 ;  /* 0x00000008ae5a7211 */ /* 0x000fe200078610ff */
[----:B--2---:R-:W-:-:S03]  /*2a600*/  IMAD R53, R53, R91, RZ ;  /* 0x0000005b35357224 */ /* 0x004fc600078e02ff */
[----:B------:R-:W-:Y:S01]  /*2a610*/  LEA.HI.X.SX32 R91, R174, R244, 0x2, P3 ;  /* 0x000000f4ae5b7211 */ /* 0x000fe200018f16ff */
[----:B------:R-:W-:Y:S01]  /*2a620*/  IMAD R23, R23, R103, RZ ;  /* 0x0000006717177224 */ /* 0x000fe200078e02ff */
[----:B------:R-:W1:Y:S03]  /*2a630*/  LDC R225, c[0x0][0x240] ;  /* 0x00009000ffe17b82 */ /* 0x000e660000000800 */
[----:B------:R2:W-:Y:S04]  /*2a640*/  STL.64 [R1+0x458], R90 ;  /* 0x0004585a01007387 */ /* 0x0005e80000100a00 */
[----:B------:R3:W-:Y:S01]  /*2a650*/  STL.64 [R1+0x450], R92 ;  /* 0x0004505c01007387 */ /* 0x0007e20000100a00 */
[----:B--2---:R-:W-:-:S02]  /*2a660*/  LEA R90, P3, R231, R8, 0x2 ;  /* 0x00000008e75a7211 */ /* 0x004fc400078610ff */
[C---:B---3--:R-:W-:Y:S02]  /*2a670*/  LEA R92, P6, R226.reuse, R8, 0x2 ;  /* 0x00000008e25c7211 */ /* 0x048fe400078c10ff */
[-C--:B------:R-:W-:Y:S02]  /*2a680*/  LEA.HI.X.SX32 R91, R231, R244.reuse, 0x2, P3 ;  /* 0x000000f4e75b7211 */ /* 0x080fe400018f16ff */
[----:B------:R-:W-:-:S03]  /*2a690*/  LEA.HI.X.SX32 R93, R226, R244, 0x2, P6 ;  /* 0x000000f4e25d7211 */ /* 0x000fc600030f16ff */
[----:B------:R2:W-:Y:S04]  /*2a6a0*/  STL.64 [R1+0x448], R90 ;  /* 0x0004485a01007387 */ /* 0x0005e80000100a00 */
[----:B------:R3:W-:Y:S04]  /*2a6b0*/  STL.64 [R1+0x440], R92 ;  /* 0x0004405c01007387 */ /* 0x0007e80000100a00 */
[----:B------:R-:W4:Y:S01]  /*2a6c0*/  LDL.LU R194, [R1+0x1a8] ;  /* 0x0001a80001c27983 */ /* 0x000f220000300800 */
[-C--:B--2---:R-:W-:Y:S02]  /*2a6d0*/  LEA R90, P3, R233, R8.reuse, 0x2 ;  /* 0x00000008e95a7211 */ /* 0x084fe400078610ff */
[----:B---3--:R-:W-:-:S02]  /*2a6e0*/  LEA R92, P6, R227, R8, 0x2 ;  /* 0x00000008e35c7211 */ /* 0x008fc400078c10ff */
[-C--:B------:R-:W-:Y:S02]  /*2a6f0*/  LEA.HI.X.SX32 R91, R233, R244.reuse, 0x2, P3 ;  /* 0x000000f4e95b7211 */ /* 0x080fe400018f16ff */
[----:B------:R-:W-:Y:S01]  /*2a700*/  LEA.HI.X.SX32 R93, R227, R244, 0x2, P6 ;  /* 0x000000f4e35d7211 */ /* 0x000fe200030f16ff */
[----:B------:R-:W-:Y:S01]  /*2a710*/  IMAD.MOV.U32 R172, RZ, RZ, R170 ;  /* 0x000000ffffac7224 */ /* 0x000fe200078e00aa */
[----:B------:R-:W2:Y:S01]  /*2a720*/  LDC R233, c[0x0][0x240] ;  /* 0x00009000ffe97b82 */ /* 0x000ea20000000800 */
[----:B------:R3:W-:Y:S04]  /*2a730*/  STL.64 [R1+0x438], R90 ;  /* 0x0004385a01007387 */ /* 0x0007e80000100a00 */
[----:B------:R-:W2:Y:S04]  /*2a740*/  LDL.LU R184, [R1+0x1ac] ;  /* 0x0001ac0001b87983 */ /* 0x000ea80000300800 */
[----:B------:R4:W-:Y:S01]  /*2a750*/  STL.64 [R1+0x430], R92 ;  /* 0x0004305c01007387 */ /* 0x0009e20000100a00 */
[----:B---3--:R-:W-:-:S03]  /*2a760*/  LEA R90, P3, R234, R8, 0x2 ;  /* 0x00000008ea5a7211 */ /* 0x008fc600078610ff */
[----:B------:R-:W3:Y:S01]  /*2a770*/  LDL.LU R192, [R1+0x1b0] ;  /* 0x0001b00001c07983 */ /* 0x000ee20000300800 */
[----:B------:R-:W-:Y:S02]  /*2a780*/  LEA.HI.X.SX32 R91, R234, R244, 0x2, P3 ;  /* 0x000000f4ea5b7211 */ /* 0x000fe400018f16ff */
[----:B----4-:R-:W-:-:S03]  /*2a790*/  LEA R92, P6, R180, R8, 0x2 ;  /* 0x00000008b45c7211 */ /* 0x010fc600078c10ff */
[----:B------:R4:W-:Y:S01]  /*2a7a0*/  STL.64 [R1+0x428], R90 ;  /* 0x0004285a01007387 */ /* 0x0009e20000100a00 */
[----:B------:R-:W-:-:S03]  /*2a7b0*/  LEA.HI.X.SX32 R93, R180, R244, 0x2, P6 ;  /* 0x000000f4b45d7211 */ /* 0x000fc600030f16ff */
[----:B------:R-:W3:Y:S04]  /*2a7c0*/  LDL.LU R183, [R1+0x1b4] ;  /* 0x0001b40001b77983 */ /* 0x000ee80000300800 */
[----:B------:R1:W-:Y:S01]  /*2a7d0*/  STL.64 [R1+0x420], R92 ;  /* 0x0004205c01007387 */ /* 0x0003e20000100a00 */
[----:B----4-:R-:W-:-:S04]  /*2a7e0*/  LEA R90, P3, R235, R8, 0x2 ;  /* 0x00000008eb5a7211 */ /* 0x010fc800078610ff */
[----:B------:R-:W-:Y:S02]  /*2a7f0*/  LEA.HI.X.SX32 R91, R235, R244, 0x2, P3 ;  /* 0x000000f4eb5b7211 */ /* 0x000fe400018f16ff */
[----:B-1----:R-:W-:-:S03]  /*2a800*/  LEA R92, P6, R229, R8, 0x2 ;  /* 0x00000008e55c7211 */ /* 0x002fc600078c10ff */
[----:B------:R1:W-:Y:S01]  /*2a810*/  STL.64 [R1+0x418], R90 ;  /* 0x0004185a01007387 */ /* 0x0003e20000100a00 */
[----:B------:R-:W-:-:S03]  /*2a820*/  LEA.HI.X.SX32 R93, R229, R244, 0x2, P6 ;  /* 0x000000f4e55d7211 */ /* 0x000fc600030f16ff */
[----:B------:R-:W4:Y:S01]  /*2a830*/  LDL.LU R182, [R1+0x1b8] ;  /* 0x0001b80001b67983 */ /* 0x000f220000300800 */
[----:B------:R-:W-:Y:S01]  /*2a840*/  IMAD.MOV.U32 R170, RZ, RZ, R169 ;  /* 0x000000ffffaa7224 */ /* 0x000fe200078e00a9 */
[----:B------:R-:W4:Y:S02]  /*2a850*/  LDC R229, c[0x0][0x240] ;  /* 0x00009000ffe57b82 */ /* 0x000f240000000800 */
[----:B------:R1:W-:Y:S04]  /*2a860*/  STL.64 [R1+0x410], R92 ;  /* 0x0004105c01007387 */ /* 0x0003e80000100a00 */
[----:B------:R-:W2:Y:S01]  /*2a870*/  LDL.LU R181, [R1+0xa94] ;  /* 0x000a940001b57983 */ /* 0x000ea20000300800 */
[----:B------:R-:W-:Y:S01]  /*2a880*/  MOV R169, R177 ;  /* 0x000000b100a97202 */ /* 0x000fe20000000f00 */
[----:B------:R-:W-:-:S02]  /*2a890*/  IMAD.MOV.U32 R177, RZ, RZ, R168 ;  /* 0x000000ffffb17224 */ /* 0x000fc400078e00a8 */
[----:B------:R-:W-:Y:S01]  /*2a8a0*/  IMAD.MOV.U32 R168, RZ, RZ, R175 ;  /* 0x000000ffffa87224 */ /* 0x000fe200078e00af */
[----:B------:R-:W-:Y:S01]  /*2a8b0*/  MOV R175, R173 ;  /* 0x000000ad00af7202 */ /* 0x000fe20000000f00 */
[----:B------:R-:W-:Y:S01]  /*2a8c0*/  IMAD.MOV.U32 R173, RZ, RZ, R250 ;  /* 0x000000ffffad7224 */ /* 0x000fe200078e00fa */
[-C--:B-1----:R-:W-:Y:S01]  /*2a8d0*/  LEA R90, P3, R236, R8.reuse, 0x2 ;  /* 0x00000008ec5a7211 */ /* 0x082fe200078610ff */
[----:B------:R-:W2:Y:S01]  /*2a8e0*/  LDC R250, c[0x0][0x240] ;  /* 0x00009000fffa7b82 */ /* 0x000ea20000000800 */
[----:B------:R-:W-:Y:S01]  /*2a8f0*/  LEA R92, P6, R230, R8, 0x2 ;  /* 0x00000008e65c7211 */ /* 0x000fe200078c10ff */
[----:B------:R-:W4:Y:S01]  /*2a900*/  LDL.LU R186, [R1+0x1bc] ;  /* 0x0001bc0001ba7983 */ /* 0x000f220000300800 */
[-C--:B------:R-:W-:Y:S02]  /*2a910*/  LEA.HI.X.SX32 R91, R236, R244.reuse, 0x2, P3 ;  /* 0x000000f4ec5b7211 */ /* 0x080fe400018f16ff */
[----:B------:R-:W-:-:S03]  /*2a920*/  LEA.HI.X.SX32 R93, R230, R244, 0x2, P6 ;  /* 0x000000f4e65d7211 */ /* 0x000fc600030f16ff */
[----:B------:R1:W-:Y:S04]  /*2a930*/  STL.64 [R1+0x408], R90 ;  /* 0x0004085a01007387 */ /* 0x0003e80000100a00 */
[----:B------:R-:W4:Y:S04]  /*2a940*/  LDL.LU R190, [R1+0x1c0] ;  /* 0x0001c00001be7983 */ /* 0x000f280000300800 */
[----:B------:R1:W-:Y:S01]  /*2a950*/  STL.64 [R1+0x400], R92 ;  /* 0x0004005c01007387 */ /* 0x0003e20000100a00 */
[----:B------:R-:W-:Y:S01]  /*2a960*/  IMAD.MOV.U32 R174, RZ, RZ, R172 ;  /* 0x000000ffffae7224 */ /* 0x000fe200078e00ac */
[----:B------:R-:W-:Y:S01]  /*2a970*/  MOV R172, R170 ;  /* 0x000000aa00ac7202 */ /* 0x000fe20000000f00 */
[----:B------:R-:W-:-:S02]  /*2a980*/  IMAD.MOV.U32 R170, RZ, RZ, R177 ;  /* 0x000000ffffaa7224 */ /* 0x000fc400078e00b1 */
[----:B--2---:R-:W-:Y:S02]  /*2a990*/  IMAD R250, R181, R250, RZ ;  /* 0x000000fab5fa7224 */ /* 0x004fe400078e02ff */
[----:B------:R-:W2:Y:S01]  /*2a9a0*/  LDL.LU R181, [R1+0xa98] ;  /* 0x000a980001b57983 */ /* 0x000ea20000300800 */
[----:B------:R-:W-:Y:S01]  /*2a9b0*/  IMAD.MOV.U32 R177, RZ, RZ, R168 ;  /* 0x000000ffffb17224 */ /* 0x000fe200078e00a8 */
[----:B------:R-:W-:Y:S01]  /*2a9c0*/  MOV R168, R175 ;  /* 0x000000af00a87202 */ /* 0x000fe20000000f00 */
[----:B------:R-:W-:Y:S02]  /*2a9d0*/  IMAD.MOV.U32 R175, RZ, RZ, R249 ;  /* 0x000000ffffaf7224 */ /* 0x000fe400078e00f9 */
[----:B------:R-:W2:Y:S01]  /*2a9e0*/  LDC R249, c[0x0][0x240] ;  /* 0x00009000fff97b82 */ /* 0x000ea20000000800 */
[-C--:B-1----:R-:W-:Y:S02]  /*2a9f0*/  LEA R90, P3, R102, R8.reuse, 0x2 ;  /* 0x00000008665a7211 */ /* 0x082fe400078610ff */
[----:B------:R-:W-:-:S02]  /*2aa00*/  LEA R92, P6, R232, R8, 0x2 ;  /* 0x00000008e85c7211 */ /* 0x000fc400078c10ff */
[-C--:B------:R-:W-:Y:S02]  /*2aa10*/  LEA.HI.X.SX32 R91, R102, R244.reuse, 0x2, P3 ;  /* 0x000000f4665b7211 */ /* 0x080fe400018f16ff */
[----:B------:R-:W-:Y:S01]  /*2aa20*/  LEA.HI.X.SX32 R93, R232, R244, 0x2, P6 ;  /* 0x000000f4e85d7211 */ /* 0x000fe200030f16ff */
[----:B------:R-:W-:Y:S01]  /*2aa30*/  IMAD.MOV.U32 R165, RZ, RZ, R174 ;  /* 0x000000ffffa57224 */ /* 0x000fe200078e00ae */
[----:B------:R-:W-:Y:S01]  /*2aa40*/  MOV R174, R164 ;  /* 0x000000a400ae7202 */ /* 0x000fe20000000f00 */
[----:B------:R-:W-:Y:S02]  /*2aa50*/  IMAD.MOV.U32 R164, RZ, RZ, R248 ;  /* 0x000000ffffa47224 */ /* 0x000fe400078e00f8 */
[----:B------:R-:W1:Y:S01]  /*2aa60*/  LDC R248, c[0x0][0x240] ;  /* 0x00009000fff87b82 */ /* 0x000e620000000800 */
[----:B--2---:R-:W-:Y:S02]  /*2aa70*/  IMAD R249, R181, R249, RZ ;  /* 0x000000f9b5f97224 */ /* 0x004fe400078e02ff */
[----:B------:R-:W2:Y:S04]  /*2aa80*/  LDL.LU R181, [R1+0x1c4] ;  /* 0x0001c40001b57983 */ /* 0x000ea80000300800 */
[----:B------:R3:W-:Y:S04]  /*2aa90*/  STL.64 [R1+0x3f8], R90 ;  /* 0x0003f85a01007387 */ /* 0x0007e80000100a00 */
[----:B------:R4:W-:Y:S04]  /*2aaa0*/  STL.64 [R1+0x3f0], R92 ;  /* 0x0003f05c01007387 */ /* 0x0009e80000100a00 */
[----:B------:R-:W1:Y:S01]  /*2aab0*/  LDL.LU R187, [R1+0xa9c] ;  /* 0x000a9c0001bb7983 */ /* 0x000e620000300800 */
[----:B---3--:R-:W-:-:S03]  /*2aac0*/  LEA R90, P3, R194, R8, 0x2 ;  /* 0x00000008c25a7211 */ /* 0x008fc600078610ff */
[----:B------:R-:W3:Y:S01]  /*2aad0*/  LDL.LU R195, [R1+0x1c8] ;  /* 0x0001c80001c37983 */ /* 0x000ee20000300800 */
[----:B----4-:R-:W-:-:S03]  /*2aae0*/  LEA R92, P6, R184, R8, 0x2 ;  /* 0x00000008b85c7211 */ /* 0x010fc600078c10ff */
[----:B------:R-:W4:Y:S01]  /*2aaf0*/  LDL.LU R193, [R1+0x1d4] ;  /* 0x0001d40001c17983 */ /* 0x000f220000300800 */
[-C--:B------:R-:W-:Y:S02]  /*2ab00*/  LEA.HI.X.SX32 R91, R194, R244.reuse, 0x2, P3 ;  /* 0x000000f4c25b7211 */ /* 0x080fe400018f16ff */
[----:B------:R-:W-:-:S03]  /*2ab10*/  LEA.HI.X.SX32 R93, R184, R244, 0x2, P6 ;  /* 0x000000f4b85d7211 */ /* 0x000fc600030f16ff */
[----:B------:R2:W-:Y:S04]  /*2ab20*/  STL.64 [R1+0x3e8], R90 ;  /* 0x0003e85a01007387 */ /* 0x0005e80000100a00 */
[----:B------:R-:W4:Y:S04]  /*2ab30*/  LDL.LU R191, [R1+0x1d8] ;  /* 0x0001d80001bf7983 */ /* 0x000f280000300800 */
[----:B------:R-:W4:Y:S04]  /*2ab40*/  LDL.LU R103, [R1+0x1e8] ;  /* 0x0001e80001677983 */ /* 0x000f280000300800 */
[----:B------:R2:W-:Y:S04]  /*2ab50*/  STL.64 [R1+0x3e0], R92 ;  /* 0x0003e05c01007387 */ /* 0x0005e80000100a00 */
[----:B------:R-:W3:Y:S01]  /*2ab60*/  LDL.LU R184, [R1+0xaa4] ;  /* 0x000aa40001b87983 */ /* 0x000ee20000300800 */
[----:B--2---:R-:W-:-:S03]  /*2ab70*/  LEA R90, P3, R192, R8, 0x2 ;  /* 0x00000008c05a7211 */ /* 0x004fc600078610ff */
[----:B------:R-:W2:Y:S01]  /*2ab80*/  LDL.LU R189, [R1+0x1ec] ;  /* 0x0001ec0001bd7983 */ /* 0x000ea20000300800 */
[----:B------:R-:W-:Y:S02]  /*2ab90*/  LEA.HI.X.SX32 R91, R192, R244, 0x2, P3 ;  /* 0x000000f4c05b7211 */ /* 0x000fe400018f16ff */
[C---:B------:R-:W-:Y:S01]  /*2aba0*/  LEA R92, P6, R183.reuse, R8, 0x2 ;  /* 0x00000008b75c7211 */ /* 0x040fe200078c10ff */
[----:B------:R-:W2:Y:S03]  /*2abb0*/  LDL.LU R107, [R1+0x1f0] ;  /* 0x0001f000016b7983 */ /* 0x000ea60000300800 */
[----:B------:R-:W-:Y:S01]  /*2abc0*/  LEA.HI.X.SX32 R93, R183, R244, 0x2, P6 ;  /* 0x000000f4b75d7211 */ /* 0x000fe200030f16ff */
[----:B------:R1:W-:Y:S01]  /*2abd0*/  STL.64 [R1+0x3d8], R90 ;  /* 0x0003d85a01007387 */ /* 0x0003e20000100a00 */
[----:B------:R-:W-:Y:S01]  /*2abe0*/  IMAD.MOV.U32 R178, RZ, RZ, R174 ;  /* 0x000000ffffb27224 */ /* 0x000fe200078e00ae */
[----:B------:R-:W-:Y:S01]  /*2abf0*/  MOV R174, R164 ;  /* 0x000000a400ae7202 */ /* 0x000fe20000000f00 */
[----:B------:R-:W-:-:S02]  /*2ac00*/  IMAD.MOV.U32 R164, RZ, RZ, R172 ;  /* 0x000000ffffa47224 */ /* 0x000fc400078e00ac */
[----:B------:R-:W-:Y:S02]  /*2ac10*/  IMAD.MOV.U32 R172, RZ, RZ, R247 ;  /* 0x000000ffffac7224 */ /* 0x000fe400078e00f7 */
[----:B------:R-:W3:Y:S01]  /*2ac20*/  LDC R247, c[0x0][0x240] ;  /* 0x00009000fff77b82 */ /* 0x000ee20000000800 */
[----:B-1----:R-:W-:-:S04]  /*2ac30*/  LEA R90, P3, R182, R8, 0x2 ;  /* 0x00000008b65a7211 */ /* 0x002fc800078610ff */
[----:B------:R-:W-:Y:S01]  /*2ac40*/  LEA.HI.X.SX32 R91, R182, R244, 0x2, P3 ;  /* 0x000000f4b65b7211 */ /* 0x000fe200018f16ff */
[----:B------:R-:W-:Y:S02]  /*2ac50*/  IMAD R248, R187, R248, RZ ;  /* 0x000000f8bbf87224 */ /* 0x000fe400078e02ff */
[----:B------:R-:W2:Y:S04]  /*2ac60*/  LDL.LU R187, [R1+0x1f4] ;  /* 0x0001f40001bb7983 */ /* 0x000ea80000300800 */
[----:B------:R1:W-:Y:S04]  /*2ac70*/  STL.64 [R1+0x3d0], R92 ;  /* 0x0003d05c01007387 */ /* 0x0003e80000100a00 */
[----:B------:R-:W4:Y:S04]  /*2ac80*/  LDL.LU R183, [R1+0xad0] ;  /* 0x000ad00001b77983 */ /* 0x000f280000300800 */
[----:B------:R-:W2:Y:S01]  /*2ac90*/  LDL.LU R194, [R1+0x1f8] ;  /* 0x0001f80001c27983 */ /* 0x000ea20000300800 */
[----:B---3--:R-:W-:-:S03]  /*2aca0*/  IMAD R247, R184, R247, RZ ;  /* 0x000000f7b8f77224 */ /* 0x008fc600078e02ff */
[----:B------:R-:W3:Y:S04]  /*2acb0*/  LDL.LU R184, [R1+0x1fc] ;  /* 0x0001fc0001b87983 */ /* 0x000ee80000300800 */
[----:B------:R1:W-:Y:S04]  /*2acc0*/  STL.64 [R1+0x3c8], R90 ;  /* 0x0003c85a01007387 */ /* 0x0003e80000100a00 */
[----:B------:R-:W3:Y:S01]  /*2acd0*/  LDL.LU R192, [R1+0x200] ;  /* 0x0002000001c07983 */ /* 0x000ee20000300800 */
[----:B------:R-:W-:Y:S01]  /*2ace0*/  MOV R180, R174 ;  /* 0x000000ae00b47202 */ /* 0x000fe20000000f00 */
[----:B------:R-:W-:-:S02]  /*2acf0*/  IMAD.MOV.U32 R174, RZ, RZ, R172 ;  /* 0x000000ffffae7224 */ /* 0x000fc400078e00ac */
[----:B------:R-:W-:Y:S01]  /*2ad00*/  IMAD.MOV.U32 R172, RZ, RZ, R170 ;  /* 0x000000ffffac7224 */ /* 0x000fe200078e00aa */
[----:B------:R-:W-:Y:S01]  /*2ad10*/  MOV R170, R169 ;  /* 0x000000a900aa7202 */ /* 0x000fe20000000f00 */
[----:B------:R-:W-:Y:S02]  /*2ad20*/  IMAD.MOV.U32 R169, RZ, RZ, R177 ;  /* 0x000000ffffa97224 */ /* 0x000fe400078e00b1 */
[----:B------:R-:W-:Y:S02]  /*2ad30*/  IMAD.MOV.U32 R177, RZ, RZ, R246 ;  /* 0x000000ffffb17224 */ /* 0x000fe400078e00f6 */
[----:B------:R-:W4:Y:S01]  /*2ad40*/  LDC R246, c[0x0][0x240] ;  /* 0x00009000fff67b82 */ /* 0x000f220000000800 */
[----:B-1----:R-:W-:-:S04]  /*2ad50*/  LEA R92, P6, R186, R8, 0x2 ;  /* 0x00000008ba5c7211 */ /* 0x002fc800078c10ff */
[----:B------:R-:W-:Y:S02]  /*2ad60*/  LEA.HI.X.SX32 R93, R186, R244, 0x2, P6 ;  /* 0x000000f4ba5d7211 */ /* 0x000fe400030f16ff */
[----:B------:R-:W-:-:S03]  /*2ad70*/  LEA R90, P3, R190, R8, 0x2 ;  /* 0x00000008be5a7211 */ /* 0x000fc600078610ff */
[----:B------:R1:W-:Y:S01]  /*2ad80*/  STL.64 [R1+0x3c0], R92 ;  /* 0x0003c05c01007387 */ /* 0x0003e20000100a00 */
[----:B------:R-:W-:Y:S02]  /*2ad90*/  LEA.HI.X.SX32 R91, R190, R244, 0x2, P3 ;  /* 0x000000f4be5b7211 */ /* 0x000fe400018f16ff */
[----:B-1----:R-:W-:-:S04]  /*2ada0*/  LEA R92, P6, R181, R8, 0x2 ;  /* 0x00000008b55c7211 */ /* 0x002fc800078c10ff */
[----:B------:R-:W-:Y:S01]  /*2adb0*/  LEA.HI.X.SX32 R93, R181, R244, 0x2, P6 ;  /* 0x000000f4b55d7211 */ /* 0x000fe200030f16ff */
[----:B----4-:R-:W-:Y:S02]  /*2adc0*/  IMAD R246, R183, R246, RZ ;  /* 0x000000f6b7f67224 */ /* 0x010fe400078e02ff */
[----:B------:R-:W4:Y:S04]  /*2add0*/  LDL.LU R183, [R1+0x208] ;  /* 0x0002080001b77983 */ /* 0x000f280000300800 */
[----:B------:R-:W4:Y:S04]  /*2ade0*/  LDL.LU R182, [R1+0x20c] ;  /* 0x00020c0001b67983 */ /* 0x000f280000300800 */
[----:B------:R1:W-:Y:S04]  /*2adf0*/  STL.64 [R1+0x3b8], R90 ;  /* 0x0003b85a01007387 */ /* 0x0003e80000100a00 */
[----:B------:R-:W4:Y:S04]  /*2ae00*/  LDL.LU R190, [R1+0x220] ;  /* 0x0002200001be7983 */ /* 0x000f280000300800 */
[----:B------:R2:W-:Y:S01]  /*2ae10*/  STL.64 [R1+0x3b0], R92 ;  /* 0x0003b05c01007387 */ /* 0x0005e20000100a00 */
[----:B-1----:R-:W-:-:S04]  /*2ae20*/  LEA R90, P3, R195, R8, 0x2 ;  /* 0x00000008c35a7211 */ /* 0x002fc800078610ff */
[----:B------:R-:W-:Y:S02]  /*2ae30*/  LEA.HI.X.SX32 R91, R195, R244, 0x2, P3 ;  /* 0x000000f4c35b7211 */ /* 0x000fe400018f16ff */
[----:B--2---:R-:W-:-:S04]  /*2ae40*/  LEA R92, P6, R193, R8, 0x2 ;  /* 0x00000008c15c7211 */ /* 0x004fc800078c10ff */
[----:B------:R-:W-:Y:S01]  /*2ae50*/  LEA.HI.X.SX32 R93, R193, R244, 0x2, P6 ;  /* 0x000000f4c15d7211 */ /* 0x000fe200030f16ff */
[----:B------:R1:W-:Y:S04]  /*2ae60*/  STL.64 [R1+0x3a8], R90 ;  /* 0x0003a85a01007387 */ /* 0x0003e80000100a00 */
[----:B------:R2:W-:Y:S01]  /*2ae70*/  STL.64 [R1+0x3a0], R92 ;  /* 0x0003a05c01007387 */ /* 0x0005e20000100a00 */
[-C--:B-1----:R-:W-:Y:S02]  /*2ae80*/  LEA R90, P3, R191, R8.reuse, 0x2 ;  /* 0x00000008bf5a7211 */ /* 0x082fe400078610ff */
[----:B--2---:R-:W-:Y:S02]  /*2ae90*/  LEA R92, P6, R103, R8, 0x2 ;  /* 0x00000008675c7211 */ /* 0x004fe400078c10ff */
[----:B------:R-:W-:-:S02]  /*2aea0*/  LEA.HI.X.SX32 R91, R191, R244, 0x2, P3 ;  /* 0x000000f4bf5b7211 */ /* 0x000fc400018f16ff */
[----:B------:R-:W-:-:S03]  /*2aeb0*/  LEA.HI.X.SX32 R93, R103, R244, 0x2, P6 ;  /* 0x000000f4675d7211 */ /* 0x000fc600030f16ff */
[----:B------:R1:W-:Y:S04]  /*2aec0*/  STL.64 [R1+0x398], R90 ;  /* 0x0003985a01007387 */ /* 0x0003e80000100a00 */
[----:B------:R2:W-:Y:S01]  /*2aed0*/  STL.64 [R1+0x390], R92 ;  /* 0x0003905c01007387 */ /* 0x0005e20000100a00 */
[-C--:B-1----:R-:W-:Y:S02]  /*2aee0*/  LEA R90, P3, R189, R8.reuse, 0x2 ;  /* 0x00000008bd5a7211 */ /* 0x082fe400078610ff */
[----:B--2---:R-:W-:Y:S02]  /*2aef0*/  LEA R92, P6, R107, R8, 0x2 ;  /* 0x000000086b5c7211 */ /* 0x004fe400078c10ff */
[-C--:B------:R-:W-:Y:S02]  /*2af00*/  LEA.HI.X.SX32 R91, R189, R244.reuse, 0x2, P3 ;  /* 0x000000f4bd5b7211 */ /* 0x080fe400018f16ff */
[----:B------:R-:W-:-:S03]  /*2af10*/  LEA.HI.X.SX32 R93, R107, R244, 0x2, P6 ;  /* 0x000000f46b5d7211 */ /* 0x000fc600030f16ff */
[----:B------:R1:W-:Y:S04]  /*2af20*/  STL.64 [R1+0x388], R90 ;  /* 0x0003885a01007387 */ /* 0x0003e80000100a00 */
[----:B------:R2:W-:Y:S01]  /*2af30*/  STL.64 [R1+0x380], R92 ;  /* 0x0003805c01007387 */ /* 0x0005e20000100a00 */
[CC--:B-1----:R-:W-:Y:S02]  /*2af40*/  LEA R90, P3, R187.reuse, R8.reuse, 0x2 ;  /* 0x00000008bb5a7211 */ /* 0x0c2fe400078610ff */
[C---:B--2---:R-:W-:Y:S02]  /*2af50*/  LEA R92, P6, R194.reuse, R8, 0x2 ;  /* 0x00000008c25c7211 */ /* 0x044fe400078c10ff */
        /* <DEDUP_REMOVED lines=10> */
[----:B------:R1:W-:Y:S04]  /*2b000*/  STL.64 [R1+0x360], R92 ;  /* 0x0003605c01007387 */ /* 0x0003e80000100a00 */
[----:B------:R-:W3:Y:S01]  /*2b010*/  LDL.LU R192, [R1+0xad8] ;  /* 0x000ad80001c07983 */ /* 0x000ee20000300800 */
[----:B------:R-:W-:Y:S01]  /*2b020*/  MOV R186, R245 ;  /* 0x000000f500ba7202 */ /* 0x000fe20000000f00 */
[----:B------:R-:W-:Y:S01]  /*2b030*/  IMAD R60, R60, R86, RZ ;  /* 0x000000563c3c7224 */ /* 0x000fe200078e02ff */
[----:B------:R-:W2:Y:S03]  /*2b040*/  LDC R245, c[0x0][0x240] ;  /* 0x00009000fff57b82 */ /* 0x000ea60000000800 */
[----:B------:R-:W-:-:S02]  /*2b050*/  IMAD.MOV.U32 R181, RZ, RZ, R186 ;  /* 0x000000ffffb57224 */ /* 0x000fc400078e00ba */
[----:B------:R-:W-:Y:S01]  /*2b060*/  IMAD.MOV.U32 R186, RZ, RZ, R180 ;  /* 0x000000ffffba7224 */ /* 0x000fe200078e00b4 */
[----:B------:R-:W-:Y:S01]  /*2b070*/  MOV R180, R178 ;  /* 0x000000b200b47202 */ /* 0x000fe20000000f00 */
[----:B------:R-:W-:Y:S01]  /*2b080*/  IMAD.MOV.U32 R178, RZ, RZ, R165 ;  /* 0x000000ffffb27224 */ /* 0x000fe200078e00a5 */
[----:B------:R-:W3:Y:S01]  /*2b090*/  LDC R86, c[0x0][0x240] ;  /* 0x00009000ff567b82 */ /* 0x000ee20000000800 */
[----:B------:R-:W-:-:S07]  /*2b0a0*/  IMAD.MOV.U32 R165, RZ, RZ, R251 ;  /* 0x000000ffffa57224 */ /* 0x000fce00078e00fb */
[----:B------:R-:W3:Y:S01]  /*2b0b0*/  LDC R251, c[0x0][0x240] ;  /* 0x00009000fffb7b82 */ /* 0x000ee20000000800 */
[----:B----4-:R-:W-:-:S04]  /*2b0c0*/  LEA R90, P3, R183, R8, 0x2 ;  /* 0x00000008b75a7211 */ /* 0x010fc800078610ff */
[----:B------:R-:W-:Y:S02]  /*2b0d0*/  LEA.HI.X.SX32 R91, R183, R244, 0x2, P3 ;  /* 0x000000f4b75b7211 */ /* 0x000fe400018f16ff */
[----:B-1----:R-:W-:-:S03]  /*2b0e0*/  LEA R92, P6, R182, R8, 0x2 ;  /* 0x00000008b65c7211 */ /* 0x002fc600078c10ff */
[----:B------:R1:W-:Y:S01]  /*2b0f0*/  STL.64 [R1+0x358], R90 ;  /* 0x0003585a01007387 */ /* 0x0003e20000100a00 */
[----:B------:R-:W-:Y:S02]  /*2b100*/  LEA.HI.X.SX32 R93, R182, R244, 0x2, P6 ;  /* 0x000000f4b65d7211 */ /* 0x000fe400030f16ff */
[----:B------:R-:W-:Y:S01]  /*2b110*/  MOV R182, R181 ;  /* 0x000000b500b67202 */ /* 0x000fe20000000f00 */
[----:B------:R-:W-:Y:S02]  /*2b120*/  IMAD.MOV.U32 R181, RZ, RZ, R186 ;  /* 0x000000ffffb57224 */ /* 0x000fe400078e00ba */
[----:B------:R-:W-:Y:S01]  /*2b130*/  IMAD.MOV.U32 R186, RZ, RZ, R180 ;  /* 0x000000ffffba7224 */ /* 0x000fe200078e00b4 */
[----:B------:R-:W-:Y:S01]  /*2b140*/  MOV R180, R178 ;  /* 0x000000b200b47202 */ /* 0x000fe20000000f00 */
[----:B------:R-:W-:Y:S01]  /*2b150*/  IMAD.MOV.U32 R178, RZ, RZ, R165 ;  /* 0x000000ffffb27224 */ /* 0x000fe200078e00a5 */
[----:B-1----:R-:W-:Y:S01]  /*2b160*/  LEA R90, P3, R190, R8, 0x2 ;  /* 0x00000008be5a7211 */ /* 0x002fe200078610ff */
[----:B------:R-:W-:Y:S01]  /*2b170*/  IMAD.MOV.U32 R165, RZ, RZ, R174 ;  /* 0x000000ffffa57224 */ /* 0x000fe200078e00ae */
[----:B------:R-:W-:-:S02]  /*2b180*/  MOV R174, R164 ;  /* 0x000000a400ae7202 */ /* 0x000fc40000000f00 */
[----:B------:R-:W-:Y:S01]  /*2b190*/  LEA.HI.X.SX32 R91, R190, R244, 0x2, P3 ;  /* 0x000000f4be5b7211 */ /* 0x000fe200018f16ff */
[----:B------:R-:W-:Y:S01]  /*2b1a0*/  IMAD.MOV.U32 R190, RZ, RZ, R182 ;  /* 0x000000ffffbe7224 */ /* 0x000fe200078e00b6 */
[----:B------:R-:W-:Y:S01]  /*2b1b0*/  MOV R182, R181 ;  /* 0x000000b500b67202 */ /* 0x000fe20000000f00 */
[----:B------:R-:W-:Y:S02]  /*2b1c0*/  IMAD.MOV.U32 R164, RZ, RZ, R172 ;  /* 0x000000ffffa47224 */ /* 0x000fe400078e00ac */
[----:B------:R-:W-:Y:S02]  /*2b1d0*/  IMAD.MOV.U32 R181, RZ, RZ, R186 ;  /* 0x000000ffffb57224 */ /* 0x000fe400078e00ba */
[----:B------:R-:W-:Y:S01]  /*2b1e0*/  IMAD.MOV.U32 R172, RZ, RZ, R170 ;  /* 0x000000ffffac7224 */ /* 0x000fe200078e00aa */
[----:B------:R-:W-:Y:S01]  /*2b1f0*/  MOV R170, R169 ;  /* 0x000000a900aa7202 */ /* 0x000fe20000000f00 */
[----:B------:R-:W-:Y:S01]  /*2b200*/  IMAD.MOV.U32 R186, RZ, RZ, R180 ;  /* 0x000000ffffba7224 */ /* 0x000fe200078e00b4 */
[----:B------:R-:W-:Y:S01]  /*2b210*/  MOV R180, R178 ;  /* 0x000000b200b47202 */ /* 0x000fe20000000f00 */
[----:B------:R1:W-:Y:S01]  /*2b220*/  STL.64 [R1+0x350], R92 ;  /* 0x0003505c01007387 */ /* 0x0003e20000100a00 */
[----:B------:R-:W-:-:S02]  /*2b230*/  IMAD.MOV.U32 R169, RZ, RZ, R177 ;  /* 0x000000ffffa97224 */ /* 0x000fc400078e00b1 */
[----:B------:R-:W-:Y:S02]  /*2b240*/  IMAD.MOV.U32 R178, RZ, RZ, R165 ;  /* 0x000000ffffb27224 */ /* 0x000fe400078e00a5 */
[----:B------:R-:W-:Y:S01]  /*2b250*/  IMAD.MOV.U32 R177, RZ, RZ, R168 ;  /* 0x000000ffffb17224 */ /* 0x000fe200078e00a8 */
[----:B------:R-:W-:Y:S01]  /*2b260*/  MOV R168, R175 ;  /* 0x000000af00a87202 */ /* 0x000fe20000000f00 */
[----:B------:R-:W-:Y:S01]  /*2b270*/  IMAD.MOV.U32 R165, RZ, RZ, R174 ;  /* 0x000000ffffa57224 */ /* 0x000fe200078e00ae */
[----:B------:R-:W-:Y:S01]  /*2b280*/  MOV R174, R164 ;  /* 0x000000a400ae7202 */ /* 0x000fe20000000f00 */
[----:B------:R-:W-:Y:S01]  /*2b290*/  IMAD.MOV.U32 R175, RZ, RZ, R173 ;  /* 0x000000ffffaf7224 */ /* 0x000fe200078e00ad */
[C---:B-1----:R-:W-:Y:S01]  /*2b2a0*/  LEA R92, P6, R87.reuse, R8, 0x2 ;  /* 0x00000008575c7211 */ /* 0x042fe200078c10ff */
[----:B------:R-:W-:Y:S02]  /*2b2b0*/  IMAD.MOV.U32 R164, RZ, RZ, R172 ;  /* 0x000000ffffa47224 */ /* 0x000fe400078e00ac */
[----:B------:R-:W-:Y:S01]  /*2b2c0*/  IMAD.MOV.U32 R173, RZ, RZ, R55 ;  /* 0x000000ffffad7224 */ /* 0x000fe200078e0037 */
[----:B------:R-:W-:Y:S01]  /*2b2d0*/  MOV R55, R40 ;  /* 0x0000002800377202 */ /* 0x000fe20000000f00 */
[----:B------:R-:W-:Y:S01]  /*2b2e0*/  IMAD.MOV.U32 R172, RZ, RZ, R170 ;  /* 0x000000ffffac7224 */ /* 0x000fe200078e00aa */
[----:B------:R-:W-:-:S02]  /*2b2f0*/  LEA.HI.X.SX32 R93, R87, R244, 0x2, P6 ;  /* 0x000000f4575d7211 */ /* 0x000fc400030f16ff */
[----:B------:R-:W-:Y:S01]  /*2b300*/  MOV R170, R169 ;  /* 0x000000a900aa7202 */ /* 0x000fe20000000f00 */
[----:B------:R-:W-:Y:S02]  /*2b310*/  IMAD.MOV.U32 R169, RZ, RZ, R177 ;  /* 0x000000ffffa97224 */ /* 0x000fe400078e00b1 */
[----:B------:R-:W-:Y:S02]  /*2b320*/  IMAD.MOV.U32 R40, RZ, RZ, R19 ;  /* 0x000000ffff287224 */ /* 0x000fe400078e0013 */
[----:B------:R-:W-:Y:S01]  /*2b330*/  IMAD.MOV.U32 R177, RZ, RZ, R168 ;  /* 0x000000ffffb17224 */ /* 0x000fe200078e00a8 */
[----:B------:R-:W4:Y:S01]  /*2b340*/  LDL.LU R19, [R1+0xadc] ;  /* 0x000adc0001137983 */ /* 0x000f220000300800 */
[----:B------:R-:W-:Y:S01]  /*2b350*/  MOV R168, R175 ;  /* 0x000000af00a87202 */ /* 0x000fe20000000f00 */
[----:B------:R-:W-:Y:S02]  /*2b360*/  IMAD.MOV.U32 R175, RZ, RZ, R173 ;  /* 0x000000ffffaf7224 */ /* 0x000fe400078e00ad */
[----:B------:R1:W-:Y:S01]  /*2b370*/  STL.64 [R1+0x348], R90 ;  /* 0x0003485a01007387 */ /* 0x0003e20000100a00 */
[----:B------:R-:W-:-:S03]  /*2b380*/  IMAD.MOV.U32 R173, RZ, RZ, R55 ;  /* 0x000000ffffad7224 */ /* 0x000fc600078e0037 */
[----:B------:R2:W-:Y:S04]  /*2b390*/  STL.64 [R1+0x340], R92 ;  /* 0x0003405c01007387 */ /* 0x0005e80000100a00 */
[----:B------:R-:W4:Y:S01]  /*2b3a0*/  LDL.LU R55, [R1+0xae0] ;  /* 0x000ae00001377983 */ /* 0x000f220000300800 */
[----:B-1----:R-:W-:-:S04]  /*2b3b0*/  LEA R90, P3, R88, R8, 0x2 ;  /* 0x00000008585a7211 */ /* 0x002fc800078610ff */
[----:B------:R-:W-:-:S05]  /*2b3c0*/  LEA.HI.X.SX32 R91, R88, R244, 0x2, P3 ;  /* 0x000000f4585b7211 */ /* 0x000fca00018f16ff */
[----:B------:R1:W-:Y:S01]  /*2b3d0*/  STL.64 [R1+0x338], R90 ;  /* 0x0003385a01007387 */ /* 0x0003e20000100a00 */
[----:B---3--:R-:W-:Y:S01]  /*2b3e0*/  IMAD R251, R192, R251, RZ ;  /* 0x000000fbc0fb7224 */ /* 0x008fe200078e02ff */
[----:B------:R-:W-:Y:S01]  /*2b3f0*/  MOV R192, R190 ;  /* 0x000000be00c07202 */ /* 0x000fe20000000f00 */
[----:B------:R-:W-:Y:S02]  /*2b400*/  IMAD.MOV.U32 R190, RZ, RZ, R182 ;  /* 0x000000ffffbe7224 */ /* 0x000fe400078e00b6 */
[----:B------:R-:W-:Y:S01]  /*2b410*/  IMAD.MOV.U32 R182, RZ, RZ, R181 ;  /* 0x000000ffffb67224 */ /* 0x000fe200078e00b5 */
[----:B------:R-:W-:Y:S01]  /*2b420*/  MOV R181, R186 ;  /* 0x000000ba00b57202 */ /* 0x000fe20000000f00 */
[----:B------:R-:W-:Y:S02]  /*2b430*/  IMAD.MOV.U32 R186, RZ, RZ, R180 ;  /* 0x000000ffffba7224 */ /* 0x000fe400078e00b4 */
[----:B------:R-:W-:Y:S01]  /*2b440*/  IMAD.MOV.U32 R180, RZ, RZ, R178 ;  /* 0x000000ffffb47224 */ /* 0x000fe200078e00b2 */
[----:B------:R-:W-:Y:S01]  /*2b450*/  MOV R178, R165 ;  /* 0x000000a500b27202 */ /* 0x000fe20000000f00 */
[----:B------:R-:W-:-:S02]  /*2b460*/  IMAD.MOV.U32 R165, RZ, RZ, R174 ;  /* 0x000000ffffa57224 */ /* 0x000fc400078e00ae */
[----:B------:R-:W-:Y:S01]  /*2b470*/  IMAD.MOV.U32 R174, RZ, RZ, R164 ;  /* 0x000000ffffae7224 */ /* 0x000fe200078e00a4 */
        /* <DEDUP_REMOVED lines=8> */
[----:B------:R-:W3:Y:S01]  /*2b500*/  LDL.LU R9, [R1+0xae4] ;  /* 0x000ae40001097983 */ /* 0x000ee20000300800 */
[----:B------:R-:W-:Y:S02]  /*2b510*/  IMAD R61, R61, R89, RZ ;  /* 0x000000593d3d7224 */ /* 0x000fe400078e02ff */
[----:B------:R-:W1:Y:S01]  /*2b520*/  LDC R89, c[0x0][0x240] ;  /* 0x00009000ff597b82 */ /* 0x000e620000000800 */
[----:B------:R-:W-:-:S07]  /*2b530*/  IMAD R59, R59, R86, RZ ;  /* 0x000000563b3b7224 */ /* 0x000fce00078e02ff */
[----:B------:R-:W4:Y:S01]  /*2b540*/  LDC R86, c[0x0][0x240] ;  /* 0x00009000ff567b82 */ /* 0x000f220000000800 */
[----:B--2---:R-:W-:Y:S01]  /*2b550*/  LEA R92, P6, R104, R8, 0x2 ;  /* 0x00000008685c7211 */ /* 0x004fe200078c10ff */
[----:B-1----:R-:W-:-:S06]  /*2b560*/  IMAD R54, R54, R89, RZ ;  /* 0x0000005936367224 */ /* 0x002fcc00078e02ff */
[----:B------:R-:W3:Y:S01]  /*2b570*/  LDC R89, c[0x0][0x240] ;  /* 0x00009000ff597b82 */ /* 0x000ee20000000800 */
[C---:B------:R-:W-:Y:S02]  /*2b580*/  LEA R90, P3, R105.reuse, R8, 0x2 ;  /* 0x00000008695a7211 */ /* 0x040fe400078610ff */
[-C--:B------:R-:W-:Y:S02]  /*2b590*/  LEA.HI.X.SX32 R93, R104, R244.reuse, 0x2, P6 ;  /* 0x000000f4685d7211 */ /* 0x080fe400030f16ff */
[----:B------:R-:W-:Y:S02]  /*2b5a0*/  LEA.HI.X.SX32 R91, R105, R244, 0x2, P3 ;  /* 0x000000f4695b7211 */ /* 0x000fe400018f16ff */
[----:B------:R-:W-:Y:S01]  /*2b5b0*/  LEA R88, P3, R110, R8, 0x2 ;  /* 0x000000086e587211 */ /* 0x000fe200078610ff */
[----:B------:R-:W-:Y:S01]  /*2b5c0*/  STL.64 [R1+0x330], R92 ;  /* 0x0003305c01007387 */ /* 0x000fe20000100a00 */
[----:B------:R-:W-:Y:S01]  /*2b5d0*/  IMAD.MOV.U32 R183, RZ, RZ, R190 ;  /* 0x000000ffffb77224 */ /* 0x000fe200078e00be */
[----:B------:R-:W1:Y:S02]  /*2b5e0*/  LDC R105, c[0x0][0x240] ;  /* 0x00009000ff697b82 */ /* 0x000e640000000800 */
[----:B------:R-:W-:Y:S01]  /*2b5f0*/  STL.64 [R1+0x328], R90 ;  /* 0x0003285a01007387 */ /* 0x000fe20000100a00 */
        /* <DEDUP_REMOVED lines=14> */
[----:B----4-:R-:W-:Y:S01]  /*2b6e0*/  IMAD R55, R55, R86, RZ ;  /* 0x0000005637377224 */ /* 0x010fe200078e02ff */
[----:B------:R-:W-:-:S04]  /*2b6f0*/  LEA R86, P6, R106, R8, 0x2 ;  /* 0x000000086a567211 */ /* 0x000fc800078c10ff */
[----:B------:R-:W-:-:S05]  /*2b700*/  LEA.HI.X.SX32 R87, R106, R244, 0x2, P6 ;  /* 0x000000f46a577211 */ /* 0x000fca00030f16ff */
[----:B------:R2:W-:Y:S02]  /*2b710*/  STL.64 [R1+0x320], R86 ;  /* 0x0003205601007387 */ /* 0x0005e40000100a00 */
[----:B--2---:R-:W-:-:S04]  /*2b720*/  LEA R86, P6, R111, R8, 0x2 ;  /* 0x000000086f567211 */ /* 0x004fc800078c10ff */
[-C--:B------:R-:W-:Y:S01]  /*2b730*/  LEA.HI.X.SX32 R87, R111, R244.reuse, 0x2, P6 ;  /* 0x000000f46f577211 */ /* 0x080fe200030f16ff */
[----:B---3--:R-:W-:Y:S01]  /*2b740*/  IMAD R9, R9, R89, RZ ;  /* 0x0000005909097224 */ /* 0x008fe200078e02ff */
[----:B------:R-:W-:Y:S02]  /*2b750*/  LEA.HI.X.SX32 R89, R110, R244, 0x2, P3 ;  /* 0x000000f46e597211 */ /* 0x000fe400018f16ff */
[----:B------:R-:W-:-:S04]  /*2b760*/  LEA R90, P3, R113, R8, 0x2 ;  /* 0x00000008715a7211 */ /* 0x000fc800078610ff */
[----:B------:R-:W-:Y:S01]  /*2b770*/  LEA.HI.X.SX32 R91, R113, R244, 0x2, P3 ;  /* 0x000000f4715b7211 */ /* 0x000fe200018f16ff */
[----:B------:R2:W-:Y:S01]  /*2b780*/  STL.64 [R1+0x318], R88 ;  /* 0x0003185801007387 */ /* 0x0005e20000100a00 */
[----:B------:R-:W-:Y:S01]  /*2b790*/  IMAD.MOV.U32 R189, RZ, RZ, R183 ;  /* 0x000000ffffbd7224 */ /* 0x000fe200078e00b7 */
[----:B------:R-:W3:Y:S02]  /*2b7a0*/  LDC R113, c[0x0][0x240] ;  /* 0x00009000ff717b82 */ /* 0x000ee40000000800 */
[----:B------:R4:W-:Y:S04]  /*2b7b0*/  STL.64 [R1+0x310], R86 ;  /* 0x0003105601007387 */ /* 0x0009e80000100a00 */
[----:B------:R1:W-:Y:S01]  /*2b7c0*/  STL.64 [R1+0x308], R90 ;  /* 0x0003085a01007387 */ /* 0x0003e20000100a00 */
[----:B--2---:R-:W-:-:S04]  /*2b7d0*/  LEA R88, P6, R115, R8, 0x2 ;  /* 0x0000000873587211 */ /* 0x004fc800078c10ff */
[----:B------:R-:W-:Y:S01]  /*2b7e0*/  LEA.HI.X.SX32 R89, R115, R244, 0x2, P6 ;  /* 0x000000f473597211 */ /* 0x000fe200030f16ff */
[----:B------:R-:W-:Y:S01]  /*2b7f0*/  IMAD.MOV.U32 R183, RZ, RZ, R182 ;  /* 0x000000ffffb77224 */ /* 0x000fe200078e00b6 */
[----:B----4-:R-:W2:Y:S01]  /*2b800*/  LDC R86, c[0x0][0x240] ;  /* 0x00009000ff567b82 */ /* 0x010ea20000000800 */
[----:B-1----:R-:W-:-:S04]  /*2b810*/  LEA R90, P3, R116, R8, 0x2 ;  /* 0x00000008745a7211 */ /* 0x002fc800078610ff */
[----:B------:R-:W-:Y:S01]  /*2b820*/  LEA.HI.X.SX32 R91, R116, R244, 0x2, P3 ;  /* 0x000000f4745b7211 */ /* 0x000fe200018f16ff */
[----:B------:R1:W-:Y:S01]  /*2b830*/  STL.64 [R1+0x300], R88 ;  /* 0x0003005801007387 */ /* 0x0003e20000100a00 */
[----:B------:R-:W-:Y:S01]  /*2b840*/  IMAD R245, R194, R245, RZ ;  /* 0x000000f5c2f57224 */ /* 0x000fe200078e02ff */
[----:B------:R-:W4:Y:S02]  /*2b850*/  LDC R87, c[0x0][0x240] ;  /* 0x00009000ff577b82 */ /* 0x000f240000000800 */
[----:B------:R1:W-:Y:S02]  /*2b860*/  STL.64 [R1+0x2f8], R90 ;  /* 0x0002f85a01007387 */ /* 0x0003e40000100a00 */
[CC--:B-1----:R-:W-:Y:S02]  /*2b870*/  LEA R88, P6, R117.reuse, R8.reuse, 0x2 ;  /* 0x0000000875587211 */ /* 0x0c2fe400078c10ff */
[----:B------:R-:W-:Y:S02]  /*2b880*/  LEA R90, P3, R118, R8, 0x2 ;  /* 0x00000008765a7211 */ /* 0x000fe400078610ff */
[----:B------:R-:W-:-:S02]  /*2b890*/  LEA.HI.X.SX32 R89, R117, R244, 0x2, P6 ;  /* 0x000000f475597211 */ /* 0x000fc400030f16ff */
[----:B------:R-:W-:Y:S01]  /*2b8a0*/  LEA.HI.X.SX32 R91, R118, R244, 0x2, P3 ;  /* 0x000000f4765b7211 */ /* 0x000fe200018f16ff */
[----:B------:R-:W-:Y:S01]  /*2b8b0*/  IMAD R22, R22, R85, RZ ;  /* 0x0000005516167224 */ /* 0x000fe200078e02ff */
[C---:B------:R-:W-:Y:S01]  /*2b8c0*/  LEA R92, P6, R119.reuse, R8, 0x2 ;  /* 0x00000008775c7211 */ /* 0x040fe200078c10ff */
[----:B------:R-:W-:Y:S01]  /*2b8d0*/  STL.64 [R1+0x2f0], R88 ;  /* 0x0002f05801007387 */ /* 0x000fe20000100a00 */
[----:B------:R-:W-:Y:S01]  /*2b8e0*/  MOV R182, R186 ;  /* 0x000000ba00b67202 */ /* 0x000fe20000000f00 */
[----:B------:R-:W1:Y:S01]  /*2b8f0*/  LDC R85, c[0x0][0x240] ;  /* 0x00009000ff557b82 */ /* 0x000e620000000800 */
[----:B------:R-:W-:Y:S01]  /*2b900*/  LEA.HI.X.SX32 R93, R119, R244, 0x2, P6 ;  /* 0x000000f4775d7211 */ /* 0x000fe200030f16ff */
[----:B------:R3:W-:Y:S04]  /*2b910*/  STL.64 [R1+0x2e8], R90 ;  /* 0x0002e85a01007387 */ /* 0x0007e80000100a00 */
[----:B------:R2:W-:Y:S02]  /*2b920*/  STL.64 [R1+0x2e0], R92 ;  /* 0x0002e05c01007387 */ /* 0x0005e40000100a00 */
[----:B------:R-:W4:Y:S01]  /*2b930*/  LDC R117, c[0x0][0x240] ;  /* 0x00009000ff757b82 */ /* 0x000f220000000800 */
[----:B---3--:R-:W-:-:S07]  /*2b940*/  LEA R90, P3, R120, R8, 0x2 ;  /* 0x00000008785a7211 */ /* 0x008fce00078610ff */
[----:B------:R-:W3:Y:S01]  /*2b950*/  LDC R88, c[0x0][0x240] ;  /* 0x00009000ff587b82 */ /* 0x000ee20000000800 */
[----:B------:R-:W-:Y:S02]  /*2b960*/  LEA.HI.X.SX32 R91, R120, R244, 0x2, P3 ;  /* 0x000000f4785b7211 */ /* 0x000fe400018f16ff */
[----:B--2---:R-:W-:-:S03]  /*2b970*/  LEA R92, P6, R121, R8, 0x2 ;  /* 0x00000008795c7211 */ /* 0x004fc600078c10ff */
[----:B------:R2:W-:Y:S01]  /*2b980*/  STL.64 [R1+0x2d8], R90 ;  /* 0x0002d85a01007387 */ /* 0x0005e20000100a00 */
[----:B------:R-:W-:Y:S01]  /*2b990*/  LEA.HI.X.SX32 R93, R121, R244, 0x2, P6 ;  /* 0x000000f4795d7211 */ /* 0x000fe200030f16ff */
[----:B------:R-:W-:Y:S01]  /*2b9a0*/  IMAD.MOV.U32 R186, RZ, RZ, R178 ;  /* 0x000000ffffba7224 */ /* 0x000fe200078e00b2 */
[----:B------:R-:W3:Y:S01]  /*2b9b0*/  LDC R89, c[0x0][0x240] ;  /* 0x00009000ff597b82 */ /* 0x000ee20000000800 */
[----:B------:R-:W3:Y:S04]  /*2b9c0*/  LDL.LU R50, [R1+0xaec] ;  /* 0x000aec0001327983 */ /* 0x000ee80000300800 */
[----:B------:R2:W-:Y:S01]  /*2b9d0*/  STL.64 [R1+0x2d0], R92 ;  /* 0x0002d05c01007387 */ /* 0x0005e20000100a00 */
[----:B-1----:R-:W-:Y:S01]  /*2b9e0*/  IMAD R21, R21, R85, RZ ;  /* 0x0000005515157224 */ /* 0x002fe200078e02ff */
[C---:B--2---:R-:W-:Y:S01]  /*2b9f0*/  LEA R90, P3, R192.reuse, R8, 0x2 ;  /* 0x00000008c05a7211 */ /* 0x044fe200078610ff */
[----:B------:R-:W-:Y:S01]  /*2ba00*/  IMAD.MOV.U32 R178, RZ, RZ, R174 ;  /* 0x000000ffffb27224 */ /* 0x000fe200078e00ae */
[----:B------:R-:W1:Y:S02]  /*2ba10*/  LDC R85, c[0x0][0x240] ;  /* 0x00009000ff557b82 */ /* 0x000e640000000800 */
[----:B------:R-:W-:-:S02]  /*2ba20*/  LEA.HI.X.SX32 R91, R192, R244, 0x2, P3 ;  /* 0x000000f4c05b7211 */ /* 0x000fc400018f16ff */
        /* <DEDUP_REMOVED lines=8> */
[----:B------:R-:W-:Y:S01]  /*2bab0*/  MOV R169, R252 ;  /* 0x000000fc00a97202 */ /* 0x000fe20000000f00 */
[----:B------:R-:W-:Y:S01]  /*2bac0*/  IMAD.MOV.U32 R252, RZ, RZ, R49 ;  /* 0x000000fffffc7224 */ /* 0x000fe200078e0031 */
[----:B------:R2:W-:Y:S01]  /*2bad0*/  STL.64 [R1+0x2c8], R90 ;  /* 0x0002c85a01007387 */ /* 0x0005e20000100a00 */
[----:B------:R-:W-:Y:S01]  /*2bae0*/  MOV R49, R42 ;  /* 0x0000002a00317202 */ /* 0x000fe20000000f00 */
[----:B------:R-:W-:Y:S01]  /*2baf0*/  IMAD.MOV.U32 R42, RZ, RZ, R34 ;  /* 0x000000ffff2a7224 */ /* 0x000fe200078e0022 */
[----:B------:R-:W1:Y:S01]  /*2bb00*/  LDC R121, c[0x0][0x240] ;  /* 0x00009000ff797b82 */ /* 0x000e620000000800 */
[----:B------:R4:W-:Y:S04]  /*2bb10*/  STL.64 [R1+0x2c0], R92 ;  /* 0x0002c05c01007387 */ /* 0x0009e80000100a00 */
[----:B------:R-:W4:Y:S01]  /*2bb20*/  LDL.LU R34, [R1+0xb60] ;  /* 0x000b600001227983 */ /* 0x000f220000300800 */
[----:B------:R-:W-:Y:S01]  /*2bb30*/  IMAD.MOV.U32 R203, RZ, RZ, R192 ;  /* 0x000000ffffcb7224 */ /* 0x000fe200078e00c0 */
[----:B------:R-:W-:Y:S01]  /*2bb40*/  MOV R192, R183 ;  /* 0x000000b700c07202 */ /* 0x000fe20000000f00 */
[----:B------:R-:W-:Y:S01]  /*2bb50*/  IMAD.MOV.U32 R183, RZ, RZ, R190 ;  /* 0x000000ffffb77224 */ /* 0x000fe200078e00be */
[----:B------:R-:W-:Y:S01]  /*2bb60*/  MOV R174, R172 ;  /* 0x000000ac00ae7202 */ /* 0x000fe20000000f00 */
[----:B------:R-:W-:Y:S01]  /*2bb70*/  IMAD.MOV.U32 R190, RZ, RZ, R182 ;  /* 0x000000ffffbe7224 */ /* 0x000fe200078e00b6 */
[----:B------:R-:W-:Y:S01]  /*2bb80*/  MOV R182, R181 ;  /* 0x000000b500b67202 */ /* 0x000fe20000000f00 */
[----:B------:R-:W-:-:S02]  /*2bb90*/  IMAD.MOV.U32 R181, RZ, RZ, R186 ;  /* 0x000000ffffb57224 */ /* 0x000fc400078e00ba */
[----:B------:R-:W-:Y:S01]  /*2bba0*/  IMAD.MOV.U32 R186, RZ, RZ, R180 ;  /* 0x000000ffffba7224 */ /* 0x000fe200078e00b4 */
[----:B------:R-:W-:Y:S01]  /*2bbb0*/  MOV R180, R178 ;  /* 0x000000b200b47202 */ /* 0x000fe20000000f00 */
[----:B------:R-:W-:Y:S02]  /*2bbc0*/  IMAD.MOV.U32 R194, RZ, RZ, R192 ;  /* 0x000000ffffc27224 */ /* 0x000fe400078e00c0 */
        /* <DEDUP_REMOVED lines=9> */
[----:B------:R-:W-:Y:S01]  /*2bc60*/  IMAD.MOV.U32 R164, RZ, RZ, R172 ;  /* 0x000000ffffa47224 */ /* 0x000fe200078e00ac */
[C---:B--2---:R-:W-:Y:S01]  /*2bc70*/  LEA R90, P3, R124.reuse, R8, 0x2 ;  /* 0x000000087c5a7211 */ /* 0x044fe200078610ff */
[----:B------:R-:W-:Y:S01]  /*2bc80*/  IMAD.MOV.U32 R172, RZ, RZ, R169 ;  /* 0x000000ffffac7224 */ /* 0x000fe200078e00a9 */
[----:B------:R-:W-:Y:S01]  /*2bc90*/  MOV R169, R252 ;  /* 0x000000fc00a97202 */ /* 0x000fe20000000f00 */
[----:B------:R-:W-:Y:S02]  /*2bca0*/  IMAD.MOV.U32 R186, RZ, RZ, R180 ;  /* 0x000000ffffba7224 */ /* 0x000fe400078e00b4 */
[----:B------:R-:W-:Y:S01]  /*2bcb0*/  IMAD.MOV.U32 R180, RZ, RZ, R178 ;  /* 0x000000ffffb47224 */ /* 0x000fe200078e00b2 */
[----:B------:R-:W-:Y:S01]  /*2bcc0*/  MOV R178, R165 ;  /* 0x000000a500b27202 */ /* 0x000fe20000000f00 */
[----:B------:R-:W-:Y:S01]  /*2bcd0*/  IMAD.MOV.U32 R252, RZ, RZ, R49 ;  /* 0x000000fffffc7224 */ /* 0x000fe200078e0031 */
[----:B------:R-:W-:Y:S01]  /*2bce0*/  LEA.HI.X.SX32 R91, R124, R244, 0x2, P3 ;  /* 0x000000f47c5b7211 */ /* 0x000fe200018f16ff */
[----:B------:R-:W-:-:S02]  /*2bcf0*/  IMAD.MOV.U32 R49, RZ, RZ, R42 ;  /* 0x000000ffff317224 */ /* 0x000fc400078e002a */
[----:B------:R-:W-:Y:S02]  /*2bd00*/  IMAD.MOV.U32 R165, RZ, RZ, R174 ;  /* 0x000000ffffa57224 */ /* 0x000fe400078e00ae */
[----:B------:R-:W-:Y:S01]  /*2bd10*/  IMAD.MOV.U32 R174, RZ, RZ, R164 ;  /* 0x000000ffffae7224 */ /* 0x000fe200078e00a4 */
[----:B------:R-:W-:Y:S01]  /*2bd20*/  MOV R164, R172 ;  /* 0x000000ac00a47202 */ /* 0x000fe20000000f00 */
[----:B------:R-:W-:Y:S02]  /*2bd30*/  IMAD.MOV.U32 R175, RZ, RZ, R51 ;  /* 0x000000ffffaf7224 */ /* 0x000fe400078e0033 */
[----:B------:R-:W-:Y:S01]  /*2bd40*/  IMAD.MOV.U32 R172, RZ, RZ, R169 ;  /* 0x000000ffffac7224 */ /* 0x000fe200078e00a9 */
[----:B------:R-:W2:Y:S01]  /*2bd50*/  LDL.LU R51, [R1+0xb10] ;  /* 0x000b100001337983 */ /* 0x000ea20000300800 */
[----:B------:R-:W-:Y:S01]  /*2bd60*/  IMAD.MOV.U32 R169, RZ, RZ, R252 ;  /* 0x000000ffffa97224 */ /* 0x000fe200078e00fc */
[----:B------:R-:W-:Y:S01]  /*2bd70*/  MOV R252, R49 ;  /* 0x0000003100fc7202 */ /* 0x000fe20000000f00 */
[----:B------:R-:W-:Y:S01]  /*2bd80*/  IMAD.MOV.U32 R49, RZ, RZ, R127 ;  /* 0x000000ffff317224 */ /* 0x000fe200078e007f */
[----:B----4-:R-:W-:-:S02]  /*2bd90*/  MOV R42, R34 ;  /* 0x00000022002a7202 */ /* 0x010fc40000000f00 */
[----:B------:R-:W4:Y:S04]  /*2bda0*/  LDL.LU R34, [R1+0xc50] ;  /* 0x000c500001227983 */ /* 0x000f280000300800 */
[----:B------:R1:W-:Y:S04]  /*2bdb0*/  STL.64 [R1+0x2b8], R90 ;  /* 0x0002b85a01007387 */ /* 0x0003e80000100a00 */
[----:B------:R-:W3:Y:S01]  /*2bdc0*/  LDL.LU R127, [R1+0x2f0c] ;  /* 0x002f0c00017f7983 */ /* 0x000ee20000300800 */
[----:B------:R-:W-:Y:S01]  /*2bdd0*/  IMAD.MOV.U32 R184, RZ, RZ, R192 ;  /* 0x000000ffffb87224 */ /* 0x000fe200078e00c0 */
[----:B------:R-:W-:Y:S01]  /*2bde0*/  MOV R192, R183 ;  /* 0x000000b700c07202 */ /* 0x000fe20000000f00 */
[----:B------:R-:W-:-:S02]  /*2bdf0*/  IMAD.MOV.U32 R183, RZ, RZ, R190 ;  /* 0x000000ffffb77224 */ /* 0x000fc400078e00be */
[----:B------:R-:W-:Y:S01]  /*2be00*/  IMAD.MOV.U32 R190, RZ, RZ, R182 ;  /* 0x000000ffffbe7224 */ /* 0x000fe200078e00b6 */
[----:B------:R-:W-:Y:S01]  /*2be10*/  MOV R182, R181 ;  /* 0x000000b500b67202 */ /* 0x000fe20000000f00 */
[----:B------:R-:W-:Y:S01]  /*2be20*/  IMAD.MOV.U32 R201, RZ, RZ, R184 ;  /* 0x000000ffffc97224 */ /* 0x000fe200078e00b8 */
[----:B------:R-:W-:Y:S01]  /*2be30*/  MOV R184, R192 ;  /* 0x000000c000b87202 */ /* 0x000fe20000000f00 */
[----:B------:R-:W-:Y:S01]  /*2be40*/  IMAD.MOV.U32 R181, RZ, RZ, R186 ;  /* 0x000000ffffb57224 */ /* 0x000fe200078e00ba */
[C---:B------:R-:W-:Y:S01]  /*2be50*/  LEA R92, P6, R125.reuse, R8, 0x2 ;  /* 0x000000087d5c7211 */ /* 0x040fe200078c10ff */
[----:B------:R-:W-:Y:S01]  /*2be60*/  IMAD.MOV.U32 R186, RZ, RZ, R180 ;  /* 0x000000ffffba7224 */ /* 0x000fe200078e00b4 */
[----:B------:R-:W-:Y:S01]  /*2be70*/  MOV R180, R178 ;  /* 0x000000b200b47202 */ /* 0x000fe20000000f00 */
[----:B------:R-:W-:Y:S02]  /*2be80*/  IMAD.MOV.U32 R192, RZ, RZ, R183 ;  /* 0x000000ffffc07224 */ /* 0x000fe400078e00b7 */
[----:B------:R-:W-:Y:S01]  /*2be90*/  IMAD.MOV.U32 R183, RZ, RZ, R190 ;  /* 0x000000ffffb77224 */ /* 0x000fe200078e00be */
[----:B------:R-:W-:Y:S01]  /*2bea0*/  MOV R190, R182 ;  /* 0x000000b600be7202 */ /* 0x000fe20000000f00 */
[----:B------:R-:W-:Y:S01]  /*2beb0*/  IMAD.MOV.U32 R178, RZ, RZ, R165 ;  /* 0x000000ffffb27224 */ /* 0x000fe200078e00a5 */
[----:B------:R-:W-:Y:S01]  /*2bec0*/  LEA.HI.X.SX32 R93, R125, R244, 0x2, P6 ;  /* 0x000000f47d5d7211 */ /* 0x000fe200030f16ff */
        /* <DEDUP_REMOVED lines=8> */
[----:B------:R-:W-:Y:S01]  /*2bf50*/  IMAD.MOV.U32 R180, RZ, RZ, R178 ;  /* 0x000000ffffb47224 */ /* 0x000fe200078e00b2 */
[----:B-1----:R-:W-:Y:S01]  /*2bf60*/  LEA R90, P3, R126, R8, 0x2 ;  /* 0x000000087e5a7211 */ /* 0x002fe200078610ff */
[----:B------:R-:W-:Y:S01]  /*2bf70*/  IMAD.MOV.U32 R178, RZ, RZ, R165 ;  /* 0x000000ffffb27224 */ /* 0x000fe200078e00a5 */
[----:B------:R-:W-:Y:S01]  /*2bf80*/  MOV R165, R174 ;  /* 0x000000ae00a57202 */ /* 0x000fe20000000f00 */
[----:B------:R-:W-:Y:S01]  /*2bf90*/  IMAD.MOV.U32 R252, RZ, RZ, R52 ;  /* 0x000000fffffc7224 */ /* 0x000fe200078e0034 */
[----:B------:R1:W-:Y:S01]  /*2bfa0*/  STL.64 [R1+0x2b0], R92 ;  /* 0x0002b05c01007387 */ /* 0x0003e20000100a00 */
[----:B------:R-:W-:-:S02]  /*2bfb0*/  IMAD.MOV.U32 R174, RZ, RZ, R164 ;  /* 0x000000ffffae7224 */ /* 0x000fc400078e00a4 */
[----:B------:R-:W-:Y:S01]  /*2bfc0*/  IMAD.MOV.U32 R164, RZ, RZ, R172 ;  /* 0x000000ffffa47224 */ /* 0x000fe200078e00ac */
[----:B------:R-:W-:Y:S01]  /*2bfd0*/  MOV R172, R169 ;  /* 0x000000a900ac7202 */ /* 0x000fe20000000f00 */
[----:B------:R-:W-:Y:S01]  /*2bfe0*/  IMAD.MOV.U32 R169, RZ, RZ, R252 ;  /* 0x000000ffffa97224 */ /* 0x000fe200078e00fc */
[----:B------:R-:W-:Y:S01]  /*2bff0*/  LEA.HI.X.SX32 R91, R126, R244, 0x2, P3 ;  /* 0x000000f47e5b7211 */ /* 0x000fe200018f16ff */
[----:B------:R-:W-:Y:S01]  /*2c000*/  IMAD.MOV.U32 R252, RZ, RZ, R128 ;  /* 0x000000fffffc7224 */ /* 0x000fe200078e0080 */
[----:B------:R-:W4:Y:S01]  /*2c010*/  LDL.LU R52, [R1+0xb14] ;  /* 0x000b140001347983 */ /* 0x000f220000300800 */
[----:B-1----:R-:W-:Y:S01]  /*2c020*/  MOV R92, R184 ;  /* 0x000000b8005c7202 */ /* 0x002fe20000000f00 */
[----:B------:R-:W-:Y:S02]  /*2c030*/  IMAD.MOV.U32 R184, RZ, RZ, R183 ;  /* 0x000000ffffb87224 */ /* 0x000fe400078e00b7 */
[----:B------:R-:W4:Y:S01]  /*2c040*/  LDL.LU R128, [R1+0x2f08] ;  /* 0x002f080001807983 */ /* 0x000f220000300800 */
[----:B------:R-:W-:Y:S01]  /*2c050*/  IMAD.MOV.U32 R183, RZ, RZ, R182 ;  /* 0x000000ffffb77224 */ /* 0x000fe200078e00b6 */
[----:B------:R-:W-:Y:S01]  /*2c060*/  MOV R182, R186 ;  /* 0x000000ba00b67202 */ /* 0x000fe20000000f00 */
[----:B------:R-:W-:-:S02]  /*2c070*/  IMAD.MOV.U32 R186, RZ, RZ, R178 ;  /* 0x000000ffffba7224 */ /* 0x000fc400078e00b2 */
[----:B------:R-:W-:Y:S01]  /*2c080*/  IMAD.MOV.U32 R178, RZ, RZ, R174 ;  /* 0x000000ffffb27224 */ /* 0x000fe200078e00ae */
[----:B------:R-:W-:Y:S01]  /*2c090*/  MOV R174, R172 ;  /* 0x000000ac00ae7202 */ /* 0x000fe20000000f00 */
[----:B------:R4:W-:Y:S01]  /*2c0a0*/  STL.64 [R1+0x2a8], R90 ;  /* 0x0002a85a01007387 */ /* 0x0009e20000100a00 */
[----:B------:R-:W-:Y:S02]  /*2c0b0*/  IMAD.MOV.U32 R172, RZ, RZ, R252 ;  /* 0x000000ffffac7224 */ /* 0x000fe400078e00fc */
[----:B------:R-:W-:Y:S01]  /*2c0c0*/  IMAD.MOV.U32 R252, RZ, RZ, R129 ;  /* 0x000000fffffc7224 */ /* 0x000fe200078e0081 */
[----:B---3--:R-:W-:-:S04]  /*2c0d0*/  LEA R94, P6, R127, R8, 0x2 ;  /* 0x000000087f5e7211 */ /* 0x008fc800078c10ff */
[----:B------:R-:W-:-:S05]  /*2c0e0*/  LEA.HI.X.SX32 R95, R127, R244, 0x2, P6 ;  /* 0x000000f47f5f7211 */ /* 0x000fca00030f16ff */
[----:B------:R-:W-:Y:S04]  /*2c0f0*/  STL.64 [R1+0x2a0], R94 ;  /* 0x0002a05e01007387 */ /* 0x000fe80000100a00 */
[----:B------:R-:W3:Y:S01]  /*2c100*/  LDL.LU R129, [R1+0x2f04] ;  /* 0x002f040001817983 */ /* 0x000ee20000300800 */
[----:B------:R-:W-:Y:S01]  /*2c110*/  IMAD.MOV.U32 R196, RZ, RZ, R192 ;  /* 0x000000ffffc47224 */ /* 0x000fe200078e00c0 */
[----:B------:R-:W-:Y:S01]  /*2c120*/  MOV R192, R190 ;  /* 0x000000be00c07202 */ /* 0x000fe20000000f00 */
[----:B------:R-:W-:Y:S02]  /*2c130*/  IMAD.MOV.U32 R190, RZ, RZ, R181 ;  /* 0x000000ffffbe7224 */ /* 0x000fe400078e00b5 */
        /* <DEDUP_REMOVED lines=12> */
[----:B------:R-:W-:-:S02]  /*2c200*/  IMAD.MOV.U32 R180, RZ, RZ, R178 ;  /* 0x000000ffffb47224 */ /* 0x000fc400078e00b2 */
[----:B------:R-:W-:Y:S01]  /*2c210*/  IMAD.MOV.U32 R178, RZ, RZ, R165 ;  /* 0x000000ffffb27224 */ /* 0x000fe200078e00a5 */
[----:B------:R-:W-:Y:S01]  /*2c220*/  MOV R165, R174 ;  /* 0x000000ae00a57202 */ /* 0x000fe20000000f00 */
[----:B--2---:R-:W-:Y:S02]  /*2c230*/  IMAD R51, R51, R86, RZ ;  /* 0x0000005633337224 */ /* 0x004fe400078e02ff */
[----:B------:R-:W-:Y:S02]  /*2c240*/  IMAD.MOV.U32 R174, RZ, RZ, R164 ;  /* 0x000000ffffae7224 */ /* 0x000fe400078e00a4 */
[----:B------:R-:W-:Y:S01]  /*2c250*/  IMAD.MOV.U32 R164, RZ, RZ, R172 ;  /* 0x000000ffffa47224 */ /* 0x000fe200078e00ac */
[----:B------:R-:W-:Y:S01]  /*2c260*/  MOV R172, R252 ;  /* 0x000000fc00ac7202 */ /* 0x000fe20000000f00 */
[----:B------:R-:W-:Y:S01]  /*2c270*/  IMAD.MOV.U32 R193, RZ, RZ, R184 ;  /* 0x000000ffffc17224 */ /* 0x000fe200078e00b8 */
[----:B----4-:R-:W-:Y:S01]  /*2c280*/  LEA R90, P3, R128, R8, 0x2 ;  /* 0x00000008805a7211 */ /* 0x010fe200078610ff */
[----:B------:R-:W-:Y:S01]  /*2c290*/  IMAD.MOV.U32 R184, RZ, RZ, R183 ;  /* 0x000000ffffb87224 */ /* 0x000fe200078e00b7 */
[----:B------:R-:W-:Y:S01]  /*2c2a0*/  MOV R183, R182 ;  /* 0x000000b600b77202 */ /* 0x000fe20000000f00 */
[----:B------:R-:W-:Y:S01]  /*2c2b0*/  IMAD R52, R52, R87, RZ ;  /* 0x0000005734347224 */ /* 0x000fe200078e02ff */
[----:B------:R-:W-:Y:S01]  /*2c2c0*/  LEA.HI.X.SX32 R91, R128, R244, 0x2, P3 ;  /* 0x000000f4805b7211 */ /* 0x000fe200018f16ff */
[----:B------:R-:W-:Y:S01]  /*2c2d0*/  IMAD.MOV.U32 R182, RZ, RZ, R186 ;  /* 0x000000ffffb67224 */ /* 0x000fe200078e00ba */
[----:B------:R-:W-:Y:S01]  /*2c2e0*/  MOV R169, R48 ;  /* 0x0000003000a97202 */ /* 0x000fe20000000f00 */
[----:B------:R-:W-:Y:S01]  /*2c2f0*/  IMAD.MOV.U32 R186, RZ, RZ, R178 ;  /* 0x000000ffffba7224 */ /* 0x000fe200078e00b2 */
[----:B------:R-:W2:Y:S01]  /*2c300*/  LDL.LU R48, [R1+0xb18] ;  /* 0x000b180001307983 */ /* 0x000ea20000300800 */
[----:B------:R-:W-:Y:S01]  /*2c310*/  MOV R178, R174 ;  /* 0x000000ae00b27202 */ /* 0x000fe20000000f00 */
[----:B------:R-:W-:-:S02]  /*2c320*/  IMAD.MOV.U32 R252, RZ, RZ, R132 ;  /* 0x000000fffffc7224 */ /* 0x000fc400078e0084 */
[----:B------:R1:W-:Y:S01]  /*2c330*/  STL.64 [R1+0x298], R90 ;  /* 0x0002985a01007387 */ /* 0x0003e20000100a00 */
[----:B------:R-:W-:Y:S02]  /*2c340*/  IMAD.MOV.U32 R174, RZ, RZ, R172 ;  /* 0x000000ffffae7224 */ /* 0x000fe400078e00ac */
[----:B------:R-:W-:Y:S01]  /*2c350*/  IMAD.MOV.U32 R172, RZ, RZ, R39 ;  /* 0x000000ffffac7224 */ /* 0x000fe200078e0027 */
[----:B------:R-:W4:Y:S01]  /*2c360*/  LDL.LU R132, [R1+0x2f00] ;  /* 0x002f000001847983 */ /* 0x000f220000300800 */
[----:B------:R-:W-:Y:S01]  /*2c370*/  IMAD.MOV.U32 R39, RZ, RZ, R131 ;  /* 0x000000ffff277224 */ /* 0x000fe200078e0083 */
[----:B---3--:R-:W-:-:S04]  /*2c380*/  LEA R86, P6, R129, R8, 0x2 ;  /* 0x0000000881567211 */ /* 0x008fc800078c10ff */
[----:B------:R-:W-:-:S05]  /*2c390*/  LEA.HI.X.SX32 R87, R129, R244, 0x2, P6 ;  /* 0x000000f481577211 */ /* 0x000fca00030f16ff */
[----:B------:R3:W-:Y:S04]  /*2c3a0*/  STL.64 [R1+0x290], R86 ;  /* 0x0002905601007387 */ /* 0x0007e80000100a00 */
[----:B------:R-:W3:Y:S01]  /*2c3b0*/  LDL.LU R131, [R1+0x2efc] ;  /* 0x002efc0001837983 */ /* 0x000ee20000300800 */
[----:B------:R-:W-:Y:S01]  /*2c3c0*/  MOV R187, R192 ;  /* 0x000000c000bb7202 */ /* 0x000fe20000000f00 */
[----:B------:R-:W-:Y:S02]  /*2c3d0*/  IMAD.MOV.U32 R192, RZ, RZ, R190 ;  /* 0x000000ffffc07224 */ /* 0x000fe400078e00be */
[----:B------:R-:W-:Y:S01]  /*2c3e0*/  IMAD.MOV.U32 R190, RZ, RZ, R181 ;  /* 0x000000ffffbe7224 */ /* 0x000fe200078e00b5 */
[----:B------:R-:W-:Y:S01]  /*2c3f0*/  MOV R191, R187 ;  /* 0x000000bb00bf7202 */ /* 0x000fe20000000f00 */
[----:B------:R-:W-:Y:S01]  /*2c400*/  IMAD.MOV.U32 R187, RZ, RZ, R184 ;  /* 0x000000ffffbb7224 */ /* 0x000fe200078e00b8 */
[----:B------:R-:W-:Y:S01]  /*2c410*/  MOV R181, R180 ;  /* 0x000000b400b57202 */ /* 0x000fe20000000f00 */
[----:B------:R-:W-:Y:S01]  /*2c420*/  IMAD.MOV.U32 R184, RZ, RZ, R192 ;  /* 0x000000ffffb87224 */ /* 0x000fe200078e00c0 */
[----:B------:R-:W-:Y:S01]  /*2c430*/  MOV R192, R183 ;  /* 0x000000b700c07202 */ /* 0x000fe20000000f00 */
[----:B------:R-:W-:-:S02]  /*2c440*/  IMAD.MOV.U32 R180, RZ, RZ, R165 ;  /* 0x000000ffffb47224 */ /* 0x000fc400078e00a5 */
[----:B------:R-:W-:Y:S02]  /*2c450*/  IMAD.MOV.U32 R183, RZ, RZ, R190 ;  /* 0x000000ffffb77224 */ /* 0x000fe400078e00be */
[----:B------:R-:W-:Y:S01]  /*2c460*/  IMAD.MOV.U32 R190, RZ, RZ, R182 ;  /* 0x000000ffffbe7224 */ /* 0x000fe200078e00b6 */
[----:B------:R-:W-:Y:S01]  /*2c470*/  MOV R182, R181 ;  /* 0x000000b500b67202 */ /* 0x000fe20000000f00 */
[----:B------:R-:W-:Y:S01]  /*2c480*/  IMAD.MOV.U32 R165, RZ, RZ, R164 ;  /* 0x000000ffffa57224 */ /* 0x000fe200078e00a4 */
[C---:B-1----:R-:W-:Y:S01]  /*2c490*/  LEA R90, P3, R130.reuse, R8, 0x2 ;  /* 0x00000008825a7211 */ /* 0x042fe200078610ff */
[----:B------:R-:W-:Y:S01]  /*2c4a0*/  IMAD.MOV.U32 R181, RZ, RZ, R186 ;  /* 0x000000ffffb57224 */ /* 0x000fe200078e00ba */
[----:B------:R-:W-:Y:S01]  /*2c4b0*/  MOV R164, R252 ;  /* 0x000000fc00a47202 */ /* 0x000fe20000000f00 */
[----:B------:R-:W-:Y:S01]  /*2c4c0*/  IMAD.MOV.U32 R186, RZ, RZ, R180 ;  /* 0x000000ffffba7224 */ /* 0x000fe200078e00b4 */
[----:B------:R-:W-:Y:S01]  /*2c4d0*/  MOV R180, R178 ;  /* 0x000000b200b47202 */ /* 0x000fe20000000f00 */
[----:B------:R-:W-:Y:S01]  /*2c4e0*/  IMAD.MOV.U32 R178, RZ, RZ, R165 ;  /* 0x000000ffffb27224 */ /* 0x000fe200078e00a5 */
[----:B------:R-:W-:Y:S01]  /*2c4f0*/  LEA.HI.X.SX32 R91, R130, R244, 0x2, P3 ;  /* 0x000000f4825b7211 */ /* 0x000fe200018f16ff */
[----:B------:R-:W-:Y:S01]  /*2c500*/  IMAD.MOV.U32 R165, RZ, RZ, R174 ;  /* 0x000000ffffa57224 */ /* 0x000fe200078e00ae */
[----:B------:R-:W-:Y:S01]  /*2c510*/  MOV R174, R164 ;  /* 0x000000a400ae7202 */ /* 0x000fe20000000f00 */
[----:B------:R-:W4:Y:S01]  /*2c520*/  LDL.LU R252, [R1+0xb1c] ;  /* 0x000b1c0001fc7983 */ /* 0x000f220000300800 */
        /* <DEDUP_REMOVED lines=8> */
[----:B------:R-:W-:Y:S01]  /*2c5b0*/  IMAD.MOV.U32 R183, RZ, RZ, R182 ;  /* 0x000000ffffb77224 */ /* 0x000fe200078e00b6 */
[----:B------:R-:W-:Y:S01]  /*2c5c0*/  STL.64 [R1+0x288], R90 ;  /* 0x0002885a01007387 */ /* 0x000fe20000100a00 */
[----:B------:R-:W-:Y:S01]  /*2c5d0*/  IMAD.MOV.U32 R182, RZ, RZ, R186 ;  /* 0x000000ffffb67224 */ /* 0x000fe200078e00ba */
[----:B------:R-:W-:Y:S01]  /*2c5e0*/  MOV R186, R178 ;  /* 0x000000b200ba7202 */ /* 0x000fe20000000f00 */
[----:B------:R-:W-:Y:S01]  /*2c5f0*/  IMAD.MOV.U32 R181, RZ, RZ, R180 ;  /* 0x000000ffffb57224 */ /* 0x000fe200078e00b4 */
[----:B------:R-:W4:Y:S01]  /*2c600*/  LDL.LU R39, [R1+0xb68] ;  /* 0x000b680001277983 */ /* 0x000f220000300800 */
[----:B------:R-:W-:Y:S01]  /*2c610*/  IMAD.MOV.U32 R180, RZ, RZ, R165 ;  /* 0x000000ffffb47224 */ /* 0x000fe200078e00a5 */
[----:B------:R-:W-:Y:S01]  /*2c620*/  MOV R165, R164 ;  /* 0x000000a400a57202 */ /* 0x000fe20000000f00 */
[----:B------:R-:W-:-:S02]  /*2c630*/  IMAD.MOV.U32 R178, RZ, RZ, R174 ;  /* 0x000000ffffb27224 */ /* 0x000fc400078e00ae */
[----:B------:R-:W-:Y:S01]  /*2c640*/  IMAD.MOV.U32 R174, RZ, RZ, R172 ;  /* 0x000000ffffae7224 */ /* 0x000fe200078e00ac */
[----:B---3--:R-:W-:-:S04]  /*2c650*/  LEA R86, P6, R131, R8, 0x2 ;  /* 0x0000000883567211 */ /* 0x008fc800078c10ff */
[----:B------:R-:W-:-:S05]  /*2c660*/  LEA.HI.X.SX32 R87, R131, R244, 0x2, P6 ;  /* 0x000000f483577211 */ /* 0x000fca00030f16ff */
[----:B------:R1:W-:Y:S04]  /*2c670*/  STL.64 [R1+0x280], R86 ;  /* 0x0002805601007387 */ /* 0x0003e80000100a00 */
[----:B------:R-:W3:Y:S04]  /*2c680*/  LDL.LU R164, [R1+0xab0] ;  /* 0x000ab00001a47983 */ /* 0x000ee80000300800 */
[----:B------:R-:W3:Y:S01]  /*2c690*/  LDL.LU R172, [R1+0xab8] ;  /* 0x000ab80001ac7983 */ /* 0x000ee20000300800 */
[----:B-1----:R-:W-:Y:S01]  /*2c6a0*/  LEA R86, P6, R189, R8, 0x2 ;  /* 0x00000008bd567211 */ /* 0x002fe200078c10ff */
[----:B--2---:R-:W-:-:S03]  /*2c6b0*/  IMAD R48, R48, R88, RZ ;  /* 0x0000005830307224 */ /* 0x004fc600078e02ff */
[----:B------:R-:W-:Y:S01]  /*2c6c0*/  LEA.HI.X.SX32 R87, R189, R244, 0x2, P6 ;  /* 0x000000f4bd577211 */ /* 0x000fe200030f16ff */
        /* <DEDUP_REMOVED lines=8> */
[----:B------:R-:W-:Y:S02]  /*2c750*/  IMAD.MOV.U32 R182, RZ, RZ, R181 ;  /* 0x000000ffffb67224 */ /* 0x000fe400078e00b5 */
[----:B------:R-:W-:Y:S01]  /*2c760*/  IMAD.MOV.U32 R181, RZ, RZ, R186 ;  /* 0x000000ffffb57224 */ /* 0x000fe200078e00ba */
[----:B------:R-:W-:Y:S01]  /*2c770*/  MOV R186, R180 ;  /* 0x000000b400ba7202 */ /* 0x000fe20000000f00 */
[----:B------:R-:W-:Y:S01]  /*2c780*/  IMAD.MOV.U32 R180, RZ, RZ, R178 ;  /* 0x000000ffffb47224 */ /* 0x000fe200078e00b2 */
[C---:B------:R-:W-:Y:S01]  /*2c790*/  LEA R90, P3, R203.reuse, R8, 0x2 ;  /* 0x00000008cb5a7211 */ /* 0x040fe200078610ff */
[----:B------:R-:W-:Y:S01]  /*2c7a0*/  IMAD.MOV.U32 R178, RZ, RZ, R165 ;  /* 0x000000ffffb27224 */ /* 0x000fe200078e00a5 */
[----:B------:R-:W-:Y:S01]  /*2c7b0*/  MOV R165, R174 ;  /* 0x000000ae00a57202 */ /* 0x000fe20000000f00 */
[----:B------:R1:W-:Y:S01]  /*2c7c0*/  STL.64 [R1+0x278], R88 ;  /* 0x0002785801007387 */ /* 0x0003e20000100a00 */
[----:B------:R-:W-:-:S03]  /*2c7d0*/  LEA.HI.X.SX32 R91, R203, R244, 0x2, P3 ;  /* 0x000000f4cb5b7211 */ /* 0x000fc600018f16ff */
[----:B------:R2:W-:Y:S01]  /*2c7e0*/  STL.64 [R1+0x270], R86 ;  /* 0x0002705601007387 */ /* 0x0005e20000100a00 */
[----:B-1----:R-:W-:-:S04]  /*2c7f0*/  LEA R88, P6, R194, R8, 0x2 ;  /* 0x00000008c2587211 */ /* 0x002fc800078c10ff */
[----:B------:R-:W-:Y:S01]  /*2c800*/  LEA.HI.X.SX32 R89, R194, R244, 0x2, P6 ;  /* 0x000000f4c2597211 */ /* 0x000fe200030f16ff */
[----:B------:R-:W-:Y:S01]  /*2c810*/  IMAD.MOV.U32 R194, RZ, RZ, R184 ;  /* 0x000000ffffc27224 */ /* 0x000fe200078e00b8 */
[----:B--2---:R-:W1:Y:S01]  /*2c820*/  LDC R86, c[0x0][0x240] ;  /* 0x00009000ff567b82 */ /* 0x004e620000000800 */
[----:B------:R-:W-:Y:S01]  /*2c830*/  IMAD.MOV.U32 R184, RZ, RZ, R192 ;  /* 0x000000ffffb87224 */ /* 0x000fe200078e00c0 */
[----:B------:R-:W-:Y:S01]  /*2c840*/  MOV R192, R190 ;  /* 0x000000be00c07202 */ /* 0x000fe20000000f00 */
[----:B------:R-:W-:Y:S02]  /*2c850*/  IMAD.MOV.U32 R190, RZ, RZ, R182 ;  /* 0x000000ffffbe7224 */ /* 0x000fe400078e00b6 */
[----:B------:R-:W-:Y:S01]  /*2c860*/  IMAD.MOV.U32 R182, RZ, RZ, R181 ;  /* 0x000000ffffb67224 */ /* 0x000fe200078e00b5 */
[----:B------:R-:W-:Y:S01]  /*2c870*/  MOV R181, R186 ;  /* 0x000000ba00b57202 */ /* 0x000fe20000000f00 */
[----:B------:R-:W-:Y:S01]  /*2c880*/  IMAD.MOV.U32 R186, RZ, RZ, R180 ;  /* 0x000000ffffba7224 */ /* 0x000fe200078e00b4 */
[----:B------:R-:W2:Y:S01]  /*2c890*/  LDC R87, c[0x0][0x240] ;  /* 0x00009000ff577b82 */ /* 0x000ea20000000800 */
[----:B------:R-:W-:Y:S01]  /*2c8a0*/  IMAD.MOV.U32 R180, RZ, RZ, R178 ;  /* 0x000000ffffb47224 */ /* 0x000fe200078e00b2 */
[----:B------:R-:W-:Y:S01]  /*2c8b0*/  MOV R178, R165 ;  /* 0x000000a500b27202 */ /* 0x000fe20000000f00 */
[----:B---3--:R-:W-:-:S02]  /*2c8c0*/  IMAD.MOV.U32 R174, RZ, RZ, R164 ;  /* 0x000000ffffae7224 */ /* 0x008fc400078e00a4 */
[----:B------:R-:W-:Y:S01]  /*2c8d0*/  IMAD.MOV.U32 R164, RZ, RZ, R172 ;  /* 0x000000ffffa47224 */ /* 0x000fe200078e00ac */
[----:B------:R-:W-:Y:S01]  /*2c8e0*/  MOV R172, R170 ;  /* 0x000000aa00ac7202 */ /* 0x000fe20000000f00 */
[----:B------:R-:W-:Y:S02]  /*2c8f0*/  IMAD.MOV.U32 R170, RZ, RZ, R177 ;  /* 0x000000ffffaa7224 */ /* 0x000fe400078e00b1 */
[----:B------:R-:W-:Y:S01]  /*2c900*/  IMAD.MOV.U32 R177, RZ, RZ, R168 ;  /* 0x000000ffffb17224 */ /* 0x000fe200078e00a8 */
[----:B------:R-:W-:Y:S02]  /*2c910*/  MOV R168, R98 ;  /* 0x0000006200a87202 */ /* 0x000fe40000000f00 */
[----:B------:R-:W3:Y:S04]  /*2c920*/  LDL.LU R98, [R1+0x2ef8] ;  /* 0x002ef80001627983 */ /* 0x000ee80000300800 */
[----:B------:R4:W-:Y:S01]  /*2c930*/  STL.64 [R1+0x268], R90 ;  /* 0x0002685a01007387 */ /* 0x0009e20000100a00 */
[----:B------:R-:W-:-:S02]  /*2c940*/  IMAD.MOV.U32 R165, RZ, RZ, R174 ;  /* 0x000000ffffa57224 */ /* 0x000fc400078e00ae */
[----:B------:R-:W-:Y:S01]  /*2c950*/  IMAD.MOV.U32 R174, RZ, RZ, R164 ;  /* 0x000000ffffae7224 */ /* 0x000fe200078e00a4 */
[----:B------:R1:W-:Y:S01]  /*2c960*/  STL.64 [R1+0x260], R88 ;  /* 0x0002605801007387 */ /* 0x0003e20000100a00 */
[----:B----4-:R-:W-:-:S04]  /*2c970*/  LEA R90, P3, R201, R8, 0x2 ;  /* 0x00000008c95a7211 */ /* 0x010fc800078610ff */
[----:B------:R-:W-:Y:S02]  /*2c980*/  LEA.HI.X.SX32 R91, R201, R244, 0x2, P3 ;  /* 0x000000f4c95b7211 */ /* 0x000fe400018f16ff */
[----:B------:R-:W-:Y:S01]  /*2c990*/  MOV R201, R184 ;  /* 0x000000b800c97202 */ /* 0x000fe20000000f00 */
[----:B------:R-:W-:Y:S02]  /*2c9a0*/  IMAD.MOV.U32 R184, RZ, RZ, R190 ;  /* 0x000000ffffb87224 */ /* 0x000fe400078e00be */
[----:B------:R-:W-:Y:S01]  /*2c9b0*/  IMAD.MOV.U32 R190, RZ, RZ, R182 ;  /* 0x000000ffffbe7224 */ /* 0x000fe200078e00b6 */
[----:B------:R-:W-:Y:S01]  /*2c9c0*/  MOV R182, R181 ;  /* 0x000000b500b67202 */ /* 0x000fe20000000f00 */
        /* <DEDUP_REMOVED lines=10> */
[----:B------:R-:W-:-:S02]  /*2ca70*/  IMAD.MOV.U32 R168, RZ, RZ, R173 ;  /* 0x000000ffffa87224 */ /* 0x000fc400078e00ad */
[----:B------:R-:W-:Y:S01]  /*2ca80*/  IMAD.MOV.U32 R165, RZ, RZ, R174 ;  /* 0x000000ffffa57224 */ /* 0x000fe200078e00ae */
[----:B------:R-:W-:Y:S01]  /*2ca90*/  MOV R174, R164 ;  /* 0x000000a400ae7202 */ /* 0x000fe20000000f00 */
[----:B------:R-:W-:Y:S02]  /*2caa0*/  IMAD.MOV.U32 R173, RZ, RZ, R41 ;  /* 0x000000ffffad7224 */ /* 0x000fe400078e0029 */
[----:B------:R-:W-:Y:S01]  /*2cab0*/  IMAD.MOV.U32 R164, RZ, RZ, R172 ;  /* 0x000000ffffa47224 */ /* 0x000fe200078e00ac */
[----:B------:R-:W4:Y:S01]  /*2cac0*/  LDL.LU R41, [R1+0xc38] ;  /* 0x000c380001297983 */ /* 0x000f220000300800 */
[----:B------:R-:W-:Y:S01]  /*2cad0*/  IMAD.MOV.U32 R172, RZ, RZ, R170 ;  /* 0x000000ffffac7224 */ /* 0x000fe200078e00aa */
[----:B------:R-:W-:Y:S01]  /*2cae0*/  MOV R170, R177 ;  /* 0x000000b100aa7202 */ /* 0x000fe20000000f00 */
[----:B------:R-:W-:Y:S01]  /*2caf0*/  IMAD.MOV.U32 R177, RZ, RZ, R168 ;  /* 0x000000ffffb17224 */ /* 0x000fe200078e00a8 */
[----:B------:R1:W-:Y:S04]  /*2cb00*/  STL.64 [R1+0x258], R90 ;  /* 0x0002585a01007387 */ /* 0x0003e80000100a00 */
[----:B------:R2:W-:Y:S04]  /*2cb10*/  STL.64 [R1+0x250], R88 ;  /* 0x0002505801007387 */ /* 0x0005e80000100a00 */
[----:B------:R-:W3:Y:S01]  /*2cb20*/  LDL.LU R168, [R1+0xb58] ;  /* 0x000b580001a87983 */ /* 0x000ee20000300800 */
[----:B------:R-:W-:-:S02]  /*2cb30*/  LEA R92, P6, R195, R8, 0x2 ;  /* 0x00000008c35c7211 */ /* 0x000fc400078c10ff */
[C---:B-1----:R-:W-:Y:S02]  /*2cb40*/  LEA R90, P3, R196.reuse, R8, 0x2 ;  /* 0x00000008c45a7211 */ /* 0x042fe400078610ff */
[-C--:B------:R-:W-:Y:S02]  /*2cb50*/  LEA.HI.X.SX32 R93, R195, R244.reuse, 0x2, P6 ;  /* 0x000000f4c35d7211 */ /* 0x080fe400030f16ff */
[----:B------:R-:W-:Y:S01]  /*2cb60*/  LEA.HI.X.SX32 R91, R196, R244, 0x2, P3 ;  /* 0x000000f4c45b7211 */ /* 0x000fe200018f16ff */
[----:B------:R-:W-:Y:S01]  /*2cb70*/  IMAD.MOV.U32 R203, RZ, RZ, R201 ;  /* 0x000000ffffcb7224 */ /* 0x000fe200078e00c9 */
[----:B--2---:R-:W1:Y:S03]  /*2cb80*/  LDC R88, c[0x0][0x240] ;  /* 0x00009000ff587b82 */ /* 0x004e660000000800 */
[----:B------:R-:W-:Y:S04]  /*2cb90*/  STL.64 [R1+0x248], R90 ;  /* 0x0002485a01007387 */ /* 0x000fe80000100a00 */
[----:B------:R2:W-:Y:S01]  /*2cba0*/  STL.64 [R1+0x240], R92 ;  /* 0x0002405c01007387 */ /* 0x0005e20000100a00 */
[----:B------:R-:W-:Y:S01]  /*2cbb0*/  LEA R94, P6, R191, R8, 0x2 ;  /* 0x00000008bf5e7211 */ /* 0x000fe200078c10ff */
[----:B------:R-:W4:Y:S01]  /*2cbc0*/  LDC R89, c[0x0][0x240] ;  /* 0x00009000ff597b82 */ /* 0x000f220000000800 */
[----:B--2---:R-:W-:Y:S01]  /*2cbd0*/  MOV R92, R184 ;  /* 0x000000b8005c7202 */ /* 0x004fe20000000f00 */
[----:B------:R-:W-:-:S02]  /*2cbe0*/  IMAD.MOV.U32 R184, RZ, RZ, R190 ;  /* 0x000000ffffb87224 */ /* 0x000fc400078e00be */
[----:B------:R-:W-:Y:S01]  /*2cbf0*/  IMAD.MOV.U32 R190, RZ, RZ, R182 ;  /* 0x000000ffffbe7224 */ /* 0x000fe200078e00b6 */
[----:B------:R-:W-:Y:S01]  /*2cc00*/  MOV R182, R181 ;  /* 0x000000b500b67202 */ /* 0x000fe20000000f00 */
[----:B------:R-:W-:Y:S01]  /*2cc10*/  IMAD.MOV.U32 R181, RZ, RZ, R186 ;  /* 0x000000ffffb57224 */ /* 0x000fe200078e00ba */
[C---:B------:R-:W-:Y:S01]  /*2cc20*/  LEA R90, P3, R193.reuse, R8, 0x2 ;  /* 0x00000008c15a7211 */ /* 0x040fe200078610ff */
[----:B------:R-:W-:Y:S01]  /*2cc30*/  IMAD.MOV.U32 R186, RZ, RZ, R180 ;  /* 0x000000ffffba7224 */ /* 0x000fe200078e00b4 */
[----:B------:R-:W-:Y:S01]  /*2cc40*/  MOV R180, R178 ;  /* 0x000000b200b47202 */ /* 0x000fe20000000f00 */
[----:B------:R-:W-:Y:S01]  /*2cc50*/  IMAD.MOV.U32 R178, RZ, RZ, R165 ;  /* 0x000000ffffb27224 */ /* 0x000fe200078e00a5 */
[----:B------:R-:W-:Y:S01]  /*2cc60*/  MOV R201, R92 ;  /* 0x0000005c00c97202 */ /* 0x000fe20000000f00 */
[----:B------:R-:W-:Y:S02]  /*2cc70*/  IMAD.MOV.U32 R92, RZ, RZ, R184 ;  /* 0x000000ffff5c7224 */ /* 0x000fe400078e00b8 */
[----:B------:R-:W-:Y:S01]  /*2cc80*/  IMAD.MOV.U32 R165, RZ, RZ, R174 ;  /* 0x000000ffffa57224 */ /* 0x000fe200078e00ae */
[----:B------:R-:W-:Y:S01]  /*2cc90*/  MOV R174, R164 ;  /* 0x000000a400ae7202 */ /* 0x000fe20000000f00 */
[----:B------:R-:W-:Y:S01]  /*2cca0*/  IMAD.MOV.U32 R184, RZ, RZ, R190 ;  /* 0x000000ffffb87224 */ /* 0x000fe200078e00be */
[----:B------:R-:W-:Y:S01]  /*2ccb0*/  MOV R190, R182 ;  /* 0x000000b600be7202 */ /* 0x000fe20000000f00 */
[----:B------:R-:W-:Y:S01]  /*2ccc0*/  IMAD.MOV.U32 R164, RZ, RZ, R172 ;  /* 0x000000ffffa47224 */ /* 0x000fe200078e00ac */
[-C--:B------:R-:W-:Y:S01]  /*2ccd0*/  LEA.HI.X.SX32 R91, R193, R244.reuse, 0x2, P3 ;  /* 0x000000f4c15b7211 */ /* 0x080fe200018f16ff */
[----:B------:R-:W-:Y:S01]  /*2cce0*/  IMAD.MOV.U32 R172, RZ, RZ, R170 ;  /* 0x000000ffffac7224 */ /* 0x000fe200078e00aa */
[----:B------:R-:W-:Y:S01]  /*2ccf0*/  LEA.HI.X.SX32 R95, R191, R244, 0x2, P6 ;  /* 0x000000f4bf5f7211 */ /* 0x000fe200030f16ff */
[----:B------:R-:W-:Y:S01]  /*2cd00*/  IMAD.MOV.U32 R195, RZ, RZ, R92 ;  /* 0x000000ffffc37224 */ /* 0x000fe200078e005c */
[----:B------:R-:W-:Y:S01]  /*2cd10*/  MOV R92, R184 ;  /* 0x000000b8005c7202 */ /* 0x000fe20000000f00 */
[----:B------:R-:W-:-:S02]  /*2cd20*/  IMAD.MOV.U32 R182, RZ, RZ, R181 ;  /* 0x000000ffffb67224 */ /* 0x000fc400078e00b5 */
[----:B------:R-:W-:Y:S02]  /*2cd30*/  IMAD.MOV.U32 R184, RZ, RZ, R190 ;  /* 0x000000ffffb87224 */ /* 0x000fe400078e00be */
[----:B------:R-:W-:Y:S01]  /*2cd40*/  IMAD.MOV.U32 R181, RZ, RZ, R186 ;  /* 0x000000ffffb57224 */ /* 0x000fe200078e00ba */
[----:B------:R-:W-:Y:S01]  /*2cd50*/  MOV R186, R180 ;  /* 0x000000b400ba7202 */ /* 0x000fe20000000f00 */
[----:B------:R-:W-:Y:S01]  /*2cd60*/  IMAD.MOV.U32 R180, RZ, RZ, R178 ;  /* 0x000000ffffb47224 */ /* 0x000fe200078e00b2 */
[----:B------:R-:W-:Y:S01]  /*2cd70*/  MOV R193, R92 ;  /* 0x0000005c00c17202 */ /* 0x000fe20000000f00 */
[----:B------:R-:W-:Y:S01]  /*2cd80*/  IMAD.MOV.U32 R178, RZ, RZ, R165 ;  /* 0x000000ffffb27224 */ /* 0x000fe200078e00a5 */
[----:B------:R-:W-:Y:S01]  /*2cd90*/  MOV R165, R174 ;  /* 0x000000ae00a57202 */ /* 0x000fe20000000f00 */
[----:B------:R-:W-:Y:S02]  /*2cda0*/  IMAD.MOV.U32 R92, RZ, RZ, R184 ;  /* 0x000000ffff5c7224 */ /* 0x000fe400078e00b8 */
        /* <DEDUP_REMOVED lines=8> */
[----:B------:R-:W-:Y:S02]  /*2ce30*/  IMAD.MOV.U32 R178, RZ, RZ, R165 ;  /* 0x000000ffffb27224 */ /* 0x000fe400078e00a5 */
[----:B------:R-:W-:Y:S02]  /*2ce40*/  IMAD.MOV.U32 R196, RZ, RZ, R49 ;  /* 0x000000ffffc47224 */ /* 0x000fe400078e0031 */
[----:B------:R-:W-:-:S02]  /*2ce50*/  IMAD.MOV.U32 R165, RZ, RZ, R174 ;  /* 0x000000ffffa57224 */ /* 0x000fc400078e00ae */
[----:B------:R-:W-:Y:S02]  /*2ce60*/  IMAD.MOV.U32 R182, RZ, RZ, R181 ;  /* 0x000000ffffb67224 */ /* 0x000fe400078e00b5 */
[----:B------:R-:W-:Y:S01]  /*2ce70*/  IMAD.MOV.U32 R181, RZ, RZ, R186 ;  /* 0x000000ffffb57224 */ /* 0x000fe200078e00ba */
[----:B------:R-:W-:Y:S01]  /*2ce80*/  MOV R186, R180 ;  /* 0x000000b400ba7202 */ /* 0x000fe20000000f00 */
[----:B------:R-:W-:Y:S02]  /*2ce90*/  IMAD.MOV.U32 R180, RZ, RZ, R178 ;  /* 0x000000ffffb47224 */ /* 0x000fe400078e00b2 */
[----:B------:R-:W-:Y:S01]  /*2cea0*/  IMAD.MOV.U32 R178, RZ, RZ, R165 ;  /* 0x000000ffffb27224 */ /* 0x000fe200078e00a5 */
[----:B---3--:R-:W-:Y:S01]  /*2ceb0*/  MOV R170, R168 ;  /* 0x000000a800aa7202 */ /* 0x008fe20000000f00 */
[----:B------:R-:W-:Y:S02]  /*2cec0*/  IMAD.MOV.U32 R168, RZ, RZ, R44 ;  /* 0x000000ffffa87224 */ /* 0x000fe400078e002c */
[----:B------:R-:W2:Y:S04]  /*2ced0*/  LDL.LU R44, [R1+0xc54] ;  /* 0x000c5400012c7983 */ /* 0x000ea80000300800 */
[----:B------:R3:W-:Y:S04]  /*2cee0*/  STL.64 [R1+0x238], R90 ;  /* 0x0002385a01007387 */ /* 0x0007e80000100a00 */
[----:B------:R1:W-:Y:S01]  /*2cef0*/  STL.64 [R1+0x230], R94 ;  /* 0x0002305e01007387 */ /* 0x0003e20000100a00 */
[----:B------:R-:W-:Y:S01]  /*2cf00*/  IMAD.MOV.U32 R164, RZ, RZ, R170 ;  /* 0x000000ffffa47224 */ /* 0x000fe200078e00aa */
[----:B------:R-:W-:-:S02]  /*2cf10*/  MOV R170, R168 ;  /* 0x000000a800aa7202 */ /* 0x000fc40000000f00 */
[-C--:B---3--:R-:W-:Y:S01]  /*2cf20*/  LEA R90, P3, R103, R8.reuse, 0x2 ;  /* 0x00000008675a7211 */ /* 0x088fe200078610ff */
[----:B------:R-:W3:Y:S01]  /*2cf30*/  LDL.LU R49, [R1+0xb20] ;  /* 0x000b200001317983 */ /* 0x000ee20000300800 */
[----:B-1----:R-:W-:Y:S02]  /*2cf40*/  LEA R94, P6, R107, R8, 0x2 ;  /* 0x000000086b5e7211 */ /* 0x002fe400078c10ff */
[-C--:B------:R-:W-:Y:S02]  /*2cf50*/  LEA.HI.X.SX32 R91, R103, R244.reuse, 0x2, P3 ;  /* 0x000000f4675b7211 */ /* 0x080fe400018f16ff */
[----:B------:R-:W-:Y:S01]  /*2cf60*/  LEA.HI.X.SX32 R95, R107, R244, 0x2, P6 ;  /* 0x000000f46b5f7211 */ /* 0x000fe200030f16ff */
[----:B------:R-:W-:Y:S01]  /*2cf70*/  IMAD.MOV.U32 R107, RZ, RZ, R92 ;  /* 0x000000ffff6b7224 */ /* 0x000fe200078e005c */
[----:B------:R-:W-:Y:S01]  /*2cf80*/  MOV R174, R164 ;  /* 0x000000a400ae7202 */ /* 0x000fe20000000f00 */
[----:B------:R-:W-:Y:S02]  /*2cf90*/  IMAD.MOV.U32 R168, RZ, RZ, R17 ;  /* 0x000000ffffa87224 */ /* 0x000fe400078e0011 */
[----:B------:R-:W2:Y:S01]  /*2cfa0*/  LDL.LU R17, [R1+0xb64] ;  /* 0x000b640001117983 */ /* 0x000ea20000300800 */
        /* <DEDUP_REMOVED lines=9> */
[-C--:B------:R-:W-:Y:S01]  /*2d040*/  LEA R92, P6, R187, R8.reuse, 0x2 ;  /* 0x00000008bb5c7211 */ /* 0x080fe200078c10ff */
[----:B------:R-:W-:Y:S01]  /*2d050*/  IMAD.MOV.U32 R182, RZ, RZ, R181 ;  /* 0x000000ffffb67224 */ /* 0x000fe200078e00b5 */
[----:B------:R-:W2:Y:S01]  /*2d060*/  LDL.LU R97, [R1+0x2ef4] ;  /* 0x002ef40001617983 */ /* 0x000ea20000300800 */
        /* <DEDUP_REMOVED lines=21> */
[----:B------:R1:W-:Y:S01]  /*2d1c0*/  STL.64 [R1+0x220], R94 ;  /* 0x0002205e01007387 */ /* 0x0003e20000100a00 */
[----:B------:R-:W-:Y:S01]  /*2d1d0*/  LEA.HI.X.SX32 R93, R187, R244, 0x2, P6 ;  /* 0x000000f4bb5d7211 */ /* 0x000fe200030f16ff */
[----:B------:R-:W-:Y:S02]  /*2d1e0*/  IMAD.MOV.U32 R178, RZ, RZ, R165 ;  /* 0x000000ffffb27224 */ /* 0x000fe400078e00a5 */
[----:B------:R-:W4:Y:S01]  /*2d1f0*/  LDL.LU R25, [R1+0xb24] ;  /* 0x000b240001197983 */ /* 0x000f220000300800 */
[----:B------:R-:W-:Y:S01]  /*2d200*/  IMAD.MOV.U32 R165, RZ, RZ, R174 ;  /* 0x000000ffffa57224 */ /* 0x000fe200078e00ae */
[----:B------:R-:W-:Y:S01]  /*2d210*/  MOV R174, R164 ;  /* 0x000000a400ae7202 */ /* 0x000fe20000000f00 */
[----:B------:R-:W-:Y:S01]  /*2d220*/  IMAD.MOV.U32 R187, RZ, RZ, R190 ;  /* 0x000000ffffbb7224 */ /* 0x000fe200078e00be */
[----:B------:R-:W2:Y:S01]  /*2d230*/  LDL.LU R84, [R1+0x2ef0] ;  /* 0x002ef00001547983 */ /* 0x000ea20000300800 */
[----:B------:R-:W-:Y:S01]  /*2d240*/  IMAD.MOV.U32 R190, RZ, RZ, R182 ;  /* 0x000000ffffbe7224 */ /* 0x000fe200078e00b6 */
[----:B------:R-:W-:Y:S01]  /*2d250*/  MOV R182, R181 ;  /* 0x000000b500b67202 */ /* 0x000fe20000000f00 */
[----:B------:R-:W-:Y:S01]  /*2d260*/  IMAD.MOV.U32 R164, RZ, RZ, R169 ;  /* 0x000000ffffa47224 */ /* 0x000fe200078e00a9 */
[----:B------:R1:W-:Y:S01]  /*2d270*/  STL.64 [R1+0x218], R90 ;  /* 0x0002185a01007387 */ /* 0x0003e20000100a00 */
[----:B------:R-:W-:Y:S01]  /*2d280*/  IMAD.MOV.U32 R169, RZ, RZ, R46 ;  /* 0x000000ffffa97224 */ /* 0x000fe200078e002e */
[----:B-1----:R-:W-:Y:S01]  /*2d290*/  LEA R94, P6, R183, R8, 0x2 ;  /* 0x00000008b75e7211 */ /* 0x002fe200078c10ff */
[----:B------:R-:W-:-:S02]  /*2d2a0*/  IMAD.MOV.U32 R181, RZ, RZ, R186 ;  /* 0x000000ffffb57224 */ /* 0x000fc400078e00ba */
[----:B------:R-:W-:Y:S01]  /*2d2b0*/  IMAD.MOV.U32 R186, RZ, RZ, R180 ;  /* 0x000000ffffba7224 */ /* 0x000fe200078e00b4 */
[----:B------:R-:W-:Y:S01]  /*2d2c0*/  MOV R180, R174 ;  /* 0x000000ae00b47202 */ /* 0x000fe20000000f00 */
[----:B------:R-:W-:Y:S01]  /*2d2d0*/  IMAD.MOV.U32 R174, RZ, RZ, R164 ;  /* 0x000000ffffae7224 */ /* 0x000fe200078e00a4 */
[C---:B------:R-:W-:Y:S01]  /*2d2e0*/  LEA R90, P3, R194.reuse, R8, 0x2 ;  /* 0x00000008c25a7211 */ /* 0x040fe200078610ff */
[----:B------:R-:W-:Y:S01]  /*2d2f0*/  IMAD.MOV.U32 R164, RZ, RZ, R169 ;  /* 0x000000ffffa47224 */ /* 0x000fe200078e00a9 */
[----:B------:R-:W-:Y:S02]  /*2d300*/  MOV R169, R171 ;  /* 0x000000ab00a97202 */ /* 0x000fe40000000f00 */
[-C--:B------:R-:W-:Y:S01]  /*2d310*/  LEA.HI.X.SX32 R91, R194, R244.reuse, 0x2, P3 ;  /* 0x000000f4c25b7211 */ /* 0x080fe200018f16ff */
[----:B------:R-:W-:Y:S01]  /*2d320*/  IMAD.MOV.U32 R171, RZ, RZ, R47 ;  /* 0x000000ffffab7224 */ /* 0x000fe200078e002f */
[----:B------:R-:W-:Y:S01]  /*2d330*/  LEA.HI.X.SX32 R95, R183, R244, 0x2, P6 ;  /* 0x000000f4b75f7211 */ /* 0x000fe200030f16ff */
[----:B------:R-:W-:Y:S01]  /*2d340*/  IMAD.MOV.U32 R183, RZ, RZ, R182 ;  /* 0x000000ffffb77224 */ /* 0x000fe200078e00b6 */
[----:B------:R-:W-:Y:S01]  /*2d350*/  MOV R194, R190 ;  /* 0x000000be00c27202 */ /* 0x000fe20000000f00 */
[----:B------:R-:W-:Y:S01]  /*2d360*/  IMAD.MOV.U32 R190, RZ, RZ, R181 ;  /* 0x000000ffffbe7224 */ /* 0x000fe200078e00b5 */
[----:B------:R-:W-:Y:S01]  /*2d370*/  MOV R182, R186 ;  /* 0x000000ba00b67202 */ /* 0x000fe20000000f00 */
[----:B------:R-:W-:Y:S01]  /*2d380*/  IMAD.MOV.U32 R47, RZ, RZ, R39 ;  /* 0x000000ffff2f7224 */ /* 0x000fe200078e0027 */
[----:B------:R1:W-:Y:S01]  /*2d390*/  STL.64 [R1+0x210], R92 ;  /* 0x0002105c01007387 */ /* 0x0003e20000100a00 */
        /* <DEDUP_REMOVED lines=8> */
[----:B-1----:R-:W3:Y:S01]  /*2d420*/  LDL.LU R92, [R1+0xaac] ;  /* 0x000aac00015c7983 */ /* 0x002ee20000300800 */
[----:B------:R-:W-:-:S03]  /*2d430*/  IMAD.MOV.U32 R182, RZ, RZ, R181 ;  /* 0x000000ffffb67224 */ /* 0x000fc600078e00b5 */
[----:B------:R-:W2:Y:S01]  /*2d440*/  LDL.LU R46, [R1+0xb28] ;  /* 0x000b2800012e7983 */ /* 0x000ea20000300800 */
[----:B------:R-:W-:Y:S01]  /*2d450*/  IMAD.MOV.U32 R171, RZ, RZ, R43 ;  /* 0x000000ffffab7224 */ /* 0x000fe200078e002b */
[----:B------:R-:W-:Y:S02]  /*2d460*/  MOV R181, R186 ;  /* 0x000000ba00b57202 */ /* 0x000fe40000000f00 */
[----:B------:R1:W-:Y:S01]  /*2d470*/  STL.64 [R1+0x208], R90 ;  /* 0x0002085a01007387 */ /* 0x0003e20000100a00 */
[----:B------:R-:W-:-:S03]  /*2d480*/  IMAD.MOV.U32 R186, RZ, RZ, R180 ;  /* 0x000000ffffba7224 */ /* 0x000fc600078e00b4 */
[----:B------:R-:W3:Y:S01]  /*2d490*/  LDL.LU R39, [R1+0xc40] ;  /* 0x000c400001277983 */ /* 0x000ee20000300800 */
[----:B------:R-:W-:-:S03]  /*2d4a0*/  IMAD.MOV.U32 R180, RZ, RZ, R10 ;  /* 0x000000ffffb47224 */ /* 0x000fc600078e000a */
[----:B------:R-:W-:Y:S04]  /*2d4b0*/  STL.64 [R1+0x200], R94 ;  /* 0x0002005e01007387 */ /* 0x000fe80000100a00 */
[----:B------:R-:W3:Y:S04]  /*2d4c0*/  LDL.LU R43, [R1+0xc30] ;  /* 0x000c3000012b7983 */ /* 0x000ee80000300800 */
[----:B------:R-:W3:Y:S04]  /*2d4d0*/  LDL.LU R47, [R1+0xb2c] ;  /* 0x000b2c00012f7983 */ /* 0x000ee80000300800 */
[----:B------:R-:W3:Y:S01]  /*2d4e0*/  LDL.LU R10, [R1+0x2eec] ;  /* 0x002eec00010a7983 */ /* 0x000ee20000300800 */
[----:B-1----:R-:W-:-:S04]  /*2d4f0*/  LEA R90, P3, R203, R8, 0x2 ;  /* 0x00000008cb5a7211 */ /* 0x002fc800078610ff */
[----:B------:R-:W-:-:S05]  /*2d500*/  LEA.HI.X.SX32 R91, R203, R244, 0x2, P3 ;  /* 0x000000f4cb5b7211 */ /* 0x000fca00018f16ff */
[----:B------:R1:W-:Y:S01]  /*2d510*/  STL.64 [R1+0x1f8], R90 ;  /* 0x0001f85a01007387 */ /* 0x0003e20000100a00 */
[----:B----4-:R-:W-:Y:S01]  /*2d520*/  IMAD R25, R25, R86, RZ ;  /* 0x0000005619197224 */ /* 0x010fe200078e02ff */
[----:B------:R-:W-:Y:S01]  /*2d530*/  LEA R86, P6, R192, R8, 0x2 ;  /* 0x00000008c0567211 */ /* 0x000fe200078c10ff */
[----:B--2---:R-:W-:-:S03]  /*2d540*/  IMAD R46, R46, R87, RZ ;  /* 0x000000572e2e7224 */ /* 0x004fc600078e02ff */
[----:B------:R-:W-:-:S05]  /*2d550*/  LEA.HI.X.SX32 R87, R192, R244, 0x2, P6 ;  /* 0x000000f4c0577211 */ /* 0x000fca00030f16ff */
[----:B------:R2:W-:Y:S01]  /*2d560*/  STL.64 [R1+0x1f0], R86 ;  /* 0x0001f05601007387 */ /* 0x0005e20000100a00 */
[----:B---3--:R-:W-:-:S03]  /*2d570*/  MOV R192, R10 ;  /* 0x0000000a00c07202 */ /* 0x008fc60000000f00 */
[----:B------:R-:W3:Y:S01]  /*2d580*/  LDL.LU R10, [R1+0xb50] ;  /* 0x000b5000010a7983 */ /* 0x000ee20000300800 */
[CC--:B-1----:R-:W-:Y:S02]  /*2d590*/  LEA R90, P3, R196.reuse, R8.reuse, 0x2 ;  /* 0x00000008c45a7211 */ /* 0x0c2fe400078610ff */
[----:B--2---:R-:W-:Y:S02]  /*2d5a0*/  LEA R86, P6, R201, R8, 0x2 ;  /* 0x00000008c9567211 */ /* 0x004fe400078c10ff */
[----:B------:R-:W-:Y:S01]  /*2d5b0*/  LEA.HI.X.SX32 R91, R196, R244, 0x2, P3 ;  /* 0x000000f4c45b7211 */ /* 0x000fe200018f16ff */
[----:B------:R-:W-:Y:S01]  /*2d5c0*/  IMAD R47, R47, R88, RZ ;  /* 0x000000582f2f7224 */ /* 0x000fe200078e02ff */
[----:B------:R-:W-:Y:S02]  /*2d5d0*/  LEA.HI.X.SX32 R87, R201, R244, 0x2, P6 ;  /* 0x000000f4c9577211 */ /* 0x000fe400030f16ff */
[-C--:B------:R-:W-:Y:S01]  /*2d5e0*/  LEA R88, P3, R195, R8.reuse, 0x2 ;  /* 0x00000008c3587211 */ /* 0x080fe200078610ff */
[----:B------:R-:W-:Y:S04]  /*2d5f0*/  STL.64 [R1+0x1e8], R90 ;  /* 0x0001e85a01007387 */ /* 0x000fe80000100a00 */
[----:B------:R1:W-:Y:S02]  /*2d600*/  STL.64 [R1+0x1e0], R86 ;  /* 0x0001e05601007387 */ /* 0x0003e40000100a00 */
[----:B-1----:R-:W-:-:S04]  /*2d610*/  LEA R86, P6, R193, R8, 0x2 ;  /* 0x00000008c1567211 */ /* 0x002fc800078c10ff */
[----:B------:R-:W-:Y:S01]  /*2d620*/  LEA.HI.X.SX32 R87, R193, R244, 0x2, P6 ;  /* 0x000000f4c1577211 */ /* 0x000fe200030f16ff */
[----:B------:R-:W-:Y:S02]  /*2d630*/  IMAD R62, R62, R85, RZ ;  /* 0x000000553e3e7224 */ /* 0x000fe400078e02ff */
[----:B------:R-:W1:Y:S02]  /*2d640*/  LDC R85, c[0x0][0x240] ;  /* 0x00009000ff557b82 */ /* 0x000e640000000800 */
[----:B-1----:R-:W-:-:S06]  /*2d650*/  IMAD R56, R56, R85, RZ ;  /* 0x0000005538387224 */ /* 0x002fcc00078e02ff */
[----:B------:R-:W1:Y:S01]  /*2d660*/  LDC R85, c[0x0][0x240] ;  /* 0x00009000ff557b82 */ /* 0x000e620000000800 */
[----:B---3--:R-:W-:Y:S01]  /*2d670*/  IMAD R10, R10, R89, RZ ;  /* 0x000000590a0a7224 */ /* 0x008fe200078e02ff */
[----:B------:R-:W-:Y:S02]  /*2d680*/  LEA.HI.X.SX32 R89, R195, R244, 0x2, P3 ;  /* 0x000000f4c3597211 */ /* 0x000fe400018f16ff */
[----:B------:R-:W-:-:S03]  /*2d690*/  LEA R90, P3, R191, R8, 0x2 ;  /* 0x00000008bf5a7211 */ /* 0x000fc600078610ff */
[----:B------:R2:W-:Y:S01]  /*2d6a0*/  STL.64 [R1+0x1d8], R88 ;  /* 0x0001d85801007387 */ /* 0x0005e20000100a00 */
[----:B------:R-:W-:-:S03]  /*2d6b0*/  LEA.HI.X.SX32 R91, R191, R244, 0x2, P3 ;  /* 0x000000f4bf5b7211 */ /* 0x000fc600018f16ff */
[----:B------:R3:W-:Y:S04]  /*2d6c0*/  STL.64 [R1+0x1d0], R86 ;  /* 0x0001d05601007387 */ /* 0x0007e80000100a00 */
[----:B------:R4:W-:Y:S01]  /*2d6d0*/  STL.64 [R1+0x1c8], R90 ;  /* 0x0001c85a01007387 */ /* 0x0009e20000100a00 */
[----:B--2---:R-:W-:-:S04]  /*2d6e0*/  LEA R88, P6, R103, R8, 0x2 ;  /* 0x0000000867587211 */ /* 0x004fc800078c10ff */
[----:B------:R-:W-:Y:S01]  /*2d6f0*/  LEA.HI.X.SX32 R89, R103, R244, 0x2, P6 ;  /* 0x000000f467597211 */ /* 0x000fe200030f16ff */
[----:B-1----:R-:W-:Y:S01]  /*2d700*/  IMAD R58, R58, R85, RZ ;  /* 0x000000553a3a7224 */ /* 0x002fe200078e02ff */
[----:B---3--:R-:W1:Y:S01]  /*2d710*/  LDC R86, c[0x0][0x240] ;  /* 0x00009000ff567b82 */ /* 0x008e620000000800 */
[C---:B----4-:R-:W-:Y:S02]  /*2d720*/  LEA R90, P3, R189.reuse, R8, 0x2 ;  /* 0x00000008bd5a7211 */ /* 0x050fe400078610ff */
[----:B------:R2:W-:Y:S02]  /*2d730*/  STL.64 [R1+0x1c0], R88 ;  /* 0x0001c05801007387 */ /* 0x0005e40000100a00 */
[----:B------:R-:W-:-:S03]  /*2d740*/  LEA.HI.X.SX32 R91, R189, R244, 0x2, P3 ;  /* 0x000000f4bd5b7211 */ /* 0x000fc600018f16ff */
[----:B------:R-:W3:Y:S02]  /*2d750*/  LDC R85, c[0x0][0x240] ;  /* 0x00009000ff557b82 */ /* 0x000ee40000000800 */
[----:B------:R4:W-:Y:S01]  /*2d760*/  STL.64 [R1+0x1b8], R90 ;  /* 0x0001b85a01007387 */ /* 0x0009e20000100a00 */
[----:B--2---:R-:W-:-:S05]  /*2d770*/  LEA R88, P6, R92, R8, 0x2 ;  /* 0x000000085c587211 */ /* 0x004fca00078c10ff */
[----:B------:R-:W2:Y:S01]  /*2d780*/  LDC R87, c[0x0][0x240] ;  /* 0x00009000ff577b82 */ /* 0x000ea20000000800 */
[----:B------:R-:W-:Y:S02]  /*2d790*/  LEA.HI.X.SX32 R89, R92, R244, 0x2, P6 ;  /* 0x000000f45c597211 */ /* 0x000fe400030f16ff */
[-C--:B------:R-:W-:Y:S02]  /*2d7a0*/  LEA R92, P6, R187, R8.reuse, 0x2 ;  /* 0x00000008bb5c7211 */ /* 0x080fe400078c10ff */
[----:B----4-:R-:W-:Y:S02]  /*2d7b0*/  LEA R90, P3, R107, R8, 0x2 ;  /* 0x000000086b5a7211 */ /* 0x010fe400078610ff */
[-C--:B------:R-:W-:Y:S02]  /*2d7c0*/  LEA.HI.X.SX32 R93, R187, R244.reuse, 0x2, P6 ;  /* 0x000000f4bb5d7211 */ /* 0x080fe400030f16ff */
[----:B------:R-:W-:Y:S01]  /*2d7d0*/  LEA.HI.X.SX32 R91, R107, R244, 0x2, P3 ;  /* 0x000000f46b5b7211 */ /* 0x000fe200018f16ff */
[----:B------:R-:W-:Y:S04]  /*2d7e0*/  STL.64 [R1+0x1b0], R88 ;  /* 0x0001b05801007387 */ /* 0x000fe80000100a00 */
[----:B------:R4:W-:Y:S04]  /*2d7f0*/  STL.64 [R1+0x1a8], R90 ;  /* 0x0001a85a01007387 */ /* 0x0009e80000100a00 */
[----:B------:R1:W-:Y:S01]  /*2d800*/  STL.64 [R1+0x1a0], R92 ;  /* 0x0001a05c01007387 */ /* 0x0003e20000100a00 */
[----:B---3--:R-:W-:-:S02]  /*2d810*/  IMAD R19, R19, R85, RZ ;  /* 0x0000005513137224 */ /* 0x008fc400078e02ff */
[----:B------:R-:W3:Y:S01]  /*2d820*/  LDC R85, c[0x0][0x240] ;  /* 0x00009000ff557b82 */ /* 0x000ee20000000800 */
[----:B----4-:R-:W-:-:S07]  /*2d830*/  LEA R90, P3, R194, R8, 0x2 ;  /* 0x00000008c25a7211 */ /* 0x010fce00078610ff */
[----:B------:R-:W4:Y:S01]  /*2d840*/  LDC R88, c[0x0][0x240] ;  /* 0x00009000ff587b82 */ /* 0x000f220000000800 */
[----:B-1----:R-:W-:-:S04]  /*2d850*/  LEA R92, P6, R183, R8, 0x2 ;  /* 0x00000008b75c7211 */ /* 0x002fc800078c10ff */
[-C--:B------:R-:W-:Y:S01]  /*2d860*/  LEA.HI.X.SX32 R93, R183, R244.reuse, 0x2, P6 ;  /* 0x000000f4b75d7211 */ /* 0x080fe200030f16ff */
[----:B------:R-:W-:Y:S01]  /*2d870*/  IMAD.MOV.U32 R183, RZ, RZ, R190 ;  /* 0x000000ffffb77224 */ /* 0x000fe200078e00be */
[----:B------:R-:W-:Y:S01]  /*2d880*/  LEA.HI.X.SX32 R91, R194, R244, 0x2, P3 ;  /* 0x000000f4c25b7211 */ /* 0x000fe200018f16ff */
[----:B------:R-:W-:Y:S01]  /*2d890*/  IMAD.MOV.U32 R190, RZ, RZ, R182 ;  /* 0x000000ffffbe7224 */ /* 0x000fe200078e00b6 */
[----:B------:R-:W-:Y:S01]  /*2d8a0*/  MOV R182, R181 ;  /* 0x000000b500b67202 */ /* 0x000fe20000000f00 */
[----:B------:R-:W-:Y:S01]  /*2d8b0*/  IMAD.MOV.U32 R181, RZ, RZ, R186 ;  /* 0x000000ffffb57224 */ /* 0x000fe200078e00ba */
[----:B------:R-:W1:Y:S01]  /*2d8c0*/  LDC R89, c[0x0][0x240] ;  /* 0x00009000ff597b82 */ /* 0x000e620000000800 */
[----:B------:R-:W-:Y:S01]  /*2d8d0*/  IMAD.MOV.U32 R186, RZ, RZ, R180 ;  /* 0x000000ffffba7224 */ /* 0x000fe200078e00b4 */
[----:B------:R-:W-:Y:S01]  /*2d8e0*/  MOV R180, R177 ;  /* 0x000000b100b47202 */ /* 0x000fe20000000f00 */
[----:B------:R-:W-:Y:S01]  /*2d8f0*/  IMAD.MOV.U32 R177, RZ, RZ, R173 ;  /* 0x000000ffffb17224 */ /* 0x000fe200078e00ad */
[----:B------:R2:W-:Y:S01]  /*2d900*/  STL.64 [R1+0x198], R90 ;  /* 0x0001985a01007387 */ /* 0x0005e20000100a00 */
[----:B------:R-:W-:Y:S01]  /*2d910*/  IMAD.MOV.U32 R173, RZ, RZ, R38 ;  /* 0x000000ffffad7224 */ /* 0x000fe200078e0026 */
[----:B------:R-:W-:-:S02]  /*2d920*/  MOV R38, R18 ;  /* 0x0000001200267202 */ /* 0x000fc40000000f00 */
[----:B------:R2:W-:Y:S04]  /*2d930*/  STL.64 [R1+0x190], R92 ;  /* 0x0001905c01007387 */ /* 0x0005e80000100a00 */
[----:B------:R-:W4:Y:S01]  /*2d940*/  LDL.LU R18, [R1+0xb54] ;  /* 0x000b540001127983 */ /* 0x000f220000300800 */
[----:B---3--:R-:W-:Y:S02]  /*2d950*/  IMAD R50, R50, R85, RZ ;  /* 0x0000005532327224 */ /* 0x008fe400078e02ff */
[----:B------:R-:W3:Y:S01]  /*2d960*/  LDC R85, c[0x0][0x240] ;  /* 0x00009000ff557b82 */ /* 0x000ee20000000800 */
[-C--:B--2---:R-:W-:Y:S02]  /*2d970*/  LEA R90, P3, R184, R8.reuse, 0x2 ;  /* 0x00000008b85a7211 */ /* 0x084fe400078610ff */
[----:B------:R-:W-:Y:S01]  /*2d980*/  LEA R92, P6, R192, R8, 0x2 ;  /* 0x00000008c05c7211 */ /* 0x000fe200078c10ff */
[----:B---3--:R-:W-:-:S04]  /*2d990*/  IMAD R49, R49, R85, RZ ;  /* 0x0000005531317224 */ /* 0x008fc800078e02ff */
[----:B------:R-:W4:Y:S01]  /*2d9a0*/  LDC R85, c[0x0][0x240] ;  /* 0x00009000ff557b82 */ /* 0x000f220000000800 */
[-C--:B------:R-:W-:Y:S02]  /*2d9b0*/  LEA.HI.X.SX32 R91, R184, R244.reuse, 0x2, P3 ;  /* 0x000000f4b85b7211 */ /* 0x080fe400018f16ff */
[----:B------:R-:W-:Y:S01]  /*2d9c0*/  LEA.HI.X.SX32 R93, R192, R244, 0x2, P6 ;  /* 0x000000f4c05d7211 */ /* 0x000fe200030f16ff */
[----:B------:R-:W-:Y:S02]  /*2d9d0*/  IMAD.MOV.U32 R192, RZ, RZ, R183 ;  /* 0x000000ffffc07224 */ /* 0x000fe400078e00b7 */
[----:B------:R-:W-:Y:S01]  /*2d9e0*/  IMAD.MOV.U32 R183, RZ, RZ, R190 ;  /* 0x000000ffffb77224 */ /* 0x000fe200078e00be */
[----:B------:R2:W-:Y:S01]  /*2d9f0*/  STL.64 [R1+0x188], R90 ;  /* 0x0001885a01007387 */ /* 0x0005e20000100a00 */
[----:B------:R-:W-:Y:S01]  /*2da00*/  MOV R190, R182 ;  /* 0x000000b600be7202 */ /* 0x000fe20000000f00 */
[----:B------:R-:W-:Y:S02]  /*2da10*/  IMAD.MOV.U32 R182, RZ, RZ, R181 ;  /* 0x000000ffffb67224 */ /* 0x000fe400078e00b5 */
[----:B------:R3:W-:Y:S01]  /*2da20*/  STL.64 [R1+0x180], R92 ;  /* 0x0001805c01007387 */ /* 0x0007e20000100a00 */
[----:B------:R-:W-:Y:S01]  /*2da30*/  IMAD.MOV.U32 R181, RZ, RZ, R186 ;  /* 0x000000ffffb57224 */ /* 0x000fe200078e00ba */
[----:B------:R-:W-:Y:S01]  /*2da40*/  MOV R186, R180 ;  /* 0x000000b400ba7202 */ /* 0x000fe20000000f00 */
[----:B------:R-:W-:Y:S01]  /*2da50*/  IMAD.MOV.U32 R180, RZ, RZ, R177 ;  /* 0x000000ffffb47224 */ /* 0x000fe200078e00b1 */
[----:B--2---:R-:W-:-:S02]  /*2da60*/  LEA R90, P3, R84, R8, 0x2 ;  /* 0x00000008545a7211 */ /* 0x004fc400078610ff */
[C---:B---3--:R-:W-:Y:S01]  /*2da70*/  LEA R92, P6, R97.reuse, R8, 0x2 ;  /* 0x00000008615c7211 */ /* 0x048fe200078c10ff */
[----:B------:R-:W-:Y:S01]  /*2da80*/  IMAD.MOV.U32 R177, RZ, RZ, R38 ;  /* 0x000000ffffb17224 */ /* 0x000fe200078e0026 */
[-C--:B------:R-:W-:Y:S02]  /*2da90*/  LEA.HI.X.SX32 R91, R84, R244.reuse, 0x2, P3 ;  /* 0x000000f4545b7211 */ /* 0x080fe400018f16ff */
[----:B------:R-:W-:Y:S02]  /*2daa0*/  LEA.HI.X.SX32 R93, R97, R244, 0x2, P6 ;  /* 0x000000f4615d7211 */ /* 0x000fe400030f16ff */
[----:B------:R-:W-:Y:S02]  /*2dab0*/  MOV R38, R36 ;  /* 0x0000002400267202 */ /* 0x000fe40000000f00 */
[----:B------:R-:W2:Y:S01]  /*2dac0*/  LDL.LU R36, [R1+0xc48] ;  /* 0x000c480001247983 */ /* 0x000ea20000300800 */
[----:B------:R-:W-:Y:S01]  /*2dad0*/  LEA R84, P6, R108, R8, 0x2 ;  /* 0x000000086c547211 */ /* 0x000fe200078c10ff */
[----:B----4-:R-:W-:-:S02]  /*2dae0*/  IMAD R18, R18, R85, RZ ;  /* 0x0000005512127224 */ /* 0x010fc400078e02ff */
[----:B------:R-:W-:Y:S02]  /*2daf0*/  IMAD R85, R192, R86, RZ ;  /* 0x00000056c0557224 */ /* 0x000fe400078e02ff */
[----:B------:R-:W-:Y:S02]  /*2db00*/  IMAD.MOV.U32 R192, RZ, RZ, R183 ;  /* 0x000000ffffc07224 */ /* 0x000fe400078e00b7 */
[----:B------:R-:W-:Y:S01]  /*2db10*/  IMAD.MOV.U32 R183, RZ, RZ, R190 ;  /* 0x000000ffffb77224 */ /* 0x000fe200078e00be */
[----:B------:R-:W-:Y:S01]  /*2db20*/  MOV R190, R182 ;  /* 0x000000b600be7202 */ /* 0x000fe20000000f00 */
[----:B------:R-:W-:Y:S01]  /*2db30*/  IMAD.MOV.U32 R182, RZ, RZ, R181 ;  /* 0x000000ffffb67224 */ /* 0x000fe200078e00b5 */
[----:B------:R-:W-:Y:S01]  /*2db40*/  STL [R1+0xb14], R85 ;  /* 0x000b145501007387 */ /* 0x000fe20000100800 */
[----:B------:R-:W-:Y:S01]  /*2db50*/  IMAD.MOV.U32 R181, RZ, RZ, R186 ;  /* 0x000000ffffb57224 */ /* 0x000fe200078e00ba */
[----:B------:R-:W-:Y:S01]  /*2db60*/  MOV R186, R180 ;  /* 0x000000b400ba7202 */ /* 0x000fe20000000f00 */
[----:B------:R-:W-:Y:S01]  /*2db70*/  IMAD.MOV.U32 R180, RZ, RZ, R178 ;  /* 0x000000ffffb47224 */ /* 0x000fe200078e00b2 */
[----:B------:R3:W-:Y:S01]  /*2db80*/  STL.64 [R1+0x178], R90 ;  /* 0x0001785a01007387 */ /* 0x0007e20000100a00 */
[----:B------:R-:W-:-:S03]  /*2db90*/  IMAD.MOV.U32 R178, RZ, RZ, R109 ;  /* 0x000000ffffb27224 */ /* 0x000fc600078e006d */
[----:B------:R-:W-:Y:S01]  /*2dba0*/  STL.64 [R1+0x170], R92 ;  /* 0x0001705c01007387 */ /* 0x000fe20000100a00 */
[----:B------:R-:W-:-:S03]  /*2dbb0*/  MOV R184, R190 ;  /* 0x000000be00b87202 */ /* 0x000fc60000000f00 */
[----:B------:R-:W4:Y:S01]  /*2dbc0*/  LDL.LU R109, [R1+0x2ee8] ;  /* 0x002ee800016d7983 */ /* 0x000f220000300800 */
[----:B---3--:R-:W-:Y:S01]  /*2dbd0*/  LEA R90, P3, R98, R8, 0x2 ;  /* 0x00000008625a7211 */ /* 0x008fe200078610ff */
[----:B------:R-:W-:Y:S01]  /*2dbe0*/  IMAD.MOV.U32 R190, RZ, RZ, R182 ;  /* 0x000000ffffbe7224 */ /* 0x000fe200078e00b6 */
[-C--:B------:R-:W-:Y:S02]  /*2dbf0*/  LEA.HI.X.SX32 R85, R108, R244.reuse, 0x2, P6 ;  /* 0x000000f46c557211 */ /* 0x080fe400030f16ff */
[----:B------:R-:W-:Y:S01]  /*2dc00*/  LEA.HI.X.SX32 R91, R98, R244, 0x2, P3 ;  /* 0x000000f4625b7211 */ /* 0x000fe200018f16ff */
[----:B------:R-:W-:Y:S01]  /*2dc10*/  IMAD.MOV.U32 R182, RZ, RZ, R181 ;  /* 0x000000ffffb67224 */ /* 0x000fe200078e00b5 */
[----:B------:R-:W-:Y:S01]  /*2dc20*/  MOV R181, R186 ;  /* 0x000000ba00b57202 */ /* 0x000fe20000000f00 */
[----:B------:R-:W-:Y:S02]  /*2dc30*/  IMAD.MOV.U32 R186, RZ, RZ, R180 ;  /* 0x000000ffffba7224 */ /* 0x000fe400078e00b4 */
[----:B------:R-:W-:Y:S01]  /*2dc40*/  STL.64 [R1+0x168], R90 ;  /* 0x0001685a01007387 */ /* 0x000fe20000100a00 */
[----:B------:R-:W-:Y:S01]  /*2dc50*/  IMAD.MOV.U32 R180, RZ, RZ, R178 ;  /* 0x000000ffffb47224 */ /* 0x000fe200078e00b2 */
[----:B------:R-:W-:-:S02]  /*2dc60*/  MOV R178, R122 ;  /* 0x0000007a00b27202 */ /* 0x000fc40000000f00 */
[----:B------:R3:W-:Y:S04]  /*2dc70*/  STL.64 [R1+0x160], R84 ;  /* 0x0001605401007387 */ /* 0x0007e80000100a00 */
[----:B------:R-:W2:Y:S01]  /*2dc80*/  LDL.LU R122, [R1+0x2ee4] ;  /* 0x002ee400017a7983 */ /* 0x000ea20000300800 */
[----:B------:R-:W-:Y:S01]  /*2dc90*/  IMAD R45, R45, R87, RZ ;  /* 0x000000572d2d7224 */ /* 0x000fe200078e02ff */
[----:B---3--:R-:W-:-:S04]  /*2dca0*/  LEA R84, P6, R114, R8, 0x2 ;  /* 0x0000000872547211 */ /* 0x008fc800078c10ff */
[----:B------:R-:W-:Y:S01]  /*2dcb0*/  LEA.HI.X.SX32 R85, R114, R244, 0x2, P6 ;  /* 0x000000f472557211 */ /* 0x000fe200030f16ff */
[----:B------:R-:W-:Y:S02]  /*2dcc0*/  IMAD R42, R42, R88, RZ ;  /* 0x000000582a2a7224 */ /* 0x000fe400078e02ff */
[----:B-1----:R-:W-:Y:S02]  /*2dcd0*/  IMAD R17, R17, R89, RZ ;  /* 0x0000005911117224 */ /* 0x002fe400078e02ff */
[----:B------:R-:W-:Y:S02]  /*2dce0*/  IMAD.MOV.U32 R194, RZ, RZ, R184 ;  /* 0x000000ffffc27224 */ /* 0x000fe400078e00b8 */
[----:B------:R-:W-:Y:S01]  /*2dcf0*/  IMAD.MOV.U32 R184, RZ, RZ, R192 ;  /* 0x000000ffffb87224 */ /* 0x000fe200078e00c0 */
[----:B------:R-:W-:Y:S01]  /*2dd00*/  MOV R192, R183 ;  /* 0x000000b700c07202 */ /* 0x000fe20000000f00 */
[----:B------:R-:W-:Y:S01]  /*2dd10*/  IMAD.MOV.U32 R183, RZ, RZ, R16 ;  /* 0x000000ffffb77224 */ /* 0x000fe200078e0010 */
[----:B----4-:R-:W-:-:S04]  /*2dd20*/  LEA R86, P3, R109, R8, 0x2 ;  /* 0x000000086d567211 */ /* 0x010fc800078610ff */
[----:B------:R-:W-:Y:S02]  /*2dd30*/  LEA.HI.X.SX32 R87, R109, R244, 0x2, P3 ;  /* 0x000000f46d577211 */ /* 0x000fe400018f16ff */
[----:B------:R-:W1:Y:S03]  /*2dd40*/  LDC R109, c[0x0][0x240] ;  /* 0x00009000ff6d7b82 */ /* 0x000e660000000800 */
[----:B------:R2:W-:Y:S04]  /*2dd50*/  STL.64 [R1+0x158], R86 ;  /* 0x0001585601007387 */ /* 0x0005e80000100a00 */
[----:B------:R3:W-:Y:S01]  /*2dd60*/  STL.64 [R1+0x150], R84 ;  /* 0x0001505401007387 */ /* 0x0007e20000100a00 */
[----:B--2---:R-:W-:-:S04]  /*2dd70*/  LEA R86, P3, R122, R8, 0x2 ;  /* 0x000000087a567211 */ /* 0x004fc800078610ff */
[----:B------:R-:W-:Y:S02]  /*2dd80*/  LEA.HI.X.SX32 R87, R122, R244, 0x2, P3 ;  /* 0x000000f47a577211 */ /* 0x000fe400018f16ff */
[CC--:B---3--:R-:W-:Y:S02]  /*2dd90*/  LEA R84, P6, R133.reuse, R8.reuse, 0x2 ;  /* 0x0000000885547211 */ /* 0x0c8fe400078c10ff */
[C---:B------:R-:W-:Y:S01]  /*2dda0*/  LEA R88, P3, R134.reuse, R8, 0x2 ;  /* 0x0000000886587211 */ /* 0x040fe200078610ff */
[----:B------:R2:W-:Y:S01]  /*2ddb0*/  STL.64 [R1+0x148], R86 ;  /* 0x0001485601007387 */ /* 0x0005e20000100a00 */
[-C--:B------:R-:W-:Y:S02]  /*2ddc0*/  LEA.HI.X.SX32 R85, R133, R244.reuse, 0x2, P6 ;  /* 0x000000f485557211 */ /* 0x080fe400030f16ff */
[----:B------:R-:W-:-:S03]  /*2ddd0*/  LEA.HI.X.SX32 R89, R134, R244, 0x2, P3 ;  /* 0x000000f486597211 */ /* 0x000fc600018f16ff */
[----:B------:R3:W-:Y:S01]  /*2dde0*/  STL.64 [R1+0x140], R84 ;  /* 0x0001405401007387 */ /* 0x0007e20000100a00 */
[----:B--2---:R-:W-:-:S03]  /*2ddf0*/  LEA R86, P6, R135, R8, 0x2 ;  /* 0x0000000887567211 */ /* 0x004fc600078c10ff */
[----:B------:R2:W-:Y:S01]  /*2de00*/  STL.64 [R1+0x138], R88 ;  /* 0x0001385801007387 */ /* 0x0005e20000100a00 */
[----:B------:R-:W-:Y:S01]  /*2de10*/  LEA.HI.X.SX32 R87, R135, R244, 0x2, P6 ;  /* 0x000000f487577211 */ /* 0x000fe200030f16ff */
[----:B---3--:R-:W3:Y:S04]  /*2de20*/  LDC R84, c[0x0][0x240] ;  /* 0x00009000ff547b82 */ /* 0x008ee80000000800 */
[----:B------:R4:W-:Y:S01]  /*2de30*/  STL.64 [R1+0x130], R86 ;  /* 0x0001305601007387 */ /* 0x0009e20000100a00 */
[----:B--2---:R-:W-:-:S03]  /*2de40*/  LEA R88, P3, R136, R8, 0x2 ;  /* 0x0000000888587211 */ /* 0x004fc600078610ff */
[----:B------:R-:W2:Y:S01]  /*2de50*/  LDC R85, c[0x0][0x240] ;  /* 0x00009000ff557b82 */ /* 0x000ea20000000800 */
[----:B------:R-:W-:Y:S02]  /*2de60*/  LEA.HI.X.SX32 R89, R136, R244, 0x2, P3 ;  /* 0x000000f488597211 */ /* 0x000fe400018f16ff */
[CC--:B------:R-:W-:Y:S02]  /*2de70*/  LEA R90, P3, R138.reuse, R8.reuse, 0x2 ;  /* 0x000000088a5a7211 */ /* 0x0c0fe400078610ff */
[C---:B----4-:R-:W-:Y:S01]  /*2de80*/  LEA R86, P6, R137.reuse, R8, 0x2 ;  /* 0x0000000889567211 */ /* 0x050fe200078c10ff */
[----:B------:R4:W-:Y:S01]  /*2de90*/  STL.64 [R1+0x128], R88 ;  /* 0x0001285801007387 */ /* 0x0009e20000100a00 */
[-C--:B------:R-:W-:Y:S02]  /*2dea0*/  LEA.HI.X.SX32 R91, R138, R244.reuse, 0x2, P3 ;  /* 0x000000f48a5b7211 */ /* 0x080fe400018f16ff */
[----:B------:R-:W-:-:S05]  /*2deb0*/  LEA.HI.X.SX32 R87, R137, R244, 0x2, P6 ;  /* 0x000000f489577211 */ /* 0x000fca00030f16ff */
[----:B------:R1:W-:Y:S01]  /*2dec0*/  STL.64 [R1+0x120], R86 ;  /* 0x0001205601007387 */ /* 0x0003e20000100a00 */
[----:B----4-:R-:W-:-:S03]  /*2ded0*/  LEA R88, P6, R139, R8, 0x2 ;  /* 0x000000088b587211 */ /* 0x010fc600078c10ff */
[----:B------:R4:W-:Y:S01]  /*2dee0*/  STL.64 [R1+0x118], R90 ;  /* 0x0001185a01007387 */ /* 0x0009e20000100a00 */
[----:B------:R-:W-:Y:S01]  /*2def0*/  LEA.HI.X.SX32 R89, R139, R244, 0x2, P6 ;  /* 0x000000f48b597211 */ /* 0x000fe200030f16ff */
[----:B---3--:R-:W-:Y:S02]  /*2df00*/  IMAD R84, R194, R84, RZ ;  /* 0x00000054c2547224 */ /* 0x008fe400078e02ff */
[----:B--2---:R-:W-:Y:S01]  /*2df10*/  IMAD R43, R43, R85, RZ ;  /* 0x000000552b2b7224 */ /* 0x004fe200078e02ff */
[----:B-1----:R-:W1:Y:S01]  /*2df20*/  LDC R86, c[0x0][0x240] ;  /* 0x00009000ff567b82 */ /* 0x002e620000000800 */
[C---:B----4-:R-:W-:Y:S01]  /*2df30*/  LEA R90, P3, R140.reuse, R8, 0x2 ;  /* 0x000000088c5a7211 */ /* 0x050fe200078610ff */
[----:B------:R2:W-:Y:S06]  /*2df40*/  STL.64 [R1+0x110], R88 ;  /* 0x0001105801007387 */ /* 0x0005ec0000100a00 */
[----:B------:R-:W3:Y:S01]  /*2df50*/  LDC R87, c[0x0][0x240] ;  /* 0x00009000ff577b82 */ /* 0x000ee20000000800 */
[----:B------:R-:W-:-:S05]  /*2df60*/  LEA.HI.X.SX32 R91, R140, R244, 0x2, P3 ;  /* 0x000000f48c5b7211 */ /* 0x000fca00018f16ff */
[----:B------:R4:W-:Y:S01]  /*2df70*/  STL.64 [R1+0x108], R90 ;  /* 0x0001085a01007387 */ /* 0x0009e20000100a00 */
[----:B--2---:R-:W-:-:S04]  /*2df80*/  LEA R88, P6, R141, R8, 0x2 ;  /* 0x000000088d587211 */ /* 0x004fc800078c10ff */
[----:B------:R-:W-:Y:S02]  /*2df90*/  LEA.HI.X.SX32 R89, R141, R244, 0x2, P6 ;  /* 0x000000f48d597211 */ /* 0x000fe400030f16ff */
[CC--:B------:R-:W-:Y:S02]  /*2dfa0*/  LEA R92, P6, R143.reuse, R8.reuse, 0x2 ;  /* 0x000000088f5c7211 */ /* 0x0c0fe400078c10ff */
[C---:B----4-:R-:W-:Y:S02]  /*2dfb0*/  LEA R90, P3, R142.reuse, R8, 0x2 ;  /* 0x000000088e5a7211 */ /* 0x050fe400078610ff */
[-C--:B------:R-:W-:Y:S02]  /*2dfc0*/  LEA.HI.X.SX32 R93, R143, R244.reuse, 0x2, P6 ;  /* 0x000000f48f5d7211 */ /* 0x080fe400030f16ff */
[----:B------:R-:W-:Y:S01]  /*2dfd0*/  LEA.HI.X.SX32 R91, R142, R244, 0x2, P3 ;  /* 0x000000f48e5b7211 */ /* 0x000fe200018f16ff */
[----:B------:R2:W-:Y:S04]  /*2dfe0*/  STL.64 [R1+0x100], R88 ;  /* 0x0001005801007387 */ /* 0x0005e80000100a00 */
[----:B------:R4:W-:Y:S04]  /*2dff0*/  STL.64 [R1+0xf8], R90 ;  /* 0x0000f85a01007387 */ /* 0x0009e80000100a00 */
[----:B------:R1:W-:Y:S01]  /*2e000*/  STL.64 [R1+0xf0], R92 ;  /* 0x0000f05c01007387 */ /* 0x0003e20000100a00 */
[----:B------:R-:W-:Y:S01]  /*2e010*/  IMAD.MOV.U32 R194, RZ, RZ, R184 ;  /* 0x000000ffffc27224 */ /* 0x000fe200078e00b8 */
[----:B--2---:R-:W2:Y:S02]  /*2e020*/  LDC R88, c[0x0][0x240] ;  /* 0x00009000ff587b82 */ /* 0x004ea40000000800 */
[----:B------:R-:W2:Y:S01]  /*2e030*/  LDL.LU R16, [R1+0xc5c] ;  /* 0x000c5c0001107983 */ /* 0x000ea20000300800 */
[----:B----4-:R-:W-:-:S02]  /*2e040*/  LEA R90, P3, R144, R8, 0x2 ;  /* 0x00000008905a7211 */ /* 0x010fc400078610ff */
[C---:B-1----:R-:W-:Y:S02]  /*2e050*/  LEA R92, P6, R145.reuse, R8, 0x2 ;  /* 0x00000008915c7211 */ /* 0x042fe400078c10ff */
[-C--:B------:R-:W-:Y:S02]  /*2e060*/  LEA.HI.X.SX32 R91, R144, R244.reuse, 0x2, P3 ;  /* 0x000000f4905b7211 */ /* 0x080fe400018f16ff */
[----:B------:R-:W-:Y:S01]  /*2e070*/  LEA.HI.X.SX32 R93, R145, R244, 0x2, P6 ;  /* 0x000000f4915d7211 */ /* 0x000fe200030f16ff */
[----:B------:R-:W-:Y:S01]  /*2e080*/  STL [R1+0xb24], R84 ;  /* 0x000b245401007387 */ /* 0x000fe20000100800 */
[----:B------:R-:W-:Y:S01]  /*2e090*/  MOV R184, R192 ;  /* 0x000000c000b87202 */ /* 0x000fe20000000f00 */
[----:B------:R-:W-:Y:S01]  /*2e0a0*/  IMAD.MOV.U32 R192, RZ, RZ, R183 ;  /* 0x000000ffffc07224 */ /* 0x000fe200078e00b7 */
[----:B------:R-:W1:Y:S01]  /*2e0b0*/  LDC R145, c[0x0][0x240] ;  /* 0x00009000ff917b82 */ /* 0x000e620000000800 */
[----:B------:R4:W-:Y:S01]  /*2e0c0*/  STL.64 [R1+0xe8], R90 ;  /* 0x0000e85a01007387 */ /* 0x0009e20000100a00 */
[----:B------:R-:W-:Y:S01]  /*2e0d0*/  IMAD.MOV.U32 R183, RZ, RZ, R171 ;  /* 0x000000ffffb77224 */ /* 0x000fe200078e00ab */
[----:B------:R-:W-:-:S02]  /*2e0e0*/  MOV R171, R148 ;  /* 0x0000009400ab7202 */ /* 0x000fc40000000f00 */
[----:B------:R3:W-:Y:S04]  /*2e0f0*/  STL.64 [R1+0xe0], R92 ;  /* 0x0000e05c01007387 */ /* 0x0007e80000100a00 */
[----:B------:R-:W2:Y:S01]  /*2e100*/  LDL.LU R148, [R1+0x2ee0] ;  /* 0x002ee00001947983 */ /* 0x000ea20000300800 */
[CC--:B----4-:R-:W-:Y:S02]  /*2e110*/  LEA R90, P3, R146.reuse, R8.reuse, 0x2 ;  /* 0x00000008925a7211 */ /* 0x0d0fe400078610ff */
[C---:B---3--:R-:W-:Y:S01]  /*2e120*/  LEA R92, P6, R147.reuse, R8, 0x2 ;  /* 0x00000008935c7211 */ /* 0x048fe200078c10ff */
[----:B------:R-:W-:Y:S01]  /*2e130*/  IMAD.MOV.U32 R187, RZ, RZ, R194 ;  /* 0x000000ffffbb7224 */ /* 0x000fe200078e00c2 */
[-C--:B------:R-:W-:Y:S01]  /*2e140*/  LEA.HI.X.SX32 R91, R146, R244.reuse, 0x2, P3 ;  /* 0x000000f4925b7211 */ /* 0x080fe200018f16ff */
[----:B------:R-:W-:Y:S01]  /*2e150*/  IMAD.MOV.U32 R194, RZ, RZ, R184 ;  /* 0x000000ffffc27224 */ /* 0x000fe200078e00b8 */
[----:B------:R-:W-:-:S02]  /*2e160*/  LEA.HI.X.SX32 R93, R147, R244, 0x2, P6 ;  /* 0x000000f4935d7211 */ /* 0x000fc400030f16ff */
[----:B------:R-:W-:Y:S01]  /*2e170*/  MOV R184, R192 ;  /* 0x000000c000b87202 */ /* 0x000fe20000000f00 */
[----:B------:R-:W-:Y:S01]  /*2e180*/  IMAD.MOV.U32 R192, RZ, RZ, R183 ;  /* 0x000000ffffc07224 */ /* 0x000fe200078e00b7 */
[----:B------:R-:W-:Y:S01]  /*2e190*/  STL.64 [R1+0xd8], R90 ;  /* 0x0000d85a01007387 */ /* 0x000fe20000100a00 */
[----:B------:R-:W-:Y:S01]  /*2e1a0*/  IMAD.MOV.U32 R183, RZ, RZ, R190 ;  /* 0x000000ffffb77224 */ /* 0x000fe200078e00be */
[----:B------:R-:W-:Y:S02]  /*2e1b0*/  MOV R190, R150 ;  /* 0x0000009600be7202 */ /* 0x000fe40000000f00 */
[----:B------:R3:W-:Y:S04]  /*2e1c0*/  STL.64 [R1+0xd0], R92 ;  /* 0x0000d05c01007387 */ /* 0x0007e80000100a00 */
[----:B------:R-:W4:Y:S01]  /*2e1d0*/  LDL.LU R150, [R1+0x2edc] ;  /* 0x002edc0001967983 */ /* 0x000f220000300800 */
[----:B------:R-:W-:-:S04]  /*2e1e0*/  LEA R84, P6, R149, R8, 0x2 ;  /* 0x0000000895547211 */ /* 0x000fc800078c10ff */
[----:B------:R-:W-:Y:S01]  /*2e1f0*/  LEA.HI.X.SX32 R85, R149, R244, 0x2, P6 ;  /* 0x000000f495557211 */ /* 0x000fe200030f16ff */
[----:B------:R-:W-:Y:S01]  /*2e200*/  IMAD R40, R40, R86, RZ ;  /* 0x0000005628287224 */ /* 0x000fe200078e02ff */
[----:B------:R-:W1:Y:S01]  /*2e210*/  LDC R149, c[0x0][0x240] ;  /* 0x00009000ff957b82 */ /* 0x000e620000000800 */
[----:B---3--:R-:W-:Y:S02]  /*2e220*/  IMAD.MOV.U32 R92, RZ, RZ, R187 ;  /* 0x000000ffff5c7224 */ /* 0x008fe400078e00bb */
        /* <DEDUP_REMOVED lines=10> */
[----:B------:R-:W-:Y:S02]  /*2e2d0*/  IMAD.MOV.U32 R182, RZ, RZ, R152 ;  /* 0x000000ffffb67224 */ /* 0x000fe400078e0098 */
[----:B------:R-:W-:Y:S02]  /*2e2e0*/  IMAD.MOV.U32 R184, RZ, RZ, R192 ;  /* 0x000000ffffb87224 */ /* 0x000fe400078e00c0 */
[----:B------:R-:W-:Y:S01]  /*2e2f0*/  IMAD.MOV.U32 R192, RZ, RZ, R183 ;  /* 0x000000ffffc07224 */ /* 0x000fe200078e00b7 */
[----:B------:R-:W-:Y:S01]  /*2e300*/  MOV R183, R190 ;  /* 0x000000be00b77202 */ /* 0x000fe20000000f00 */
[----:B------:R-:W-:-:S02]  /*2e310*/  IMAD.MOV.U32 R190, RZ, RZ, R182 ;  /* 0x000000ffffbe7224 */ /* 0x000fc400078e00b6 */
[----:B------:R-:W-:Y:S01]  /*2e320*/  IMAD.MOV.U32 R182, RZ, RZ, R181 ;  /* 0x000000ffffb67224 */ /* 0x000fe200078e00b5 */
[----:B------:R-:W-:Y:S02]  /*2e330*/  MOV R181, R154 ;  /* 0x0000009a00b57202 */ /* 0x000fe40000000f00 */
[----:B--2---:R-:W-:-:S04]  /*2e340*/  LEA R90, P3, R148, R8, 0x2 ;  /* 0x00000008945a7211 */ /* 0x004fc800078610ff */
[----:B------:R-:W-:-:S05]  /*2e350*/  LEA.HI.X.SX32 R91, R148, R244, 0x2, P3 ;  /* 0x000000f4945b7211 */ /* 0x000fca00018f16ff */
[----:B------:R4:W-:Y:S04]  /*2e360*/  STL.64 [R1+0xc8], R90 ;  /* 0x0000c85a01007387 */ /* 0x0009e80000100a00 */
[----:B------:R2:W-:Y:S04]  /*2e370*/  STL.64 [R1+0xc0], R84 ;  /* 0x0000c05401007387 */ /* 0x0005e80000100a00 */
[----:B------:R-:W3:Y:S01]  /*2e380*/  LDL.LU R152, [R1+0x2ed8] ;  /* 0x002ed80001987983 */ /* 0x000ee20000300800 */
[-C--:B----4-:R-:W-:Y:S02]  /*2e390*/  LEA R90, P3, R150, R8.reuse, 0x2 ;  /* 0x00000008965a7211 */ /* 0x090fe400078610ff */
[----:B--2---:R-:W-:-:S02]  /*2e3a0*/  LEA R84, P6, R151, R8, 0x2 ;  /* 0x0000000897547211 */ /* 0x004fc400078c10ff */
[-C--:B------:R-:W-:Y:S02]  /*2e3b0*/  LEA.HI.X.SX32 R91, R150, R244.reuse, 0x2, P3 ;  /* 0x000000f4965b7211 */ /* 0x080fe400018f16ff */
[----:B------:R-:W-:-:S03]  /*2e3c0*/  LEA.HI.X.SX32 R85, R151, R244, 0x2, P6 ;  /* 0x000000f497557211 */ /* 0x000fc600030f16ff */
[----:B------:R-:W-:Y:S04]  /*2e3d0*/  STL.64 [R1+0xb8], R90 ;  /* 0x0000b85a01007387 */ /* 0x000fe80000100a00 */
[----:B------:R2:W-:Y:S04]  /*2e3e0*/  STL.64 [R1+0xb0], R84 ;  /* 0x0000b05401007387 */ /* 0x0005e80000100a00 */
[----:B------:R-:W4:Y:S01]  /*2e3f0*/  LDL.LU R154, [R1+0x2ed4] ;  /* 0x002ed400019a7983 */ /* 0x000f220000300800 */
[----:B------:R-:W-:Y:S02]  /*2e400*/  IMAD R41, R41, R87, RZ ;  /* 0x0000005729297224 */ /* 0x000fe400078e02ff */
[----:B------:R-:W-:Y:S01]  /*2e410*/  IMAD R38, R38, R88, RZ ;  /* 0x0000005826267224 */ /* 0x000fe200078e02ff */
[----:B--2---:R-:W-:-:S04]  /*2e420*/  LEA R84, P6, R153, R8, 0x2 ;  /* 0x0000000899547211 */ /* 0x004fc800078c10ff */
[----:B------:R-:W-:Y:S01]  /*2e430*/  LEA.HI.X.SX32 R85, R153, R244, 0x2, P6 ;  /* 0x000000f499557211 */ /* 0x000fe200030f16ff */
[----:B------:R-:W-:Y:S01]  /*2e440*/  IMAD.MOV.U32 R191, RZ, RZ, R107 ;  /* 0x000000ffffbf7224 */ /* 0x000fe200078e006b */
[----:B------:R-:W2:Y:S01]  /*2e450*/  LDC R153, c[0x0][0x240] ;  /* 0x00009000ff997b82 */ /* 0x000ea20000000800 */
[----:B------:R-:W-:Y:S01]  /*2e460*/  IMAD.MOV.U32 R107, RZ, RZ, R92 ;  /* 0x000000ffff6b7224 */ /* 0x000fe200078e005c */
        /* <DEDUP_REMOVED lines=45> */
[----:B------:R-:W-:Y:S02]  /*2e740*/  MOV R169, R166 ;  /* 0x000000a600a97202 */ /* 0x000fe40000000f00 */
[----:B---3--:R-:W-:-:S04]  /*2e750*/  LEA R86, P3, R152, R8, 0x2 ;  /* 0x0000000898567211 */ /* 0x008fc800078610ff */
[----:B------:R-:W-:-:S05]  /*2e760*/  LEA.HI.X.SX32 R87, R152, R244, 0x2, P3 ;  /* 0x000000f498577211 */ /* 0x000fca00018f16ff */
[----:B------:R3:W-:Y:S04]  /*2e770*/  STL.64 [R1+0xa8], R86 ;  /* 0x0000a85601007387 */ /* 0x0007e80000100a00 */
[----:B------:R1:W-:Y:S01]  /*2e780*/  STL.64 [R1+0xa0], R84 ;  /* 0x0000a05401007387 */ /* 0x0003e20000100a00 */
[CC--:B----4-:R-:W-:Y:S01]  /*2e790*/  LEA R88, P3, R154.reuse, R8.reuse, 0x2 ;  /* 0x000000089a587211 */ /* 0x0d0fe200078610ff */
[----:B------:R-:W-:Y:S01]  /*2e7a0*/  IMAD.MOV.U32 R196, RZ, RZ, R107 ;  /* 0x000000ffffc47224 */ /* 0x000fe200078e006b */
[C---:B---3--:R-:W-:Y:S01]  /*2e7b0*/  LEA R86, P6, R155.reuse, R8, 0x2 ;  /* 0x000000089b567211 */ /* 0x048fe200078c10ff */
[----:B-1----:R-:W1:Y:S01]  /*2e7c0*/  LDC R84, c[0x0][0x240] ;  /* 0x00009000ff547b82 */ /* 0x002e620000000800 */
[-C--:B------:R-:W-:Y:S02]  /*2e7d0*/  LEA.HI.X.SX32 R89, R154, R244.reuse, 0x2, P3 ;  /* 0x000000f49a597211 */ /* 0x080fe400018f16ff */
[----:B------:R-:W-:-:S03]  /*2e7e0*/  LEA.HI.X.SX32 R87, R155, R244, 0x2, P6 ;  /* 0x000000f49b577211 */ /* 0x000fc600030f16ff */
[----:B------:R3:W-:Y:S02]  /*2e7f0*/  STL.64 [R1+0x98], R88 ;  /* 0x0000985801007387 */ /* 0x0007e40000100a00 */
[----:B------:R-:W4:Y:S02]  /*2e800*/  LDC R85, c[0x0][0x240] ;  /* 0x00009000ff557b82 */ /* 0x000f240000000800 */
[----:B------:R2:W-:Y:S01]  /*2e810*/  STL.64 [R1+0x90], R86 ;  /* 0x0000905601007387 */ /* 0x0005e20000100a00 */
[CC--:B---3--:R-:W-:Y:S02]  /*2e820*/  LEA R88, P3, R156.reuse, R8.reuse, 0x2 ;  /* 0x000000089c587211 */ /* 0x0c8fe400078610ff */
[----:B--2---:R-:W-:Y:S02]  /*2e830*/  LEA R86, P6, R157, R8, 0x2 ;  /* 0x000000089d567211 */ /* 0x004fe400078c10ff */
[----:B------:R-:W-:Y:S02]  /*2e840*/  LEA.HI.X.SX32 R89, R156, R244, 0x2, P3 ;  /* 0x000000f49c597211 */ /* 0x000fe400018f16ff */
[----:B------:R-:W-:-:S02]  /*2e850*/  LEA R90, P3, R158, R8, 0x2 ;  /* 0x000000089e5a7211 */ /* 0x000fc400078610ff */
[-C--:B------:R-:W-:Y:S02]  /*2e860*/  LEA.HI.X.SX32 R87, R157, R244.reuse, 0x2, P6 ;  /* 0x000000f49d577211 */ /* 0x080fe400030f16ff */
[----:B------:R-:W-:Y:S01]  /*2e870*/  LEA.HI.X.SX32 R91, R158, R244, 0x2, P3 ;  /* 0x000000f49e5b7211 */ /* 0x000fe200018f16ff */
[----:B------:R2:W-:Y:S01]  /*2e880*/  STL.64 [R1+0x88], R88 ;  /* 0x0000885801007387 */ /* 0x0005e20000100a00 */
[----:B------:R-:W-:Y:S01]  /*2e890*/  IMAD.MOV.U32 R107, RZ, RZ, R92 ;  /* 0x000000ffff6b7224 */ /* 0x000fe200078e005c */
[----:B------:R-:W3:Y:S02]  /*2e8a0*/  LDC R157, c[0x0][0x240] ;  /* 0x00009000ff9d7b82 */ /* 0x000ee40000000800 */
[----:B------:R-:W-:Y:S04]  /*2e8b0*/  STL.64 [R1+0x80], R86 ;  /* 0x0000805601007387 */ /* 0x000fe80000100a00 */
[----:B------:R1:W-:Y:S01]  /*2e8c0*/  STL.64 [R1+0x78], R90 ;  /* 0x0000785a01007387 */ /* 0x0003e20000100a00 */
[----:B--2---:R-:W-:-:S04]  /*2e8d0*/  LEA R88, P6, R159, R8, 0x2 ;  /* 0x000000089f587211 */ /* 0x004fc800078c10ff */
[----:B------:R-:W-:Y:S02]  /*2e8e0*/  LEA.HI.X.SX32 R89, R159, R244, 0x2, P6 ;  /* 0x000000f49f597211 */ /* 0x000fe400030f16ff */
[----:B------:R-:W-:Y:S01]  /*2e8f0*/  MOV R92, R187 ;  /* 0x000000bb005c7202 */ /* 0x000fe20000000f00 */
[----:B------:R-:W-:Y:S01]  /*2e900*/  IMAD.MOV.U32 R198, RZ, RZ, R107 ;  /* 0x000000ffffc67224 */ /* 0x000fe200078e006b */
[C---:B-1----:R-:W-:Y:S01]  /*2e910*/  LEA R90, P3, R160.reuse, R8, 0x2 ;  /* 0x00000008a05a7211 */ /* 0x042fe200078610ff */
[----:B------:R1:W-:Y:S01]  /*2e920*/  STL.64 [R1+0x70], R88 ;  /* 0x0000705801007387 */ /* 0x0003e20000100a00 */
[----:B------:R-:W-:Y:S01]  /*2e930*/  IMAD R39, R39, R84, RZ ;  /* 0x0000005427277224 */ /* 0x000fe200078e02ff */
[----:B------:R-:W2:Y:S01]  /*2e940*/  LDC R86, c[0x0][0x240] ;  /* 0x00009000ff567b82 */ /* 0x000ea20000000800 */
[----:B------:R-:W-:Y:S01]  /*2e950*/  LEA.HI.X.SX32 R91, R160, R244, 0x2, P3 ;  /* 0x000000f4a05b7211 */ /* 0x000fe200018f16ff */
[----:B------:R-:W4:Y:S04]  /*2e960*/  LDL.LU R162, [R1+0x2ed0] ;  /* 0x002ed00001a27983 */ /* 0x000f280000300800 */
[----:B------:R-:W-:Y:S02]  /*2e970*/  STL.64 [R1+0x68], R90 ;  /* 0x0000685a01007387 */ /* 0x000fe40000100a00 */
[----:B------:R-:W3:Y:S02]  /*2e980*/  LDC R87, c[0x0][0x240] ;  /* 0x00009000ff577b82 */ /* 0x000ee40000000800 */
[----:B------:R-:W2:Y:S01]  /*2e990*/  LDL.LU R163, [R1+0x2ecc] ;  /* 0x002ecc0001a37983 */ /* 0x000ea20000300800 */
[----:B-1----:R-:W-:-:S04]  /*2e9a0*/  LEA R88, P6, R161, R8, 0x2 ;  /* 0x00000008a1587211 */ /* 0x002fc800078c10ff */
[----:B------:R-:W-:Y:S01]  /*2e9b0*/  LEA.HI.X.SX32 R89, R161, R244, 0x2, P6 ;  /* 0x000000f4a1597211 */ /* 0x000fe200030f16ff */
[----:B------:R-:W-:Y:S01]  /*2e9c0*/  IMAD.MOV.U32 R187, RZ, RZ, R194 ;  /* 0x000000ffffbb7224 */ /* 0x000fe200078e00c2 */
[----:B------:R-:W-:Y:S01]  /*2e9d0*/  MOV R107, R92 ;  /* 0x0000005c006b7202 */ /* 0x000fe20000000f00 */
[----:B------:R-:W-:Y:S01]  /*2e9e0*/  IMAD R44, R44, R105, RZ ;  /* 0x000000692c2c7224 */ /* 0x000fe200078e02ff */
[----:B------:R-:W1:Y:S01]  /*2e9f0*/  LDC R161, c[0x0][0x240] ;  /* 0x00009000ffa17b82 */ /* 0x000e620000000800 */
[----:B------:R3:W-:Y:S04]  /*2ea00*/  STL.64 [R1+0x60], R88 ;  /* 0x0000605801007387 */ /* 0x0007e80000100a00 */
[----:B------:R-:W2:Y:S01]  /*2ea10*/  LDL.LU R166, [R1+0x2ec8] ;  /* 0x002ec80001a67983 */ /* 0x000ea20000300800 */
        /* <DEDUP_REMOVED lines=8> */
[----:B------:R-:W-:Y:S01]  /*2eaa0*/  MOV R194, R184 ;  /* 0x000000b800c27202 */ /* 0x000fe20000000f00 */
[----:B------:R-:W-:Y:S01]  /*2eab0*/  IMAD.MOV.U32 R182, RZ, RZ, R181 ;  /* 0x000000ffffb67224 */ /* 0x000fe200078e00b5 */
[----:B---3--:R-:W3:Y:S01]  /*2eac0*/  LDC R88, c[0x0][0x240] ;  /* 0x00009000ff587b82 */ /* 0x008ee20000000800 */
        /* <DEDUP_REMOVED lines=32> */
[----:B----4-:R-:W-:-:S04]  /*2ecd0*/  LEA R94, P3, R162, R8, 0x2 ;  /* 0x00000008a25e7211 */ /* 0x010fc800078610ff */
[----:B------:R-:W-:Y:S02]  /*2ece0*/  LEA.HI.X.SX32 R95, R162, R244, 0x2, P3 ;  /* 0x000000f4a25f7211 */ /* 0x000fe400018f16ff */
[----:B--2---:R-:W-:-:S04]  /*2ecf0*/  LEA R90, P6, R163, R8, 0x2 ;  /* 0x00000008a35a7211 */ /* 0x004fc800078c10ff */
[----:B------:R-:W-:Y:S01]  /*2ed00*/  LEA.HI.X.SX32 R91, R163, R244, 0x2, P6 ;  /* 0x000000f4a35b7211 */ /* 0x000fe200030f16ff */
[----:B------:R2:W-:Y:S04]  /*2ed10*/  STL.64 [R1+0x58], R94 ;  /* 0x0000585e01007387 */ /* 0x0005e80000100a00 */
[----:B------:R4:W-:Y:S04]  /*2ed20*/  STL.64 [R1+0x50], R90 ;  /* 0x0000505a01007387 */ /* 0x0009e80000100a00 */
[----:B------:R-:W3:Y:S04]  /*2ed30*/  LDL.LU R32, [R1+0xc60] ;  /* 0x000c600001207983 */ /* 0x000ee80000300800 */
[----:B------:R-:W3:Y:S01]  /*2ed40*/  LDL.LU R179, [R1+0x2ec4] ;  /* 0x002ec40001b37983 */ /* 0x000ee20000300800 */
[----:B--2---:R-:W-:-:S04]  /*2ed50*/  LEA R94, P3, R166, R8, 0x2 ;  /* 0x00000008a65e7211 */ /* 0x004fc800078610ff */
[----:B------:R-:W-:-:S05]  /*2ed60*/  LEA.HI.X.SX32 R95, R166, R244, 0x2, P3 ;  /* 0x000000f4a65f7211 */ /* 0x000fca00018f16ff */
[----:B------:R3:W-:Y:S04]  /*2ed70*/  STL.64 [R1+0x48], R94 ;  /* 0x0000485e01007387 */ /* 0x0007e80000100a00 */
[----:B------:R-:W2:Y:S01]  /*2ed80*/  LDL.LU R185, [R1+0x2ec0] ;  /* 0x002ec00001b97983 */ /* 0x000ea20000300800 */
[----:B------:R-:W-:Y:S02]  /*2ed90*/  IMAD.MOV.U32 R189, RZ, RZ, R92 ;  /* 0x000000ffffbd7224 */ /* 0x000fe400078e005c */
[----:B------:R-:W-:Y:S01]  /*2eda0*/  IMAD.MOV.U32 R92, RZ, RZ, R187 ;  /* 0x000000ffff5c7224 */ /* 0x000fe200078e00bb */
[----:B------:R-:W-:Y:S01]  /*2edb0*/  MOV R187, R194 ;  /* 0x000000c200bb7202 */ /* 0x000fe20000000f00 */
[----:B------:R-:W-:Y:S02]  /*2edc0*/  IMAD.MOV.U32 R194, RZ, RZ, R184 ;  /* 0x000000ffffc27224 */ /* 0x000fe400078e00b8 */
[----:B------:R-:W-:Y:S01]  /*2edd0*/  IMAD.MOV.U32 R184, RZ, RZ, R192 ;  /* 0x000000ffffb87224 */ /* 0x000fe200078e00c0 */
[----:B------:R-:W-:Y:S01]  /*2ede0*/  MOV R192, R183 ;  /* 0x000000b700c07202 */ /* 0x000fe20000000f00 */
[----:B------:R-:W-:Y:S01]  /*2edf0*/  IMAD.MOV.U32 R183, RZ, RZ, R190 ;  /* 0x000000ffffb77224 */ /* 0x000fe200078e00be */
[----:B----4-:R-:W-:Y:S01]  /*2ee00*/  LEA R90, P6, R176, R8, 0x2 ;  /* 0x00000008b05a7211 */ /* 0x010fe200078c10ff */
        /* <DEDUP_REMOVED lines=11> */
[----:B------:R-:W-:Y:S01]  /*2eec0*/  LEA.HI.X.SX32 R91, R176, R244, 0x2, P6 ;  /* 0x000000f4b05b7211 */ /* 0x000fe200030f16ff */
[----:B------:R-:W-:Y:S02]  /*2eed0*/  IMAD.MOV.U32 R192, RZ, RZ, R183 ;  /* 0x000000ffffc07224 */ /* 0x000fe400078e00b7 */
[----:B------:R-:W-:-:S02]  /*2eee0*/  IMAD R84, R107, R85, RZ ;  /* 0x000000556b547224 */ /* 0x000fc400078e02ff */
        /* <DEDUP_REMOVED lines=8> */
[----:B------:R-:W-:Y:S01]  /*2ef70*/  IMAD.MOV.U32 R172, RZ, RZ, R33 ;  /* 0x000000ffffac7224 */ /* 0x000fe200078e0021 */
[----:B------:R4:W-:Y:S01]  /*2ef80*/  STL [R1+0xb5c], R84 ;  /* 0x000b5c5401007387 */ /* 0x0009e20000100800 */
[----:B------:R-:W-:-:S02]  /*2ef90*/  IMAD.MOV.U32 R180, RZ, RZ, R178 ;  /* 0x000000ffffb47224 */ /* 0x000fc400078e00b2 */
[----:B------:R-:W-:Y:S01]  /*2efa0*/  IMAD.MOV.U32 R178, RZ, RZ, R164 ;  /* 0x000000ffffb27224 */ /* 0x000fe200078e00a4 */
[----:B------:R-:W4:Y:S01]  /*2efb0*/  LDL.LU R33, [R1+0xc64] ;  /* 0x000c640001217983 */ /* 0x000f220000300800 */
[----:B------:R-:W-:Y:S01]  /*2efc0*/  MOV R164, R197 ;  /* 0x000000c500a47202 */ /* 0x000fe20000000f00 */
[----:B------:R-:W-:Y:S02]  /*2efd0*/  IMAD.MOV.U32 R107, RZ, RZ, R187 ;  /* 0x000000ffff6b7224 */ /* 0x000fe400078e00bb */
[----:B------:R-:W-:Y:S01]  /*2efe0*/  IMAD.MOV.U32 R187, RZ, RZ, R184 ;  /* 0x000000ffffbb7224 */ /* 0x000fe200078e00b8 */
[----:B------:R-:W-:Y:S01]  /*2eff0*/  MOV R184, R183 ;  /* 0x000000b700b87202 */ /* 0x000fe20000000f00 */
[----:B------:R-:W-:Y:S02]  /*2f000*/  IMAD.MOV.U32 R183, RZ, RZ, R182 ;  /* 0x000000ffffb77224 */ /* 0x000fe400078e00b6 */
[----:B------:R-:W-:Y:S01]  /*2f010*/  IMAD.MOV.U32 R182, RZ, RZ, R186 ;  /* 0x000000ffffb67224 */ /* 0x000fe200078e00ba */
[----:B------:R-:W-:Y:S01]  /*2f020*/  MOV R186, R178 ;  /* 0x000000b200ba7202 */ /* 0x000fe20000000f00 */
[----:B------:R-:W-:Y:S01]  /*2f030*/  IMAD.MOV.U32 R178, RZ, RZ, R173 ;  /* 0x000000ffffb27224 */ /* 0x000fe200078e00ad */
[----:B------:R-:W-:-:S02]  /*2f040*/  MOV R173, R13 ;  /* 0x0000000d00ad7202 */ /* 0x000fc40000000f00 */
[----:B---3--:R-:W-:-:S04]  /*2f050*/  LEA R94, P3, R179, R8, 0x2 ;  /* 0x00000008b35e7211 */ /* 0x008fc800078610ff */
[----:B------:R-:W-:-:S05]  /*2f060*/  LEA.HI.X.SX32 R95, R179, R244, 0x2, P3 ;  /* 0x000000f4b35f7211 */ /* 0x000fca00018f16ff */
[----:B------:R-:W-:Y:S04]  /*2f070*/  STL.64 [R1+0x38], R94 ;  /* 0x0000385e01007387 */ /* 0x000fe80000100a00 */
[----:B------:R-:W3:Y:S01]  /*2f080*/  LDL.LU R197, [R1+0x2ebc] ;  /* 0x002ebc0001c57983 */ /* 0x000ee20000300800 */
[----:B--2---:R-:W-:-:S04]  /*2f090*/  LEA R90, P6, R185, R8, 0x2 ;  /* 0x00000008b95a7211 */ /* 0x004fc800078c10ff */
[----:B------:R-:W-:Y:S01]  /*2f0a0*/  LEA.HI.X.SX32 R91, R185, R244, 0x2, P6 ;  /* 0x000000f4b95b7211 */ /* 0x000fe200030f16ff */
[----:B------:R-:W-:Y:S01]  /*2f0b0*/  IMAD.MOV.U32 R203, RZ, RZ, R92 ;  /* 0x000000ffffcb7224 */ /* 0x000fe200078e005c */
[----:B----4-:R-:W-:Y:S01]  /*2f0c0*/  LEA R84, P3, R188, R8, 0x2 ;  /* 0x00000008bc547211 */ /* 0x010fe200078610ff */
[----:B------:R-:W-:Y:S01]  /*2f0d0*/  IMAD.MOV.U32 R195, RZ, RZ, R107 ;  /* 0x000000ffffc37224 */ /* 0x000fe200078e006b */
[----:B------:R-:W2:Y:S01]  /*2f0e0*/  LDC R185, c[0x0][0x240] ;  /* 0x00009000ffb97b82 */ /* 0x000ea20000000800 */
[----:B------:R-:W-:Y:S04]  /*2f0f0*/  STL.64 [R1+0x30], R90 ;  /* 0x0000305a01007387 */ /* 0x000fe80000100a00 */
[----:B------:R-:W4:Y:S01]  /*2f100*/  LDL.LU R13, [R1+0x2eb8] ;  /* 0x002eb800010d7983 */ /* 0x000f220000300800 */
        /* <DEDUP_REMOVED lines=9> */
[----:B------:R-:W-:Y:S01]  /*2f1a0*/  LEA.HI.X.SX32 R85, R188, R244, 0x2, P3 ;  /* 0x000000f4bc557211 */ /* 0x000fe200018f16ff */
[----:B------:R-:W-:Y:S02]  /*2f1b0*/  IMAD.MOV.U32 R184, RZ, RZ, R192 ;  /* 0x000000ffffb87224 */ /* 0x000fe400078e00c0 */
[----:B------:R-:W-:Y:S01]  /*2f1c0*/  IMAD.MOV.U32 R192, RZ, RZ, R183 ;  /* 0x000000ffffc07224 */ /* 0x000fe200078e00b7 */
[----:B------:R-:W-:Y:S01]  /*2f1d0*/  MOV R183, R190 ;  /* 0x000000be00b77202 */ /* 0x000fe20000000f00 */
[----:B------:R-:W-:-:S02]  /*2f1e0*/  IMAD.MOV.U32 R180, RZ, RZ, R164 ;  /* 0x000000ffffb47224 */ /* 0x000fc400078e00a4 */
[----:B------:R-:W-:Y:S02]  /*2f1f0*/  IMAD.MOV.U32 R164, RZ, RZ, R2 ;  /* 0x000000ffffa47224 */ /* 0x000fe400078e0002 */
[----:B------:R-:W-:Y:S01]  /*2f200*/  IMAD.MOV.U32 R190, RZ, RZ, R182 ;  /* 0x000000ffffbe7224 */ /* 0x000fe200078e00b6 */
        /* <DEDUP_REMOVED lines=13> */
[C---:B-1----:R-:W-:Y:S01]  /*2f2e0*/  LEA R84, P3, R191.reuse, R8, 0x2 ;  /* 0x00000008bf547211 */ /* 0x042fe200078610ff */
[----:B------:R-:W-:Y:S01]  /*2f2f0*/  IMAD.MOV.U32 R194, RZ, RZ, R192 ;  /* 0x000000ffffc27224 */ /* 0x000fe200078e00c0 */
[----:B------:R-:W2:Y:S01]  /*2f300*/  LDL.LU R14, [R1+0x2eb0] ;  /* 0x002eb000010e7983 */ /* 0x000ea20000300800 */
[----:B------:R-:W-:Y:S01]  /*2f310*/  IMAD.MOV.U32 R184, RZ, RZ, R183 ;  /* 0x000000ffffb87224 */ /* 0x000fe200078e00b7 */
[----:B------:R-:W-:Y:S01]  /*2f320*/  LEA.HI.X.SX32 R85, R191, R244, 0x2, P3 ;  /* 0x000000f4bf557211 */ /* 0x000fe200018f16ff */
[----:B------:R-:W-:Y:S01]  /*2f330*/  IMAD.MOV.U32 R183, RZ, RZ, R182 ;  /* 0x000000ffffb77224 */ /* 0x000fe200078e00b6 */
[----:B------:R-:W-:Y:S02]  /*2f340*/  MOV R192, R190 ;  /* 0x000000be00c07202 */ /* 0x000fe40000000f00 */
        /* <DEDUP_REMOVED lines=15> */
[----:B------:R-:W-:-:S02]  /*2f440*/  IMAD.MOV.U32 R175, RZ, RZ, R3 ;  /* 0x000000ffffaf7224 */ /* 0x000fc400078e0003 */
[----:B------:R-:W-:Y:S02]  /*2f450*/  IMAD.MOV.U32 R181, RZ, RZ, R186 ;  /* 0x000000ffffb57224 */ /* 0x000fe400078e00ba */
[----:B------:R-:W-:Y:S02]  /*2f460*/  IMAD.MOV.U32 R186, RZ, RZ, R180 ;  /* 0x000000ffffba7224 */ /* 0x000fe400078e00b4 */
[----:B------:R-:W-:Y:S02]  /*2f470*/  IMAD R36, R36, R86, RZ ;  /* 0x0000005624247224 */ /* 0x000fe400078e02ff */
[----:B------:R-:W-:Y:S02]  /*2f480*/  IMAD R37, R37, R87, RZ ;  /* 0x0000005725257224 */ /* 0x000fe400078e02ff */
[----:B------:R-:W-:Y:S01]  /*2f490*/  IMAD R34, R34, R88, RZ ;  /* 0x0000005822227224 */ /* 0x000fe200078e02ff */
[----:B---3--:R-:W-:-:S04]  /*2f4a0*/  LEA R90, P6, R197, R8, 0x2 ;  /* 0x00000008c55a7211 */ /* 0x008fc800078c10ff */
[----:B------:R-:W-:Y:S01]  /*2f4b0*/  LEA.HI.X.SX32 R91, R197, R244, 0x2, P6 ;  /* 0x000000f4c55b7211 */ /* 0x000fe200030f16ff */
[----:B------:R-:W-:Y:S01]  /*2f4c0*/  IMAD R16, R16, R113, RZ ;  /* 0x0000007110107224 */ /* 0x000fe200078e02ff */
[----:B------:R-:W1:Y:S03]  /*2f4d0*/  LDC R197, c[0x0][0x240] ;  /* 0x00009000ffc57b82 */ /* 0x000e660000000800 */
[----:B------:R3:W-:Y:S01]  /*2f4e0*/  STL.64 [R1+0x20], R90 ;  /* 0x0000205a01007387 */ /* 0x0007e20000100a00 */
[----:B----4-:R-:W-:-:S03]  /*2f4f0*/  IMAD.MOV.U32 R178, RZ, RZ, R13 ;  /* 0x000000ffffb27224 */ /* 0x010fc600078e000d */
[----:B------:R-:W4:Y:S01]  /*2f500*/  LDL.LU R13, [R1+0x2eac] ;  /* 0x002eac00010d7983 */ /* 0x000f220000300800 */
[----:B---3--:R-:W-:-:S03]  /*2f510*/  LEA R90, P6, R207, R8, 0x2 ;  /* 0x00000008cf5a7211 */ /* 0x008fc600078c10ff */
[----:B------:R-:W3:Y:S01]  /*2f520*/  LDL.LU R3, [R1+0x2ea8] ;  /* 0x002ea80001037983 */ /* 0x000ee20000300800 */
[----:B------:R-:W-:Y:S01]  /*2f530*/  LEA.HI.X.SX32 R91, R207, R244, 0x2, P6 ;  /* 0x000000f4cf5b7211 */ /* 0x000fe200030f16ff */
[----:B------:R-:W-:Y:S01]  /*2f540*/  IMAD.MOV.U32 R207, RZ, RZ, R191 ;  /* 0x000000ffffcf7224 */ /* 0x000fe200078e00bf */
[----:B------:R-:W-:Y:S01]  /*2f550*/  MOV R191, R92 ;  /* 0x0000005c00bf7202 */ /* 0x000fe20000000f00 */
[----:B------:R-:W-:Y:S02]  /*2f560*/  IMAD.MOV.U32 R92, RZ, RZ, R187 ;  /* 0x000000ffff5c7224 */ /* 0x000fe400078e00bb */
[----:B------:R-:W-:Y:S01]  /*2f570*/  IMAD.MOV.U32 R187, RZ, RZ, R194 ;  /* 0x000000ffffbb7224 */ /* 0x000fe200078e00c2 */
[----:B------:R-:W-:Y:S01]  /*2f580*/  MOV R194, R184 ;  /* 0x000000b800c27202 */ /* 0x000fe20000000f00 */
[----:B------:R-:W-:Y:S01]  /*2f590*/  IMAD.MOV.U32 R184, RZ, RZ, R192 ;  /* 0x000000ffffb87224 */ /* 0x000fe200078e00c0 */
[----:B------:R2:W-:Y:S01]  /*2f5a0*/  STL.64 [R1+0x18], R84 ;  /* 0x0000185401007387 */ /* 0x0005e20000100a00 */
[----:B------:R-:W-:Y:S01]  /*2f5b0*/  MOV R180, R178 ;  /* 0x000000b200b47202 */ /* 0x000fe20000000f00 */
[----:B------:R-:W-:Y:S01]  /*2f5c0*/  IMAD.MOV.U32 R192, RZ, RZ, R183 ;  /* 0x000000ffffc07224 */ /* 0x000fe200078e00b7 */
[----:B------:R-:W-:Y:S01]  /*2f5d0*/  MOV R183, R190 ;  /* 0x000000be00b77202 */ /* 0x000fe20000000f00 */
[----:B------:R-:W-:Y:S01]  /*2f5e0*/  IMAD.MOV.U32 R178, RZ, RZ, R11 ;  /* 0x000000ffffb27224 */ /* 0x000fe200078e000b */
[----:B------:R-:W-:Y:S01]  /*2f5f0*/  LEA R86, P6, R196, R8, 0x2 ;  /* 0x00000008c4567211 */ /* 0x000fe200078c10ff */
[----:B------:R-:W-:Y:S01]  /*2f600*/  IMAD.MOV.U32 R190, RZ, RZ, R182 ;  /* 0x000000ffffbe7224 */ /* 0x000fe200078e00b6 */
[----:B------:R-:W4:Y:S01]  /*2f610*/  LDL.LU R11, [R1+0x2ea4] ;  /* 0x002ea400010b7983 */ /* 0x000f220000300800 */
[----:B------:R-:W-:Y:S01]  /*2f620*/  IMAD.MOV.U32 R182, RZ, RZ, R181 ;  /* 0x000000ffffb67224 */ /* 0x000fe200078e00b5 */
[----:B------:R-:W-:-:S02]  /*2f630*/  MOV R181, R186 ;  /* 0x000000ba00b57202 */ /* 0x000fc40000000f00 */
[C---:B--2---:R-:W-:Y:S01]  /*2f640*/  LEA R84, P3, R199.reuse, R8, 0x2 ;  /* 0x00000008c7547211 */ /* 0x044fe200078610ff */
[----:B------:R-:W-:Y:S01]  /*2f650*/  IMAD.MOV.U32 R186, RZ, RZ, R180 ;  /* 0x000000ffffba7224 */ /* 0x000fe200078e00b4 */
[-C--:B------:R-:W-:Y:S01]  /*2f660*/  LEA.HI.X.SX32 R87, R196, R244.reuse, 0x2, P6 ;  /* 0x000000f4c4577211 */ /* 0x080fe200030f16ff */
[----:B------:R-:W-:Y:S01]  /*2f670*/  IMAD.MOV.U32 R180, RZ, RZ, R178 ;  /* 0x000000ffffb47224 */ /* 0x000fe200078e00b2 */
[----:B------:R-:W-:Y:S01]  /*2f680*/  LEA.HI.X.SX32 R85, R199, R244, 0x2, P3 ;  /* 0x000000f4c7557211 */ /* 0x000fe200018f16ff */
[----:B------:R-:W-:Y:S01]  /*2f690*/  IMAD.MOV.U32 R196, RZ, RZ, R191 ;  /* 0x000000ffffc47224 */ /* 0x000fe200078e00bf */
[----:B------:R-:W-:Y:S01]  /*2f6a0*/  MOV R178, R168 ;  /* 0x000000a800b27202 */ /* 0x000fe20000000f00 */
[----:B------:R-:W-:Y:S01]  /*2f6b0*/  STL.64 [R1+0x10], R90 ;  /* 0x0000105a01007387 */ /* 0x000fe20000100a00 */
[----:B------:R-:W-:Y:S01]  /*2f6c0*/  IMAD.MOV.U32 R168, RZ, RZ, R30 ;  /* 0x000000ffffa87224 */ /* 0x000fe200078e001e */
[----:B------:R-:W-:Y:S01]  /*2f6d0*/  MOV R191, R92 ;  /* 0x0000005c00bf7202 */ /* 0x000fe20000000f00 */
[----:B------:R-:W-:Y:S01]  /*2f6e0*/  IMAD.MOV.U32 R92, RZ, RZ, R187 ;  /* 0x000000ffff5c7224 */ /* 0x000fe200078e00bb */
[----:B------:R-:W2:Y:S01]  /*2f6f0*/  LDL.LU R30, [R1+0xc68] ;  /* 0x000c6800011e7983 */ /* 0x000ea20000300800 */
[----:B------:R-:W-:Y:S01]  /*2f700*/  IMAD.MOV.U32 R187, RZ, RZ, R194 ;  /* 0x000000ffffbb7224 */ /* 0x000fe200078e00c2 */
[----:B------:R-:W-:-:S02]  /*2f710*/  MOV R194, R184 ;  /* 0x000000b800c27202 */ /* 0x000fc40000000f00 */
[----:B------:R1:W-:Y:S01]  /*2f720*/  STL.64 [R1+0x8], R84 ;  /* 0x0000085401007387 */ /* 0x0003e20000100a00 */
[----:B------:R-:W-:Y:S02]  /*2f730*/  IMAD.MOV.U32 R184, RZ, RZ, R192 ;  /* 0x000000ffffb87224 */ /* 0x000fe400078e00c0 */
[----:B------:R-:W-:Y:S01]  /*2f740*/  IMAD.MOV.U32 R192, RZ, RZ, R183 ;  /* 0x000000ffffc07224 */ /* 0x000fe200078e00b7 */
[----:B------:R-:W-:Y:S01]  /*2f750*/  MOV R183, R190 ;  /* 0x000000be00b77202 */ /* 0x000fe20000000f00 */
[----:B------:R1:W-:Y:S01]  /*2f760*/  STL.64 [R1], R86 ;  /* 0x0000005601007387 */ /* 0x0003e20000100a00 */
[----:B------:R-:W-:Y:S01]  /*2f770*/  IMAD.MOV.U32 R190, RZ, RZ, R182 ;  /* 0x000000ffffbe7224 */ /* 0x000fe200078e00b6 */
[C---:B-1----:R-:W-:Y:S01]  /*2f780*/  LEA R84, P3, R198.reuse, R8, 0x2 ;  /* 0x00000008c6547211 */ /* 0x042fe200078610ff */
[----:B------:R-:W-:Y:S01]  /*2f790*/  IMAD.MOV.U32 R182, RZ, RZ, R181 ;  /* 0x000000ffffb67224 */ /* 0x000fe200078e00b5 */
[----:B------:R-:W-:Y:S02]  /*2f7a0*/  MOV R181, R186 ;  /* 0x000000ba00b57202 */ /* 0x000fe40000000f00 */
[----:B------:R-:W-:-:S02]  /*2f7b0*/  LEA.HI.X.SX32 R85, R198, R244, 0x2, P3 ;  /* 0x000000f4c6557211 */ /* 0x000fc400018f16ff */
[-C--:B------:R-:W-:Y:S02]  /*2f7c0*/  LEA R86, P6, R205, R8.reuse, 0x2 ;  /* 0x00000008cd567211 */ /* 0x080fe400078c10ff */
[----:B------:R-:W-:Y:S01]  /*2f7d0*/  LEA R88, P3, R189, R8, 0x2 ;  /* 0x00000008bd587211 */ /* 0x000fe200078610ff */
[----:B------:R-:W-:Y:S01]  /*2f7e0*/  IMAD.MOV.U32 R186, RZ, RZ, R180 ;  /* 0x000000ffffba7224 */ /* 0x000fe200078e00b4 */
[-C--:B------:R-:W-:Y:S01]  /*2f7f0*/  LEA.HI.X.SX32 R87, R205, R244.reuse, 0x2, P6 ;  /* 0x000000f4cd577211 */ /* 0x080fe200030f16ff */
[----:B------:R-:W-:Y:S01]  /*2f800*/  IMAD.MOV.U32 R180, RZ, RZ, R178 ;  /* 0x000000ffffb47224 */ /* 0x000fe200078e00b2 */
[----:B------:R-:W-:Y:S02]  /*2f810*/  MOV R178, R35 ;  /* 0x0000002300b27202 */ /* 0x000fe40000000f00 */
[----:B------:R-:W-:Y:S01]  /*2f820*/  LEA.HI.X.SX32 R89, R189, R244, 0x2, P3 ;  /* 0x000000f4bd597211 */ /* 0x000fe200018f16ff */
[----:B------:R-:W3:Y:S01]  /*2f830*/  LDL.LU R35, [R1+0xc58] ;  /* 0x000c580001237983 */ /* 0x000ee20000300800 */
[C---:B------:R-:W-:Y:S01]  /*2f840*/  LEA R90, P6, R193.reuse, R8, 0x2 ;  /* 0x00000008c15a7211 */ /* 0x040fe200078c10ff */
[----:B------:R-:W-:Y:S01]  /*2f850*/  IMAD.MOV.U32 R189, RZ, RZ, R187 ;  /* 0x000000ffffbd7224 */ /* 0x000fe200078e00bb */
[----:B------:R-:W-:Y:S01]  /*2f860*/  MOV R187, R194 ;  /* 0x000000c200bb7202 */ /* 0x000fe20000000f00 */
        /* <DEDUP_REMOVED lines=16> */
[----:B------:R-:W-:Y:S01]  /*2f970*/  IMAD.MOV.U32 R178, RZ, RZ, R165 ;  /* 0x000000ffffb27224 */ /* 0x000fe200078e00a5 */
[----:B------:R-:W-:Y:S01]  /*2f980*/  LEA R94, P6, R195, R8, 0x2 ;  /* 0x00000008c35e7211 */ /* 0x000fe200078c10ff */
        /* <DEDUP_REMOVED lines=8> */
[----:B------:R-:W-:Y:S01]  /*2fa10*/  IMAD.MOV.U32 R198, RZ, RZ, R92 ;  /* 0x000000ffffc67224 */ /* 0x000fe200078e005c */
[----:B------:R-:W-:Y:S01]  /*2fa20*/  LEA R92, P3, R203, R8, 0x2 ;  /* 0x00000008cb5c7211 */ /* 0x000fe200078610ff */
[----:B------:R-:W-:Y:S01]  /*2fa30*/  IMAD.MOV.U32 R181, RZ, RZ, R186 ;  /* 0x000000ffffb57224 */ /* 0x000fe200078e00ba */
[----:B------:R-:W-:Y:S01]  /*2fa40*/  LEA.HI.X.SX32 R95, R195, R244, 0x2, P6 ;  /* 0x000000f4c35f7211 */ /* 0x000fe200030f16ff */
[----:B------:R-:W-:Y:S01]  /*2fa50*/  IMAD.MOV.U32 R194, RZ, RZ, R184 ;  /* 0x000000ffffc27224 */ /* 0x000fe200078e00b8 */
[----:B------:R-:W4:Y:S01]  /*2fa60*/  LDL.LU R28, [R1+0xc70] ;  /* 0x000c7000011c7983 */ /* 0x000f220000300800 */
        /* <DEDUP_REMOVED lines=11> */
[----:B------:R-:W-:Y:S01]  /*2fb20*/  LEA R96, P3, R201, R8, 0x2 ;  /* 0x00000008c9607211 */ /* 0x000fe200078610ff */
        /* <DEDUP_REMOVED lines=56> */
[----:B------:R-:W4:Y:S01]  /*2feb0*/  LDL.LU R15, [R1+0x2ea0] ;  /* 0x002ea000010f7983 */ /* 0x000f220000300800 */
[----:B------:R-:W-:-:S02]  /*2fec0*/  IMAD.MOV.U32 R190, RZ, RZ, R181 ;  /* 0x000000ffffbe7224 */ /* 0x000fc400078e00b5 */
[----:B------:R-:W-:Y:S01]  /*2fed0*/  IMAD.MOV.U32 R181, RZ, RZ, R180 ;  /* 0x000000ffffb57224 */ /* 0x000fe200078e00b4 */
[----:B------:R-:W4:Y:S01]  /*2fee0*/  LDL.LU R242, [R1+0x2e9c] ;  /* 0x002e9c0001f27983 */ /* 0x000f220000300800 */
[----:B------:R-:W-:Y:S02]  /*2fef0*/  IMAD.MOV.U32 R180, RZ, RZ, R165 ;  /* 0x000000ffffb47224 */ /* 0x000fe400078e00a5 */
[----:B------:R-:W-:Y:S01]  /*2ff00*/  IMAD.MOV.U32 R172, RZ, RZ, R81 ;  /* 0x000000ffffac7224 */ /* 0x000fe200078e0051 */
[----:B------:R-:W4:Y:S01]  /*2ff10*/  LDL.LU R243, [R1+0x2e98] ;  /* 0x002e980001f37983 */ /* 0x000f220000300800 */
[----:B------:R-:W-:Y:S01]  /*2ff20*/  IMAD.MOV.U32 R165, RZ, RZ, R174 ;  /* 0x000000ffffa57224 */ /* 0x000fe200078e00ae */
[----:B------:R-:W-:Y:S02]  /*2ff30*/  MOV R174, R164 ;  /* 0x000000a400ae7202 */ /* 0x000fe40000000f00 */
[----:B------:R-:W4:Y:S01]  /*2ff40*/  LDL.LU R80, [R1+0x2e94] ;  /* 0x002e940001507983 */ /* 0x000f220000300800 */
[----:B------:R-:W-:-:S03]  /*2ff50*/  IMAD.MOV.U32 R164, RZ, RZ, R31 ;  /* 0x000000ffffa47224 */ /* 0x000fc600078e001f */
[----:B------:R-:W4:Y:S04]  /*2ff60*/  LDL.LU R81, [R1+0x2e90] ;  /* 0x002e900001517983 */ /* 0x000f280000300800 */
[----:B------:R-:W4:Y:S04]  /*2ff70*/  LDL.LU R78, [R1+0x2e8c] ;  /* 0x002e8c00014e7983 */ /* 0x000f280000300800 */
[----:B------:R-:W4:Y:S01]  /*2ff80*/  LDL.LU R31, [R1+0xc6c] ;  /* 0x000c6c00011f7983 */ /* 0x000f220000300800 */
[C---:B------:R-:W-:Y:S02]  /*2ff90*/  LEA R100, P3, R207.reuse, R8, 0x2 ;  /* 0x00000008cf647211 */ /* 0x040fe400078610ff */
[----:B------:R-:W-:Y:S01]  /*2ffa0*/  MOV R202, R187 ;  /* 0x000000bb00ca7202 */ /* 0x000fe20000000f00 */
[----:B------:R-:W-:Y:S01]  /*2ffb0*/  IMAD.MOV.U32 R187, RZ, RZ, R184 ;  /* 0x000000ffffbb7224 */ /* 0x000fe200078e00b8 */
[----:B------:R-:W-:Y:S01]  /*2ffc0*/  LEA.HI.X.SX32 R101, R207, R244, 0x2, P3 ;  /* 0x000000f4cf657211 */ /* 0x000fe200018f16ff */
[----:B------:R-:W-:Y:S01]  /*2ffd0*/  IMAD.MOV.U32 R184, RZ, RZ, R183 ;  /* 0x000000ffffb87224 */ /* 0x000fe200078e00b7 */
[----:B------:R-:W-:Y:S01]  /*2ffe0*/  LEA R104, P3, R196, R8, 0x2 ;  /* 0x00000008c4687211 */ /* 0x000fe200078610ff */
[----:B------:R-:W-:Y:S01]  /*2fff0*/  IMAD.MOV.U32 R200, RZ, RZ, R189 ;  /* 0x000000ffffc87224 */ /* 0x000fe200078e00bd */
[----:B------:R-:W-:Y:S01]  /*30000*/  MOV R183, R182 ;  /* 0x000000b600b77202 */ /* 0x000fe20000000f00 */
[----:B------:R-:W-:Y:S01]  /*30010*/  IMAD.MOV.U32 R189, RZ, RZ, R187 ;  /* 0x000000ffffbd7224 */ /* 0x000fe200078e00bb */
[----:B------:R-:W-:-:S02]  /*30020*/  LEA R98, P6, R103, R8, 0x2 ;  /* 0x0000000867627211 */ /* 0x000fc400078c10ff */
[----:B------:R-:W-:Y:S02]  /*30030*/  MOV R182, R178 ;  /* 0x000000b200b67202 */ /* 0x000fe40000000f00 */
[----:B------:R-:W-:Y:S01]  /*30040*/  MOV R187, R194 ;  /* 0x000000c200bb7202 */ /* 0x000fe20000000f00 */
[----:B------:R-:W-:Y:S01]  /*30050*/  IMAD.MOV.U32 R194, RZ, RZ, R184 ;  /* 0x000000ffffc27224 */ /* 0x000fe200078e00b8 */
[-C--:B------:R-:W-:Y:S01]  /*30060*/  LEA.HI.X.SX32 R105, R196, R244.reuse, 0x2, P3 ;  /* 0x000000f4c4697211 */ /* 0x080fe200018f16ff */
        /* <DEDUP_REMOVED lines=8> */
[----:B------:R-:W-:Y:S01]  /*300f0*/  IMAD.MOV.U32 R190, RZ, RZ, R182 ;  /* 0x000000ffffbe7224 */ /* 0x000fe200078e00b6 */
[----:B------:R-:W-:Y:S01]  /*30100*/  MOV R182, R180 ;  /* 0x000000b400b67202 */ /* 0x000fe20000000f00 */
[----:B------:R-:W-:-:S02]  /*30110*/  IMAD.MOV.U32 R187, RZ, RZ, R194 ;  /* 0x000000ffffbb7224 */ /* 0x000fc400078e00c2 */
        /* <DEDUP_REMOVED lines=34> */
[----:B------:R-:W-:Y:S02]  /*30340*/  LEA.HI.X.SX32 R111, R193, R244, 0x2, P6 ;  /* 0x000000f4c16f7211 */ /* 0x000fe400030f16ff */
[----:B------:R-:W-:Y:S01]  /*30350*/  MOV R207, R191 ;  /* 0x000000bf00cf7202 */ /* 0x000fe20000000f00 */
[----:B------:R-:W-:Y:S01]  /*30360*/  IMAD.MOV.U32 R191, RZ, RZ, R187 ;  /* 0x000000ffffbf7224 */ /* 0x000fe200078e00bb */
[----:B------:R-:W-:Y:S01]  /*30370*/  LEA R114, P6, R195, R8, 0x2 ;  /* 0x00000008c3727211 */ /* 0x000fe200078c10ff */
[----:B------:R-:W-:-:S03]  /*30380*/  IMAD R32, R32, R117, RZ ;  /* 0x0000007520207224 */ /* 0x000fc600078e02ff */
[----:B------:R-:W-:Y:S02]  /*30390*/  LEA.HI.X.SX32 R115, R195, R244, 0x2, P6 ;  /* 0x000000f4c3737211 */ /* 0x000fe400030f16ff */
[----:B------:R-:W-:Y:S01]  /*303a0*/  LEA R118, P6, R201, R8, 0x2 ;  /* 0x00000008c9767211 */ /* 0x000fe200078c10ff */
[----:B------:R-:W-:-:S03]  /*303b0*/  IMAD R33, R33, R121, RZ ;  /* 0x0000007921217224 */ /* 0x000fc600078e02ff */
[----:B------:R-:W-:Y:S02]  /*303c0*/  LEA.HI.X.SX32 R119, R201, R244, 0x2, P6 ;  /* 0x000000f4c9777211 */ /* 0x000fe400030f16ff */
[----:B------:R-:W-:-:S04]  /*303d0*/  LEA R122, P6, R204, R8, 0x2 ;  /* 0x00000008cc7a7211 */ /* 0x000fc800078c10ff */
[----:B------:R-:W-:Y:S02]  /*303e0*/  LEA.HI.X.SX32 R123, R204, R244, 0x2, P6 ;  /* 0x000000f4cc7b7211 */ /* 0x000fe400030f16ff */
[----:B------:R-:W-:-:S04]  /*303f0*/  LEA R126, P6, R200, R8, 0x2 ;  /* 0x00000008c87e7211 */ /* 0x000fc800078c10ff */
[----:B------:R-:W-:Y:S02]  /*30400*/  LEA.HI.X.SX32 R127, R200, R244, 0x2, P6 ;  /* 0x000000f4c87f7211 */ /* 0x000fe400030f16ff */
[----:B------:R-:W-:Y:S01]  /*30410*/  LEA R130, P6, R209, R8, 0x2 ;  /* 0x00000008d1827211 */ /* 0x000fe200078c10ff */
[----:B------:R-:W-:-:S03]  /*30420*/  IMAD.MOV.U32 R180, RZ, RZ, R72 ;  /* 0x000000ffffb47224 */ /* 0x000fc600078e0048 */
[----:B------:R-:W-:Y:S01]  /*30430*/  LEA.HI.X.SX32 R131, R209, R244, 0x2, P6 ;  /* 0x000000f4d1837211 */ /* 0x000fe200030f16ff */
[----:B------:R-:W-:Y:S01]  /*30440*/  IMAD.MOV.U32 R175, RZ, RZ, R76 ;  /* 0x000000ffffaf7224 */ /* 0x000fe200078e004c */
[----:B------:R-:W-:Y:S02]  /*30450*/  MOV R177, R79 ;  /* 0x0000004f00b17202 */ /* 0x000fe40000000f00 */
[----:B------:R-:W4:Y:S01]  /*30460*/  LDL.LU R79, [R1+0x2e88] ;  /* 0x002e8800014f7983 */ /* 0x000f220000300800 */
[----:B------:R-:W-:-:S03]  /*30470*/  IMAD.MOV.U32 R164, RZ, RZ, R75 ;  /* 0x000000ffffa47224 */ /* 0x000fc600078e004b */
[----:B------:R-:W4:Y:S04]  /*30480*/  LDL.LU R76, [R1+0x2e84] ;  /* 0x002e8400014c7983 */ /* 0x000f280000300800 */
[----:B------:R-:W4:Y:S04]  /*30490*/  LDL.LU R77, [R1+0x2e80] ;  /* 0x002e8000014d7983 */ /* 0x000f280000300800 */
[----:B------:R-:W4:Y:S04]  /*304a0*/  LDL.LU R74, [R1+0x2e7c] ;  /* 0x002e7c00014a7983 */ /* 0x000f280000300800 */
[----:B------:R-:W4:Y:S01]  /*304b0*/  LDL.LU R75, [R1+0x2e78] ;  /* 0x002e7800014b7983 */ /* 0x000f220000300800 */
[----:B--2---:R-:W-:-:S03]  /*304c0*/  IMAD R30, R30, R145, RZ ;  /* 0x000000911e1e7224 */ /* 0x004fc600078e02ff */
[----:B------:R-:W2:Y:S01]  /*304d0*/  LDL.LU R72, [R1+0x2e74] ;  /* 0x002e740001487983 */ /* 0x000ea20000300800 */
[----:B---3--:R-:W-:Y:S01]  /*304e0*/  IMAD R35, R35, R109, RZ ;  /* 0x0000006d23237224 */ /* 0x008fe200078e02ff */
[----:B------:R-:W-:Y:S01]  /*304f0*/  LEA.HI.X.SX32 R109, R198, R244, 0x2, P3 ;  /* 0x000000f4c66d7211 */ /* 0x000fe200018f16ff */
[----:B------:R-:W-:Y:S01]  /*30500*/  IMAD.MOV.U32 R198, RZ, RZ, R189 ;  /* 0x000000ffffc67224 */ /* 0x000fe200078e00bd */
[----:B------:R-:W-:Y:S02]  /*30510*/  MOV R189, R194 ;  /* 0x000000c200bd7202 */ /* 0x000fe40000000f00 */
[C---:B------:R-:W-:Y:S01]  /*30520*/  LEA R112, P3, R205.reuse, R8, 0x2 ;  /* 0x00000008cd707211 */ /* 0x040fe200078610ff */
[----:B------:R-:W-:Y:S02]  /*30530*/  IMAD.MOV.U32 R194, RZ, RZ, R192 ;  /* 0x000000ffffc27224 */ /* 0x000fe400078e00c0 */
[----:B------:R-:W-:Y:S01]  /*30540*/  IMAD.MOV.U32 R192, RZ, RZ, R182 ;  /* 0x000000ffffc07224 */ /* 0x000fe200078e00b6 */
[----:B------:R-:W-:Y:S01]  /*30550*/  MOV R182, R178 ;  /* 0x000000b200b67202 */ /* 0x000fe20000000f00 */
[----:B------:R-:W-:Y:S01]  /*30560*/  IMAD.MOV.U32 R193, RZ, RZ, R189 ;  /* 0x000000ffffc17224 */ /* 0x000fe200078e00bd */
[----:B------:R-:W-:-:S02]  /*30570*/  LEA.HI.X.SX32 R113, R205, R244, 0x2, P3 ;  /* 0x000000f4cd717211 */ /* 0x000fc400018f16ff */
[C---:B------:R-:W-:Y:S01]  /*30580*/  LEA R116, P3, R206.reuse, R8, 0x2 ;  /* 0x00000008ce747211 */ /* 0x040fe200078610ff */
        /* <DEDUP_REMOVED lines=15> */
[----:B------:R-:W-:-:S02]  /*30680*/  LEA R124, P3, R202, R8, 0x2 ;  /* 0x00000008ca7c7211 */ /* 0x000fc400078610ff */
[----:B------:R-:W-:Y:S01]  /*30690*/  MOV R193, R191 ;  /* 0x000000bf00c17202 */ /* 0x000fe20000000f00 */
[----:B------:R-:W-:Y:S01]  /*306a0*/  IMAD.MOV.U32 R191, RZ, RZ, R189 ;  /* 0x000000ffffbf7224 */ /* 0x000fe200078e00bd */
[----:B------:R-:W-:Y:S01]  /*306b0*/  LEA.HI.X.SX32 R125, R202, R244, 0x2, P3 ;  /* 0x000000f4ca7d7211 */ /* 0x000fe200018f16ff */
[----:B------:R-:W-:Y:S01]  /*306c0*/  IMAD.MOV.U32 R189, RZ, RZ, R194 ;  /* 0x000000ffffbd7224 */ /* 0x000fe200078e00c2 */
[C---:B------:R-:W-:Y:S01]  /*306d0*/  LEA R128, P3, R196.reuse, R8, 0x2 ;  /* 0x00000008c4807211 */ /* 0x040fe200078610ff */
[----:B------:R-:W-:Y:S01]  /*306e0*/  IMAD.MOV.U32 R201, RZ, RZ, R195 ;  /* 0x000000ffffc97224 */ /* 0x000fe200078e00c3 */
[----:B------:R-:W-:Y:S01]  /*306f0*/  MOV R195, R193 ;  /* 0x000000c100c37202 */ /* 0x000fe20000000f00 */
[----:B------:R-:W-:Y:S01]  /*30700*/  IMAD.MOV.U32 R193, RZ, RZ, R191 ;  /* 0x000000ffffc17224 */ /* 0x000fe200078e00bf */
[----:B------:R-:W-:Y:S01]  /*30710*/  LEA.HI.X.SX32 R129, R196, R244, 0x2, P3 ;  /* 0x000000f4c4817211 */ /* 0x000fe200018f16ff */
[----:B------:R-:W-:Y:S01]  /*30720*/  IMAD.MOV.U32 R191, RZ, RZ, R189 ;  /* 0x000000ffffbf7224 */ /* 0x000fe200078e00bd */
[----:B------:R-:W-:Y:S01]  /*30730*/  LEA R132, P3, R199, R8, 0x2 ;  /* 0x00000008c7847211 */ /* 0x000fe200078610ff */
[----:B------:R-:W-:-:S02]  /*30740*/  IMAD.MOV.U32 R203, RZ, RZ, R201 ;  /* 0x000000ffffcb7224 */ /* 0x000fc400078e00c9 */
[----:B------:R-:W-:Y:S01]  /*30750*/  IMAD.MOV.U32 R201, RZ, RZ, R195 ;  /* 0x000000ffffc97224 */ /* 0x000fe200078e00c3 */
[----:B------:R-:W-:Y:S01]  /*30760*/  MOV R195, R193 ;  /* 0x000000c100c37202 */ /* 0x000fe20000000f00 */
[----:B------:R-:W-:Y:S01]  /*30770*/  IMAD.MOV.U32 R193, RZ, RZ, R191 ;  /* 0x000000ffffc17224 */ /* 0x000fe200078e00bf */
[----:B------:R-:W-:Y:S02]  /*30780*/  LEA.HI.X.SX32 R133, R199, R244, 0x2, P3 ;  /* 0x000000f4c7857211 */ /* 0x000fe400018f16ff */
[-C--:B------:R-:W-:Y:S01]  /*30790*/  LEA R134, P6, R198, R8.reuse, 0x2 ;  /* 0x00000008c6867211 */ /* 0x080fe200078c10ff */
[----:B------:R-:W-:Y:S01]  /*307a0*/  IMAD.MOV.U32 R196, RZ, RZ, R195 ;  /* 0x000000ffffc47224 */ /* 0x000fe200078e00c3 */
[----:B------:R-:W-:Y:S02]  /*307b0*/  LEA R136, P3, R207, R8, 0x2 ;  /* 0x00000008cf887211 */ /* 0x000fe400078610ff */
[----:B------:R-:W-:Y:S01]  /*307c0*/  MOV R195, R193 ;  /* 0x000000c100c37202 */ /* 0x000fe20000000f00 */
[----:B------:R-:W-:Y:S01]  /*307d0*/  IMAD.MOV.U32 R190, RZ, RZ, R180 ;  /* 0x000000ffffbe7224 */ /* 0x000fe200078e00b4 */
[----:B------:R-:W-:Y:S01]  /*307e0*/  MOV R182, R70 ;  /* 0x0000004600b67202 */ /* 0x000fe20000000f00 */
[----:B------:R-:W-:Y:S01]  /*307f0*/  IMAD.MOV.U32 R180, RZ, RZ, R71 ;  /* 0x000000ffffb47224 */ /* 0x000fe200078e0047 */
[----:B------:R-:W-:-:S02]  /*30800*/  MOV R189, R66 ;  /* 0x0000004200bd7202 */ /* 0x000fc40000000f00 */
[-C--:B------:R-:W-:Y:S01]  /*30810*/  LEA.HI.X.SX32 R135, R198, R244.reuse, 0x2, P6 ;  /* 0x000000f4c6877211 */ /* 0x080fe200030f16ff */
[----:B------:R-:W-:Y:S01]  /*30820*/  IMAD.MOV.U32 R198, RZ, RZ, R196 ;  /* 0x000000ffffc67224 */ /* 0x000fe200078e00c4 */
[----:B------:R-:W-:Y:S02]  /*30830*/  LEA.HI.X.SX32 R137, R207, R244, 0x2, P3 ;  /* 0x000000f4cf897211 */ /* 0x000fe400018f16ff */
[C---:B------:R-:W-:Y:S02]  /*30840*/  LEA R140, P3, R205.reuse, R8, 0x2 ;  /* 0x00000008cd8c7211 */ /* 0x040fe400078610ff */
        /* <DEDUP_REMOVED lines=8> */
[C---:B------:R-:W-:Y:S01]  /*308d0*/  LEA R144, P3, R196.reuse, R8, 0x2 ;  /* 0x00000008c4907211 */ /* 0x040fe200078610ff */
[----:B------:R-:W2:Y:S01]  /*308e0*/  LDL.LU R73, [R1+0x2e70] ;  /* 0x002e700001497983 */ /* 0x000ea20000300800 */
[----:B------:R-:W-:Y:S01]  /*308f0*/  MOV R194, R180 ;  /* 0x000000b400c27202 */ /* 0x000fe20000000f00 */
[----:B------:R-:W-:Y:S01]  /*30900*/  IMAD.MOV.U32 R180, RZ, RZ, R69 ;  /* 0x000000ffffb47224 */ /* 0x000fe200078e0045 */
[----:B------:R-:W-:Y:S01]  /*30910*/  LEA.HI.X.SX32 R145, R196, R244, 0x2, P3 ;  /* 0x000000f4c4917211 */ /* 0x000fe200018f16ff */
[----:B------:R-:W3:Y:S01]  /*30920*/  LDL.LU R70, [R1+0x2e6c] ;  /* 0x002e6c0001467983 */ /* 0x000ee20000300800 */
[----:B------:R-:W-:Y:S01]  /*30930*/  IMAD.MOV.U32 R193, RZ, RZ, R189 ;  /* 0x000000ffffc17224 */ /* 0x000fe200078e00bd */
[----:B------:R-:W-:-:S02]  /*30940*/  LEA R148, P3, R168, R8, 0x2 ;  /* 0x00000008a8947211 */ /* 0x000fc400078610ff */
[----:B------:R-:W3:Y:S01]  /*30950*/  LDL.LU R71, [R1+0x2e68] ;  /* 0x002e680001477983 */ /* 0x000ee20000300800 */
[----:B------:R-:W-:Y:S01]  /*30960*/  IMAD.MOV.U32 R189, RZ, RZ, R187 ;  /* 0x000000ffffbd7224 */ /* 0x000fe200078e00bb */
[----:B------:R-:W-:Y:S02]  /*30970*/  MOV R187, R183 ;  /* 0x000000b700bb7202 */ /* 0x000fe40000000f00 */
[----:B------:R-:W3:Y:S01]  /*30980*/  LDL.LU R68, [R1+0x2e64] ;  /* 0x002e640001447983 */ /* 0x000ee20000300800 */
[----:B------:R-:W-:Y:S02]  /*30990*/  IMAD.MOV.U32 R181, RZ, RZ, R67 ;  /* 0x000000ffffb57224 */ /* 0x000fe400078e0043 */
[----:B------:R-:W-:Y:S01]  /*309a0*/  IMAD.MOV.U32 R195, RZ, RZ, R184 ;  /* 0x000000ffffc37224 */ /* 0x000fe200078e00b8 */
[----:B------:R-:W3:Y:S01]  /*309b0*/  LDL.LU R69, [R1+0x2e60] ;  /* 0x002e600001457983 */ /* 0x000ee20000300800 */
[----:B------:R-:W-:Y:S02]  /*309c0*/  IMAD.MOV.U32 R183, RZ, RZ, R64 ;  /* 0x000000ffffb77224 */ /* 0x000fe400078e0040 */
[----:B------:R-:W-:Y:S01]  /*309d0*/  IMAD.MOV.U32 R184, RZ, RZ, R177 ;  /* 0x000000ffffb87224 */ /* 0x000fe200078e00b1 */
[----:B------:R-:W3:Y:S01]  /*309e0*/  LDL.LU R66, [R1+0x2e5c] ;  /* 0x002e5c0001427983 */ /* 0x000ee20000300800 */
[----:B------:R-:W-:-:S03]  /*309f0*/  MOV R177, R65 ;  /* 0x0000004100b17202 */ /* 0x000fc60000000f00 */
[----:B------:R-:W3:Y:S04]  /*30a00*/  LDL.LU R67, [R1+0x2e58] ;  /* 0x002e580001437983 */ /* 0x000ee80000300800 */
[----:B------:R-:W3:Y:S04]  /*30a10*/  LDL.LU R64, [R1+0x2e54] ;  /* 0x002e540001407983 */ /* 0x000ee80000300800 */
[----:B------:R-:W3:Y:S01]  /*30a20*/  LDL.LU R65, [R1+0x2e50] ;  /* 0x002e500001417983 */ /* 0x000ee20000300800 */
[----:B------:R-:W-:-:S04]  /*30a30*/  LEA R138, P6, R198, R8, 0x2 ;  /* 0x00000008c68a7211 */ /* 0x000fc800078c10ff */
[----:B------:R-:W-:Y:S02]  /*30a40*/  LEA.HI.X.SX32 R139, R198, R244, 0x2, P6 ;  /* 0x000000f4c68b7211 */ /* 0x000fe400030f16ff */
[----:B------:R-:W-:-:S04]  /*30a50*/  LEA R142, P6, R203, R8, 0x2 ;  /* 0x00000008cb8e7211 */ /* 0x000fc800078c10ff */
[----:B------:R-:W-:Y:S02]  /*30a60*/  LEA.HI.X.SX32 R143, R203, R244, 0x2, P6 ;  /* 0x000000f4cb8f7211 */ /* 0x000fe400030f16ff */
[----:B------:R-:W-:Y:S01]  /*30a70*/  LEA R146, P6, R201, R8, 0x2 ;  /* 0x00000008c9927211 */ /* 0x000fe200078c10ff */
[----:B------:R-:W-:-:S03]  /*30a80*/  IMAD R159, R187, R157, RZ ;  /* 0x0000009dbb9f7224 */ /* 0x000fc600078e02ff */
[----:B------:R-:W-:Y:S02]  /*30a90*/  LEA.HI.X.SX32 R147, R201, R244, 0x2, P6 ;  /* 0x000000f4c9937211 */ /* 0x000fe400030f16ff */
[----:B------:R-:W-:Y:S01]  /*30aa0*/  LEA R150, P6, R195, R8, 0x2 ;  /* 0x00000008c3967211 */ /* 0x000fe200078c10ff */
[----:B----4-:R-:W-:Y:S01]  /*30ab0*/  IMAD R31, R31, R149, RZ ;  /* 0x000000951f1f7224 */ /* 0x010fe200078e02ff */
[-C--:B------:R-:W-:Y:S01]  /*30ac0*/  LEA.HI.X.SX32 R149, R168, R244.reuse, 0x2, P3 ;  /* 0x000000f4a8957211 */ /* 0x080fe200018f16ff */
[----:B------:R-:W-:Y:S02]  /*30ad0*/  IMAD.MOV.U32 R168, RZ, RZ, R29 ;  /* 0x000000ffffa87224 */ /* 0x000fe400078e001d */
[----:B------:R-:W4:Y:S01]  /*30ae0*/  LDL.LU R29, [R1+0xc78] ;  /* 0x000c7800011d7983 */ /* 0x000f220000300800 */
[----:B------:R-:W-:-:S03]  /*30af0*/  LEA.HI.X.SX32 R151, R195, R244, 0x2, P6 ;  /* 0x000000f4c3977211 */ /* 0x000fc600030f16ff */
[----:B------:R1:W-:Y:S04]  /*30b00*/  STL [R1+0xbac], R159 ;  /* 0x000bac9f01007387 */ /* 0x0003e80000100800 */
[----:B------:R-:W2:Y:S01]  /*30b10*/  LDL.LU R195, [R1+0xc7c] ;  /* 0x000c7c0001c37983 */ /* 0x000ea20000300800 */
[----:B------:R-:W-:-:S03]  /*30b20*/  IMAD.MOV.U32 R198, RZ, RZ, R26 ;  /* 0x000000ffffc67224 */ /* 0x000fc600078e001a */
[----:B------:R-:W3:Y:S04]  /*30b30*/  LDL.LU R26, [R1+0xc80] ;  /* 0x000c8000011a7983 */ /* 0x000ee80000300800 */
[----:B------:R-:W3:Y:S01]  /*30b40*/  LDL.LU R199, [R1+0xc84] ;  /* 0x000c840001c77983 */ /* 0x000ee20000300800 */
[----:B------:R-:W-:-:S03]  /*30b50*/  IMAD.MOV.U32 R205, RZ, RZ, R27 ;  /* 0x000000ffffcd7224 */ /* 0x000fc600078e001b */
[----:B------:R-:W3:Y:S04]  /*30b60*/  LDL.LU R27, [R1+0xc88] ;  /* 0x000c8800011b7983 */ /* 0x000ee80000300800 */
[----:B------:R-:W3:Y:S01]  /*30b70*/  LDL.LU R209, [R1+0xc8c] ;  /* 0x000c8c0001d17983 */ /* 0x000ee20000300800 */
[-C--:B------:R-:W-:Y:S02]  /*30b80*/  LEA R154, P6, R191, R8.reuse, 0x2 ;  /* 0x00000008bf9a7211 */ /* 0x080fe400078c10ff */
[----:B------:R-:W-:Y:S01]  /*30b90*/  LEA R152, P3, R193, R8, 0x2 ;  /* 0x00000008c1987211 */ /* 0x000fe200078610ff */
[----:B------:R-:W-:Y:S01]  /*30ba0*/  IMAD R28, R28, R153, RZ ;  /* 0x000000991c1c7224 */ /* 0x000fe200078e02ff */
[----:B------:R-:W-:Y:S02]  /*30bb0*/  LEA.HI.X.SX32 R155, R191, R244, 0x2, P6 ;  /* 0x000000f4bf9b7211 */ /* 0x000fe400030f16ff */
[----:B------:R-:W-:-:S02]  /*30bc0*/  LEA R158, P6, R182, R8, 0x2 ;  /* 0x00000008b69e7211 */ /* 0x000fc400078c10ff */
[----:B------:R-:W-:Y:S02]  /*30bd0*/  LEA.HI.X.SX32 R153, R193, R244, 0x2, P3 ;  /* 0x000000f4c1997211 */ /* 0x000fe400018f16ff */
[----:B------:R-:W-:Y:S02]  /*30be0*/  LEA R156, P3, R184, R8, 0x2 ;  /* 0x00000008b89c7211 */ /* 0x000fe400078610ff */
[----:B------:R-:W-:Y:S01]  /*30bf0*/  MOV R187, R164 ;  /* 0x000000a400bb7202 */ /* 0x000fe20000000f00 */
[----:B------:R-:W-:Y:S01]  /*30c00*/  IMAD.MOV.U32 R191, RZ, RZ, R170 ;  /* 0x000000ffffbf7224 */ /* 0x000fe200078e00aa */
[----:B-1----:R-:W-:Y:S01]  /*30c10*/  LEA.HI.X.SX32 R159, R182, R244, 0x2, P6 ;  /* 0x000000f4b69f7211 */ /* 0x002fe200030f16ff */
[----:B------:R-:W-:Y:S01]  /*30c20*/  IMAD.MOV.U32 R201, RZ, RZ, R189 ;  /* 0x000000ffffc97224 */ /* 0x000fe200078e00bd */
[----:B------:R-:W-:Y:S01]  /*30c30*/  LEA R162, P6, R181, R8, 0x2 ;  /* 0x00000008b5a27211 */ /* 0x000fe200078c10ff */
[----:B------:R-:W3:Y:S01]  /*30c40*/  LDC R193, c[0x0][0x240] ;  /* 0x00009000ffc17b82 */ /* 0x000ee20000000800 */
[----:B------:R-:W-:-:S02]  /*30c50*/  LEA.HI.X.SX32 R157, R184, R244, 0x2, P3 ;  /* 0x000000f4b89d7211 */ /* 0x000fc400018f16ff */
[----:B------:R-:W-:Y:S02]  /*30c60*/  LEA R160, P3, R165, R8, 0x2 ;  /* 0x00000008a5a07211 */ /* 0x000fe400078610ff */
[----:B------:R-:W-:Y:S02]  /*30c70*/  LEA.HI.X.SX32 R163, R181, R244, 0x2, P6 ;  /* 0x000000f4b5a37211 */ /* 0x000fe400030f16ff */
[C---:B------:R-:W-:Y:S01]  /*30c80*/  LEA R166, P6, R192.reuse, R8, 0x2 ;  /* 0x00000008c0a67211 */ /* 0x040fe200078c10ff */
[----:B------:R-:W-:Y:S01]  /*30c90*/  IMAD.MOV.U32 R181, RZ, RZ, R178 ;  /* 0x000000ffffb57224 */ /* 0x000fe200078e00b2 */
[----:B------:R-:W-:Y:S01]  /*30ca0*/  MOV R178, R167 ;  /* 0x000000a700b27202 */ /* 0x000fe20000000f00 */
[----:B------:R-:W-:Y:S01]  /*30cb0*/  IMAD.MOV.U32 R182, RZ, RZ, R169 ;  /* 0x000000ffffb67224 */ /* 0x000fe200078e00a9 */
[----:B------:R-:W-:Y:S01]  /*30cc0*/  LEA.HI.X.SX32 R167, R192, R244, 0x2, P6 ;  /* 0x000000f4c0a77211 */ /* 0x000fe200030f16ff */
[----:B------:R-:W1:Y:S01]  /*30cd0*/  LDC R189, c[0x0][0x240] ;  /* 0x00009000ffbd7b82 */ /* 0x000e620000000800 */
[----:B------:R-:W-:Y:S01]  /*30ce0*/  LEA R170, P6, R194, R8, 0x2 ;  /* 0x00000008c2aa7211 */ /* 0x000fe200078c10ff */
[----:B------:R-:W-:Y:S01]  /*30cf0*/  IMAD.MOV.U32 R184, RZ, RZ, R186 ;  /* 0x000000ffffb87224 */ /* 0x000fe200078e00ba */
[----:B------:R-:W-:-:S02]  /*30d00*/  MOV R186, R171 ;  /* 0x000000ab00ba7202 */ /* 0x000fc40000000f00 */
[----:B------:R-:W-:Y:S02]  /*30d10*/  LEA.HI.X.SX32 R171, R194, R244, 0x2, P6 ;  /* 0x000000f4c2ab7211 */ /* 0x000fe400030f16ff */
[----:B------:R-:W-:Y:S02]  /*30d20*/  MOV R194, R174 ;  /* 0x000000ae00c27202 */ /* 0x000fe40000000f00 */
[C---:B------:R-:W-:Y:S01]  /*30d30*/  LEA R174, P6, R183.reuse, R8, 0x2 ;  /* 0x00000008b7ae7211 */ /* 0x040fe200078c10ff */
[----:B------:R-:W-:Y:S01]  /*30d40*/  IMAD.MOV.U32 R196, RZ, RZ, R175 ;  /* 0x000000ffffc47224 */ /* 0x000fe200078e00af */
[----:B------:R-:W-:Y:S01]  /*30d50*/  MOV R200, R178 ;  /* 0x000000b200c87202 */ /* 0x000fe20000000f00 */
[----:B------:R-:W-:Y:S01]  /*30d60*/  IMAD.MOV.U32 R192, RZ, RZ, R173 ;  /* 0x000000ffffc07224 */ /* 0x000fe200078e00ad */
[----:B------:R-:W-:Y:S02]  /*30d70*/  LEA.HI.X.SX32 R175, R183, R244, 0x2, P6 ;  /* 0x000000f4b7af7211 */ /* 0x000fe400030f16ff */
[----:B------:R-:W-:Y:S01]  /*30d80*/  LEA R178, P6, R182, R8, 0x2 ;  /* 0x00000008b6b27211 */ /* 0x000fe200078c10ff */
[----:B------:R-:W-:-:S03]  /*30d90*/  IMAD.MOV.U32 R203, RZ, RZ, R177 ;  /* 0x000000ffffcb7224 */ /* 0x000fc600078e00b1 */
[----:B------:R-:W-:Y:S01]  /*30da0*/  LEA.HI.X.SX32 R179, R182, R244, 0x2, P6 ;  /* 0x000000f4b6b37211 */ /* 0x000fe200030f16ff */
[----:B------:R-:W-:Y:S01]  /*30db0*/  IMAD.MOV.U32 R207, RZ, RZ, R180 ;  /* 0x000000ffffcf7224 */ /* 0x000fe200078e00b4 */
[C---:B------:R-:W-:Y:S02]  /*30dc0*/  LEA R182, P6, R186.reuse, R8, 0x2 ;  /* 0x00000008bab67211 */ /* 0x040fe400078c10ff */
[----:B------:R-:W-:Y:S02]  /*30dd0*/  MOV R202, R187 ;  /* 0x000000bb00ca7202 */ /* 0x000fe40000000f00 */
[-C--:B------:R-:W-:Y:S01]  /*30de0*/  LEA.HI.X.SX32 R183, R186, R244.reuse, 0x2, P6 ;  /* 0x000000f4bab77211 */ /* 0x080fe200030f16ff */
[----:B------:R-:W-:Y:S01]  /*30df0*/  IMAD.MOV.U32 R224, RZ, RZ, R200 ;  /* 0x000000ffffe07224 */ /* 0x000fe200078e00c8 */
[----:B------:R-:W-:Y:S01]  /*30e00*/  MOV R231, R207 ;  /* 0x000000cf00e77202 */ /* 0x000fe20000000f00 */
[----:B----4-:R-:W-:Y:S01]  /*30e10*/  IMAD R29, R29, R161, RZ ;  /* 0x000000a11d1d7224 */ /* 0x010fe200078e02ff */
[----:B------:R-:W-:-:S02]  /*30e20*/  LEA.HI.X.SX32 R161, R165, R244, 0x2, P3 ;  /* 0x000000f4a5a17211 */ /* 0x000fc400018f16ff */
[----:B------:R-:W-:-:S04]  /*30e30*/  LEA R164, P3, R168, R8, 0x2 ;  /* 0x00000008a8a47211 */ /* 0x000fc800078610ff */
[----:B------:R-:W-:Y:S02]  /*30e40*/  LEA.HI.X.SX32 R165, R168, R244, 0x2, P3 ;  /* 0x000000f4a8a57211 */ /* 0x000fe400018f16ff */
[----:B------:R-:W-:-:S04]  /*30e50*/  LEA R168, P3, R190, R8, 0x2 ;  /* 0x00000008bea87211 */ /* 0x000fc800078610ff */
[----:B------:R-:W-:Y:S01]  /*30e60*/  LEA.HI.X.SX32 R169, R190, R244, 0x2, P3 ;  /* 0x000000f4bea97211 */ /* 0x000fe200018f16ff */
[----:B------:R-:W-:Y:S01]  /*30e70*/  IMAD.MOV.U32 R190, RZ, RZ, R172 ;  /* 0x000000ffffbe7224 */ /* 0x000fe200078e00ac */
[----:B------:R-:W-:-:S04]  /*30e80*/  LEA R172, P3, R201, R8, 0x2 ;  /* 0x00000008c9ac7211 */ /* 0x000fc800078610ff */
[----:B------:R-:W-:Y:S02]  /*30e90*/  LEA.HI.X.SX32 R173, R201, R244, 0x2, P3 ;  /* 0x000000f4c9ad7211 */ /* 0x000fe400018f16ff */
[----:B------:R-:W-:Y:S01]  /*30ea0*/  LEA R176, P3, R181, R8, 0x2 ;  /* 0x00000008b5b07211 */ /* 0x000fe200078610ff */
[----:B------:R-:W4:Y:S01]  /*30eb0*/  LDC R201, c[0x0][0x240] ;  /* 0x00009000ffc97b82 */ /* 0x000f220000000800 */
[----:B--2---:R-:W-:Y:S02]  /*30ec0*/  IMAD R187, R195, R185, RZ ;  /* 0x000000b9c3bb7224 */ /* 0x004fe400078e02ff */
[----:B------:R-:W-:Y:S02]  /*30ed0*/  LEA.HI.X.SX32 R177, R181, R244, 0x2, P3 ;  /* 0x000000f4b5b17211 */ /* 0x000fe400018f16ff */
[-C--:B------:R-:W-:Y:S02]  /*30ee0*/  LEA R180, P3, R184, R8.reuse, 0x2 ;  /* 0x00000008b8b47211 */ /* 0x080fe400078610ff */
[----:B------:R-:W-:-:S02]  /*30ef0*/  LEA R186, P6, R190, R8, 0x2 ;  /* 0x00000008beba7211 */ /* 0x000fc400078c10ff */
[----:B------:R-:W-:Y:S01]  /*30f00*/  LEA.HI.X.SX32 R181, R184, R244, 0x2, P3 ;  /* 0x000000f4b8b57211 */ /* 0x000fe200018f16ff */
[----:B------:R2:W-:Y:S01]  /*30f10*/  STL [R1+0xbd4], R187 ;  /* 0x000bd4bb01007387 */ /* 0x0005e20000100800 */
[----:B------:R-:W-:Y:S01]  /*30f20*/  LEA R184, P3, R191, R8, 0x2 ;  /* 0x00000008bfb87211 */ /* 0x000fe200078610ff */
[----:B---3--:R-:W-:-:S03]  /*30f30*/  IMAD R195, R199, R193, RZ ;  /* 0x000000c1c7c37224 */ /* 0x008fc600078e02ff */
[----:B------:R-:W-:Y:S02]  /*30f40*/  LEA.HI.X.SX32 R185, R191, R244, 0x2, P3 ;  /* 0x000000f4bfb97211 */ /* 0x000fe400018f16ff */
[----:B------:R-:W-:Y:S02]  /*30f50*/  LEA R188, P3, R192, R8, 0x2 ;  /* 0x00000008c0bc7211 */ /* 0x000fe400078610ff */
[----:B--2---:R-:W-:Y:S02]  /*30f60*/  LEA.HI.X.SX32 R187, R190, R244, 0x2, P6 ;  /* 0x000000f4bebb7211 */ /* 0x004fe400030f16ff */
[----:B------:R-:W-:Y:S01]  /*30f70*/  LEA R190, P6, R194, R8, 0x2 ;  /* 0x00000008c2be7211 */ /* 0x000fe200078c10ff */
[----:B-1----:R-:W-:Y:S01]  /*30f80*/  IMAD R26, R26, R189, RZ ;  /* 0x000000bd1a1a7224 */ /* 0x002fe200078e02ff */
[-C--:B------:R-:W-:Y:S02]  /*30f90*/  LEA.HI.X.SX32 R189, R192, R244.reuse, 0x2, P3 ;  /* 0x000000f4c0bd7211 */ /* 0x080fe400018f16ff */
[----:B------:R-:W-:-:S02]  /*30fa0*/  LEA.HI.X.SX32 R191, R194, R244, 0x2, P6 ;  /* 0x000000f4c2bf7211 */ /* 0x000fc400030f16ff */
[-C--:B------:R-:W-:Y:S01]  /*30fb0*/  LEA R194, P6, R198, R8.reuse, 0x2 ;  /* 0x00000008c6c27211 */ /* 0x080fe200078c10ff */
[----:B------:R1:W-:Y:S01]  /*30fc0*/  STL [R1+0xbdc], R195 ;  /* 0x000bdcc301007387 */ /* 0x0003e20000100800 */
[----:B------:R-:W-:-:S04]  /*30fd0*/  LEA R192, P3, R196, R8, 0x2 ;  /* 0x00000008c4c07211 */ /* 0x000fc800078610ff */
[----:B------:R-:W-:Y:S02]  /*30fe0*/  LEA.HI.X.SX32 R193, R196, R244, 0x2, P3 ;  /* 0x000000f4c4c17211 */ /* 0x000fe400018f16ff */
[----:B------:R-:W-:Y:S02]  /*30ff0*/  LEA R196, P3, R202, R8, 0x2 ;  /* 0x00000008cac47211 */ /* 0x000fe400078610ff */
[----:B-1----:R-:W-:Y:S02]  /*31000*/  LEA.HI.X.SX32 R195, R198, R244, 0x2, P6 ;  /* 0x000000f4c6c37211 */ /* 0x002fe400030f16ff */
[----:B------:R-:W-:Y:S01]  /*31010*/  LEA R198, P6, R203, R8, 0x2 ;  /* 0x00000008cbc67211 */ /* 0x000fe200078c10ff */
[----:B------:R-:W-:Y:S01]  /*31020*/  IMAD R27, R27, R197, RZ ;  /* 0x000000c51b1b7224 */ /* 0x000fe200078e02ff */
[-C--:B------:R-:W-:Y:S02]  /*31030*/  LEA.HI.X.SX32 R197, R202, R244.reuse, 0x2, P3 ;  /* 0x000000f4cac57211 */ /* 0x080fe400018f16ff */
[----:B------:R-:W-:Y:S01]  /*31040*/  LEA.HI.X.SX32 R199, R203, R244, 0x2, P6 ;  /* 0x000000f4cbc77211 */ /* 0x000fe200030f16ff */
[----:B----4-:R-:W-:Y:S01]  /*31050*/  IMAD R203, R209, R201, RZ ;  /* 0x000000c9d1cb7224 */ /* 0x010fe200078e02ff */
[----:B------:R-:W-:-:S04]  /*31060*/  LEA R202, P6, R24, R8, 0x2 ;  /* 0x0000000818ca7211 */ /* 0x000fc800078c10ff */
[----:B------:R1:W-:Y:S02]  /*31070*/  STL [R1+0xbe4], R203 ;  /* 0x000be4cb01007387 */ /* 0x0003e40000100800 */
[----:B-1----:R-:W-:Y:S02]  /*31080*/  LEA.HI.X.SX32 R203, R24, R244, 0x2, P6 ;  /* 0x000000f418cb7211 */ /* 0x002fe400030f16ff */
[----:B------:R-:W2:Y:S01]  /*31090*/  LDL.LU R24, [R1+0xc90] ;  /* 0x000c900001187983 */ /* 0x000ea20000300800 */
[----:B------:R-:W-:-:S03]  /*310a0*/  LEA R206, P6, R22, R8, 0x2 ;  /* 0x0000000816ce7211 */ /* 0x000fc600078c10ff */
[----:B------:R-:W3:Y:S01]  /*310b0*/  LDL.LU R234, [R1+0xc94] ;  /* 0x000c940001ea7983 */ /* 0x000ee20000300800 */
[----:B------:R-:W-:Y:S02]  /*310c0*/  LEA R200, P3, R205, R8, 0x2 ;  /* 0x00000008cdc87211 */ /* 0x000fe400078610ff */
[----:B------:R-:W-:Y:S02]  /*310d0*/  LEA.HI.X.SX32 R207, R22, R244, 0x2, P6 ;  /* 0x000000f416cf7211 */ /* 0x000fe400030f16ff */
[----:B------:R-:W-:Y:S01]  /*310e0*/  LEA R210, P6, R7, R8, 0x2 ;  /* 0x0000000807d27211 */ /* 0x000fe200078c10ff */
[----:B------:R-:W4:Y:S01]  /*310f0*/  LDL.LU R22, [R1+0xc98] ;  /* 0x000c980001167983 */ /* 0x000f220000300800 */
[----:B------:R-:W-:Y:S02]  /*31100*/  LEA.HI.X.SX32 R201, R205, R244, 0x2, P3 ;  /* 0x000000f4cdc97211 */ /* 0x000fe400018f16ff */
[----:B------:R-:W-:Y:S02]  /*31110*/  LEA R204, P3, R208, R8, 0x2 ;  /* 0x00000008d0cc7211 */ /* 0x000fe400078610ff */
[----:B------:R-:W-:-:S02]  /*31120*/  LEA.HI.X.SX32 R211, R7, R244, 0x2, P6 ;  /* 0x000000f407d37211 */ /* 0x000fc400030f16ff */
[----:B------:R-:W4:Y:S01]  /*31130*/  LDL.LU R7, [R1+0xc9c] ;  /* 0x000c9c0001077983 */ /* 0x000f220000300800 */
[----:B------:R-:W-:Y:S02]  /*31140*/  LEA.HI.X.SX32 R205, R208, R244, 0x2, P3 ;  /* 0x000000f4d0cd7211 */ /* 0x000fe400018f16ff */
[----:B------:R-:W-:-:S04]  /*31150*/  LEA R208, P3, R20, R8, 0x2 ;  /* 0x0000000814d07211 */ /* 0x000fc800078610ff */
[----:B------:R-:W-:Y:S02]  /*31160*/  LEA.HI.X.SX32 R209, R20, R244, 0x2, P3 ;  /* 0x000000f414d17211 */ /* 0x000fe400018f16ff */
[----:B------:R-:W4:Y:S01]  /*31170*/  LDL.LU R20, [R1+0x1470] ;  /* 0x0014700001147983 */ /* 0x000f220000300800 */
[-C--:B------:R-:W-:Y:S02]  /*31180*/  LEA R212, P3, R6, R8.reuse, 0x2 ;  /* 0x0000000806d47211 */ /* 0x080fe400078610ff */
[----:B------:R-:W-:Y:S02]  /*31190*/  LEA R214, P6, R220, R8, 0x2 ;  /* 0x00000008dcd67211 */ /* 0x000fe400078c10ff */
[----:B------:R-:W-:Y:S02]  /*311a0*/  LEA.HI.X.SX32 R213, R6, R244, 0x2, P3 ;  /* 0x000000f406d57211 */ /* 0x000fe400018f16ff */
[----:B------:R-:W-:Y:S01]  /*311b0*/  LEA R216, P3, R217, R8, 0x2 ;  /* 0x00000008d9d87211 */ /* 0x000fe200078610ff */
[----:B------:R-:W1:Y:S01]  /*311c0*/  LDC R6, c[0x0][0x240] ;  /* 0x00009000ff067b82 */ /* 0x000e620000000800 */
[----:B------:R-:W-:-:S02]  /*311d0*/  LEA.HI.X.SX32 R215, R220, R244, 0x2, P6 ;  /* 0x000000f4dcd77211 */ /* 0x000fc400030f16ff */
[----:B------:R-:W-:Y:S02]  /*311e0*/  LEA.HI.X.SX32 R217, R217, R244, 0x2, P3 ;  /* 0x000000f4d9d97211 */ /* 0x000fe400018f16ff */
[CC--:B------:R-:W-:Y:S02]  /*311f0*/  LEA R218, P6, R21.reuse, R8.reuse, 0x2 ;  /* 0x0000000815da7211 */ /* 0x0c0fe400078c10ff */
[C---:B------:R-:W-:Y:S02]  /*31200*/  LEA R220, P3, R224.reuse, R8, 0x2 ;  /* 0x00000008e0dc7211 */ /* 0x040fe400078610ff */
[-C--:B------:R-:W-:Y:S02]  /*31210*/  LEA.HI.X.SX32 R219, R21, R244.reuse, 0x2, P6 ;  /* 0x000000f415db7211 */ /* 0x080fe400030f16ff */
[----:B------:R-:W-:Y:S01]  /*31220*/  LEA.HI.X.SX32 R221, R224, R244, 0x2, P3 ;  /* 0x000000f4e0dd7211 */ /* 0x000fe200018f16ff */
[----:B------:R-:W1:Y:S01]  /*31230*/  LDC R21, c[0x0][0x240] ;  /* 0x00009000ff157b82 */ /* 0x000e620000000800 */
[----:B------:R-:W-:-:S02]  /*31240*/  LEA R222, P6, R228, R8, 0x2 ;  /* 0x00000008e4de7211 */ /* 0x000fc400078c10ff */
[----:B------:R-:W-:Y:S02]  /*31250*/  LEA R224, P3, R231, R8, 0x2 ;  /* 0x00000008e7e07211 */ /* 0x000fe400078610ff */
[----:B------:R-:W-:Y:S02]  /*31260*/  LEA.HI.X.SX32 R223, R228, R244, 0x2, P6 ;  /* 0x000000f4e4df7211 */ /* 0x000fe400030f16ff */
[----:B------:R-:W-:-:S04]  /*31270*/  LEA R226, P6, R62, R8, 0x2 ;  /* 0x000000083ee27211 */ /* 0x000fc800078c10ff */
[----:B------:R-:W-:Y:S02]  /*31280*/  LEA.HI.X.SX32 R227, R62, R244, 0x2, P6 ;  /* 0x000000f43ee37211 */ /* 0x000fe400030f16ff */
[----:B------:R-:W-:Y:S01]  /*31290*/  LEA R230, P6, R57, R8, 0x2 ;  /* 0x0000000839e67211 */ /* 0x000fe200078c10ff */
[----:B------:R-:W4:Y:S01]  /*312a0*/  LDL.LU R62, [R1+0x2e4c] ;  /* 0x002e4c00013e7983 */ /* 0x000f220000300800 */
[----:B--2---:R-:W-:Y:S01]  /*312b0*/  IMAD R24, R24, R225, RZ ;  /* 0x000000e118187224 */ /* 0x004fe200078e02ff */
[----:B------:R-:W-:Y:S02]  /*312c0*/  LEA.HI.X.SX32 R225, R231, R244, 0x2, P3 ;  /* 0x000000f4e7e17211 */ /* 0x000fe400018f16ff */
[----:B------:R-:W-:Y:S01]  /*312d0*/  LEA R228, P3, R63, R8, 0x2 ;  /* 0x000000083fe47211 */ /* 0x000fe200078610ff */
[----:B---3--:R-:W-:-:S03]  /*312e0*/  IMAD R231, R234, R229, RZ ;  /* 0x000000e5eae77224 */ /* 0x008fc600078e02ff */
[----:B------:R-:W-:Y:S02]  /*312f0*/  LEA.HI.X.SX32 R229, R63, R244, 0x2, P3 ;  /* 0x000000f43fe57211 */ /* 0x000fe400018f16ff */
[C---:B------:R-:W-:Y:S01]  /*31300*/  LEA R232, P3, R23.reuse, R8, 0x2 ;  /* 0x0000000817e87211 */ /* 0x040fe200078610ff */
[----:B----4-:R-:W-:Y:S01]  /*31310*/  IMAD R22, R22, R233, RZ ;  /* 0x000000e916167224 */ /* 0x010fe200078e02ff */
[----:B------:R-:W2:Y:S02]  /*31320*/  LDL.LU R63, [R1+0x2e48] ;  /* 0x002e4800013f7983 */ /* 0x000ea40000300800 */
[----:B------:R-:W-:Y:S02]  /*31330*/  LEA.HI.X.SX32 R233, R23, R244, 0x2, P3 ;  /* 0x000000f417e97211 */ /* 0x000fe400018f16ff */
[----:B------:R-:W-:Y:S01]  /*31340*/  LEA R236, P3, R237, R8, 0x2 ;  /* 0x00000008edec7211 */ /* 0x000fe200078610ff */
[----:B------:R3:W-:Y:S01]  /*31350*/  STL [R1+0xbec], R231 ;  /* 0x000bece701007387 */ /* 0x0007e20000100800 */
[----:B-1----:R-:W-:-:S02]  /*31360*/  IMAD R23, R7, R6, RZ ;  /* 0x0000000607177224 */ /* 0x002fc400078e02ff */
[----:B------:R-:W-:Y:S01]  /*31370*/  LEA.HI.X.SX32 R237, R237, R244, 0x2, P3 ;  /* 0x000000f4eded7211 */ /* 0x000fe200018f16ff */
[----:B------:R-:W-:Y:S01]  /*31380*/  IMAD.MOV.U32 R7, RZ, RZ, R56 ;  /* 0x000000ffff077224 */ /* 0x000fe200078e0038 */
[----:B------:R-:W-:Y:S02]  /*31390*/  LEA R6, P3, R56, R8, 0x2 ;  /* 0x0000000838067211 */ /* 0x000fe400078610ff */
[----:B---3--:R-:W-:Y:S02]  /*313a0*/  LEA.HI.X.SX32 R231, R57, R244, 0x2, P6 ;  /* 0x000000f439e77211 */ /* 0x008fe400030f16ff */
[C---:B------:R-:W-:Y:S02]  /*313b0*/  LEA R234, P6, R238.reuse, R8, 0x2 ;  /* 0x00000008eeea7211 */ /* 0x040fe400078c10ff */
[-C--:B------:R-:W-:Y:S02]  /*313c0*/  LEA.HI.X.SX32 R7, R7, R244.reuse, 0x2, P3 ;  /* 0x000000f407077211 */ /* 0x080fe400018f16ff */
[----:B------:R-:W-:-:S02]  /*313d0*/  LEA.HI.X.SX32 R235, R238, R244, 0x2, P6 ;  /* 0x000000f4eeeb7211 */ /* 0x000fc400030f16ff */
[C---:B------:R-:W-:Y:S01]  /*313e0*/  LEA R238, P6, R239.reuse, R8, 0x2 ;  /* 0x00000008efee7211 */ /* 0x040fe200078c10ff */
[----:B------:R-:W-:Y:S02]  /*313f0*/  IMAD R20, R20, R21, RZ ;  /* 0x0000001514147224 */ /* 0x000fe400078e02ff */
[----:B------:R-:W3:Y:S01]  /*31400*/  LDL.LU R21, [R1+0x1474] ;  /* 0x0014740001157983 */ /* 0x000ee20000300800 */
[----:B------:R-:W-:Y:S02]  /*31410*/  LEA.HI.X.SX32 R239, R239, R244, 0x2, P6 ;  /* 0x000000f4efef7211 */ /* 0x000fe400030f16ff */
[C---:B------:R-:W-:Y:S01]  /*31420*/  LEA R56, P6, R60.reuse, R8, 0x2 ;  /* 0x000000083c387211 */ /* 0x040fe200078c10ff */
[----:B------:R1:W-:Y:S03]  /*31430*/  STL.64 [R1+0xa48], R6 ;  /* 0x000a480601007387 */ /* 0x0003e60000100a00 */
[----:B------:R-:W-:-:S02]  /*31440*/  LEA.HI.X.SX32 R57, R60, R244, 0x2, P6 ;  /* 0x000000f43c397211 */ /* 0x000fc400030f16ff */
[----:B------:R-:W4:Y:S01]  /*31450*/  LDL.LU R60, [R1+0x2e44] ;  /* 0x002e4400013c7983 */ /* 0x000f220000300800 */
[----:B-1----:R-:W-:-:S03]  /*31460*/  LEA R6, P3, R61, R8, 0x2 ;  /* 0x000000083d067211 */ /* 0x002fc600078610ff */
[----:B------:R1:W-:Y:S01]  /*31470*/  STL.64 [R1+0xa40], R56 ;  /* 0x000a403801007387 */ /* 0x0003e20000100a00 */
[----:B------:R-:W-:-:S03]  /*31480*/  LEA.HI.X.SX32 R7, R61, R244, 0x2, P3 ;  /* 0x000000f43d077211 */ /* 0x000fc600018f16ff */
[----:B------:R-:W4:Y:S04]  /*31490*/  LDL.LU R61, [R1+0x2e40] ;  /* 0x002e4000013d7983 */ /* 0x000f280000300800 */
[----:B------:R1:W-:Y:S02]  /*314a0*/  STL.64 [R1+0xa38], R6 ;  /* 0x000a380601007387 */ /* 0x0003e40000100a00 */
[----:B-1----:R-:W-:-:S04]  /*314b0*/  LEA R56, P6, R58, R8, 0x2 ;  /* 0x000000083a387211 */ /* 0x002fc800078c10ff */
[----:B------:R-:W-:Y:S02]  /*314c0*/  LEA.HI.X.SX32 R57, R58, R244, 0x2, P6 ;  /* 0x000000f43a397211 */ /* 0x000fe400030f16ff */
[----:B------:R-:W4:Y:S01]  /*314d0*/  LDL.LU R58, [R1+0x2e3c] ;  /* 0x002e3c00013a7983 */ /* 0x000f220000300800 */
[----:B------:R-:W-:-:S03]  /*314e0*/  LEA R6, P3, R59, R8, 0x2 ;  /* 0x000000083b067211 */ /* 0x000fc600078610ff */
        /* <DEDUP_REMOVED lines=10> */
[----:B------:R-:W2:Y:S04]  /*31590*/  LDL.LU R12, [R1+0x2e30] ;  /* 0x002e3000010c7983 */ /* 0x000ea80000300800 */
[----:B------:R1:W-:Y:S02]  /*315a0*/  STL.64 [R1+0xa18], R6 ;  /* 0x000a180601007387 */ /* 0x0003e40000100a00 */
[----:B-1----:R-:W-:-:S04]  /*315b0*/  LEA R56, P6, R53, R8, 0x2 ;  /* 0x0000000835387211 */ /* 0x002fc800078c10ff */
[----:B------:R-:W-:Y:S02]  /*315c0*/  LEA.HI.X.SX32 R57, R53, R244, 0x2, P6 ;  /* 0x000000f435397211 */ /* 0x000fe400030f16ff */
[----:B------:R-:W-:-:S04]  /*315d0*/  LEA R6, P3, R250, R8, 0x2 ;  /* 0x00000008fa067211 */ /* 0x000fc800078610ff */
[----:B------:R-:W-:Y:S01]  /*315e0*/  LEA.HI.X.SX32 R7, R250, R244, 0x2, P3 ;  /* 0x000000f4fa077211 */ /* 0x000fe200018f16ff */
[----:B------:R-:W-:Y:S04]  /*315f0*/  STL.64 [R1+0xa10], R56 ;  /* 0x000a103801007387 */ /* 0x000fe80000100a00 */
[----:B------:R1:W-:Y:S04]  /*31600*/  STL.64 [R1+0xa88], R6 ;  /* 0x000a880601007387 */ /* 0x0003e80000100a00 */
[----:B-1----:R-:W4:Y:S01]  /*31610*/  LDL.LU.64 R6, [R1+0x2e28] ;  /* 0x002e280001067983 */ /* 0x002f220000300a00 */
[-C--:B------:R-:W-:Y:S01]  /*31620*/  LEA R56, P6, R249, R8.reuse, 0x2 ;  /* 0x00000008f9387211 */ /* 0x080fe200078c10ff */
[----:B------:R-:W-:Y:S01]  /*31630*/  IMAD.MOV.U32 R250, RZ, RZ, R52 ;  /* 0x000000fffffa7224 */ /* 0x000fe200078e0034 */
[----:B------:R-:W-:-:S02]  /*31640*/  LEA R52, P3, R248, R8, 0x2 ;  /* 0x00000008f8347211 */ /* 0x000fc400078610ff */
[-C--:B------:R-:W-:Y:S02]  /*31650*/  LEA.HI.X.SX32 R57, R249, R244.reuse, 0x2, P6 ;  /* 0x000000f4f9397211 */ /* 0x080fe400030f16ff */
[----:B------:R-:W-:Y:S01]  /*31660*/  LEA.HI.X.SX32 R53, R248, R244, 0x2, P3 ;  /* 0x000000f4f8357211 */ /* 0x000fe200018f16ff */
[----:B------:R-:W1:Y:S02]  /*31670*/  LDC R249, c[0x0][0x240] ;  /* 0x00009000fff97b82 */ /* 0x000e640000000800 */
[----:B------:R1:W-:Y:S04]  /*31680*/  STL.64 [R1+0xa80], R56 ;  /* 0x000a803801007387 */ /* 0x0003e80000100a00 */
[----:B------:R1:W-:Y:S02]  /*31690*/  STL.64 [R1+0xa78], R52 ;  /* 0x000a783401007387 */ /* 0x0003e40000100a00 */
[----:B------:R-:W3:Y:S01]  /*316a0*/  LDC R248, c[0x0][0x240] ;  /* 0x00009000fff87b82 */ /* 0x000ee20000000800 */
[----:B-1----:R-:W-:-:S02]  /*316b0*/  LEA R56, P6, R247, R8, 0x2 ;  /* 0x00000008f7387211 */ /* 0x002fc400078c10ff */
[C---:B------:R-:W-:Y:S02]  /*316c0*/  LEA R52, P3, R246.reuse, R8, 0x2 ;  /* 0x00000008f6347211 */ /* 0x040fe400078610ff */
[-C--:B------:R-:W-:Y:S02]  /*316d0*/  LEA.HI.X.SX32 R57, R247, R244.reuse, 0x2, P6 ;  /* 0x000000f4f7397211 */ /* 0x080fe400030f16ff */
[----:B------:R-:W-:-:S03]  /*316e0*/  LEA.HI.X.SX32 R53, R246, R244, 0x2, P3 ;  /* 0x000000f4f6357211 */ /* 0x000fc600018f16ff */
[----:B------:R1:W-:Y:S04]  /*316f0*/  STL.64 [R1+0xa70], R56 ;  /* 0x000a703801007387 */ /* 0x0003e80000100a00 */
[----:B------:R1:W-:Y:S02]  /*31700*/  STL.64 [R1+0xa68], R52 ;  /* 0x000a683401007387 */ /* 0x0003e40000100a00 */
[-C--:B-1----:R-:W-:Y:S02]  /*31710*/  LEA R56, P6, R245, R8.reuse, 0x2 ;  /* 0x00000008f5387211 */ /* 0x082fe400078c10ff */
[----:B------:R-:W-:Y:S02]  /*31720*/  LEA R52, P3, R251, R8, 0x2 ;  /* 0x00000008fb347211 */ /* 0x000fe400078610ff */
[----:B------:R-:W-:-:S02]  /*31730*/  LEA.HI.X.SX32 R57, R245, R244, 0x2, P6 ;  /* 0x000000f4f5397211 */ /* 0x000fc400030f16ff */
[----:B------:R-:W-:-:S03]  /*31740*/  LEA.HI.X.SX32 R53, R251, R244, 0x2, P3 ;  /* 0x000000f4fb357211 */ /* 0x000fc600018f16ff */
[----:B------:R1:W-:Y:S04]  /*31750*/  STL.64 [R1+0xa60], R56 ;  /* 0x000a603801007387 */ /* 0x0003e80000100a00 */
[----:B------:R1:W-:Y:S02]  /*31760*/  STL.64 [R1+0xa58], R52 ;  /* 0x000a583401007387 */ /* 0x0003e40000100a00 */
[-C--:B-1----:R-:W-:Y:S02]  /*31770*/  LEA R56, P6, R19, R8.reuse, 0x2 ;  /* 0x0000000813387211 */ /* 0x082fe400078c10ff */
[----:B------:R-:W-:Y:S02]  /*31780*/  LEA R52, P3, R55, R8, 0x2 ;  /* 0x0000000837347211 */ /* 0x000fe400078610ff */
[----:B------:R-:W-:-:S02]  /*31790*/  LEA.HI.X.SX32 R57, R19, R244, 0x2, P6 ;  /* 0x000000f413397211 */ /* 0x000fc400030f16ff */
[----:B------:R-:W-:Y:S02]  /*317a0*/  MOV R251, R18 ;  /* 0x0000001200fb7202 */ /* 0x000fe40000000f00 */
[----:B------:R-:W-:Y:S01]  /*317b0*/  LEA.HI.X.SX32 R53, R55, R244, 0x2, P3 ;  /* 0x000000f437357211 */ /* 0x000fe200018f16ff */
[----:B------:R1:W-:Y:S01]  /*317c0*/  STL.64 [R1+0xa50], R56 ;  /* 0x000a503801007387 */ /* 0x0003e20000100a00 */
[----:B------:R-:W-:-:S04]  /*317d0*/  LEA R18, P6, R9, R8, 0x2 ;  /* 0x0000000809127211 */ /* 0x000fc800078c10ff */
[----:B------:R-:W-:Y:S01]  /*317e0*/  LEA.HI.X.SX32 R19, R9, R244, 0x2, P6 ;  /* 0x000000f409137211 */ /* 0x000fe200030f16ff */
[----:B-1----:R-:W2:Y:S04]  /*317f0*/  LDL.LU.64 R56, [R1+0x2e20] ;  /* 0x002e200001387983 */ /* 0x002ea80000300a00 */
[----:B------:R-:W2:Y:S04]  /*31800*/  LDL.LU R245, [R1+0xb14] ;  /* 0x000b140001f57983 */ /* 0x000ea80000300800 */
[----:B------:R-:W2:Y:S04]  /*31810*/  LDL.LU R55, [R1+0x2e18] ;  /* 0x002e180001377983 */ /* 0x000ea80000300800 */
[----:B------:R1:W-:Y:S04]  /*31820*/  STL.64 [R1+0xac8], R52 ;  /* 0x000ac83401007387 */ /* 0x0003e80000100a00 */
[----:B------:R-:W2:Y:S04]  /*31830*/  LDL.LU R9, [R1+0x2e14] ;  /* 0x002e140001097983 */ /* 0x000ea80000300800 */
[----:B------:R1:W-:Y:S02]  /*31840*/  STL.64 [R1+0xac0], R18 ;  /* 0x000ac01201007387 */ /* 0x0003e40000100a00 */
[----:B-1----:R-:W-:-:S04]  /*31850*/  LEA R52, P3, R50, R8, 0x2 ;  /* 0x0000000832347211 */ /* 0x002fc800078610ff */
[----:B------:R-:W-:Y:S02]  /*31860*/  LEA.HI.X.SX32 R53, R50, R244, 0x2, P3 ;  /* 0x000000f432357211 */ /* 0x000fe400018f16ff */
[----:B------:R-:W2:Y:S01]  /*31870*/  LDL.LU R50, [R1+0x2e10] ;  /* 0x002e100001327983 */ /* 0x000ea20000300800 */
[CC--:B------:R-:W-:Y:S02]  /*31880*/  LEA R18, P6, R51.reuse, R8.reuse, 0x2 ;  /* 0x0000000833127211 */ /* 0x0c0fe400078c10ff */
[----:B------:R-:W-:Y:S02]  /*31890*/  LEA R246, P3, R250, R8, 0x2 ;  /* 0x00000008faf67211 */ /* 0x000fe400078610ff */
[----:B------:R-:W-:Y:S01]  /*318a0*/  LEA.HI.X.SX32 R19, R51, R244, 0x2, P6 ;  /* 0x000000f433137211 */ /* 0x000fe200030f16ff */
[----:B---3--:R-:W-:Y:S02]  /*318b0*/  IMAD R21, R21, R248, RZ ;  /* 0x000000f815157224 */ /* 0x008fe400078e02ff */
[----:B------:R-:W4:Y:S01]  /*318c0*/  LDC R248, c[0x0][0x240] ;  /* 0x00009000fff87b82 */ /* 0x000f220000000800 */
[----:B------:R1:W-:Y:S04]  /*318d0*/  STL.64 [R1+0xab8], R52 ;  /* 0x000ab83401007387 */ /* 0x0003e80000100a00 */
[----:B-1----:R-:W3:Y:S04]  /*318e0*/  LDL.LU.64 R52, [R1+0x2e08] ;  /* 0x002e080001347983 */ /* 0x002ee80000300a00 */
[----:B------:R-:W3:Y:S04]  /*318f0*/  LDL.LU R51, [R1+0x2e00] ;  /* 0x002e000001337983 */ /* 0x000ee80000300800 */
[----:B------:R1:W-:Y:S04]  /*31900*/  STL.64 [R1+0xab0], R18 ;  /* 0x000ab01201007387 */ /* 0x0003e80000100a00 */
[----:B------:R1:W-:Y:S01]  /*31910*/  STL [R1+0xaa8], R246 ;  /* 0x000aa8f601007387 */ /* 0x0003e20000100800 */
[----:B----4-:R-:W-:-:S02]  /*31920*/  IMAD R7, R7, R248, RZ ;  /* 0x000000f807077224 */ /* 0x010fc400078e02ff */
[----:B------:R-:W2:Y:S02]  /*31930*/  LDC R248, c[0x0][0x240] ;  /* 0x00009000fff87b82 */ /* 0x000ea40000000800 */
[----:B--2---:R-:W-:-:S06]  /*31940*/  IMAD R12, R12, R248, RZ ;  /* 0x000000f80c0c7224 */ /* 0x004fcc00078e02ff */
[----:B------:R-:W2:Y:S01]  /*31950*/  LDC R248, c[0x0][0x240] ;  /* 0x00009000fff87b82 */ /* 0x000ea20000000800 */
[----:B-1----:R-:W-:Y:S01]  /*31960*/  LEA R18, P6, R48, R8, 0x2 ;  /* 0x0000000830127211 */ /* 0x002fe200078c10ff */
[----:B--2---:R-:W-:Y:S02]  /*31970*/  IMAD R6, R6, R248, RZ ;  /* 0x000000f806067224 */ /* 0x004fe400078e02ff */
[----:B------:R-:W-:Y:S02]  /*31980*/  IMAD.MOV.U32 R248, RZ, RZ, R246 ;  /* 0x000000fffff87224 */ /* 0x000fe400078e00f6 */
[----:B------:R-:W2:Y:S01]  /*31990*/  LDL.LU R246, [R1+0xb24] ;  /* 0x000b240001f67983 */ /* 0x000ea20000300800 */
[-C--:B------:R-:W-:Y:S01]  /*319a0*/  LEA.HI.X.SX32 R19, R48, R244.reuse, 0x2, P6 ;  /* 0x000000f430137211 */ /* 0x080fe200030f16ff */
[----:B------:R-:W-:Y:S02]  /*319b0*/  IMAD R9, R9, R249, RZ ;  /* 0x000000f909097224 */ /* 0x000fe400078e02ff */
[----:B------:R-:W-:Y:S01]  /*319c0*/  IMAD.MOV.U32 R249, RZ, RZ, R247 ;  /* 0x000000fffff97224 */ /* 0x000fe200078e00f7 */
[----:B------:R-:W-:Y:S01]  /*319d0*/  LEA.HI.X.SX32 R249, R250, R244, 0x2, P3 ;  /* 0x000000f4faf97211 */ /* 0x000fe200018f16ff */
[----:B------:R-:W1:Y:S01]  /*319e0*/  LDC R247, c[0x0][0x240] ;  /* 0x00009000fff77b82 */ /* 0x000e620000000800 */
[----:B------:R-:W-:-:S03]  /*319f0*/  LEA R248, P3, R252, R8, 0x2 ;  /* 0x00000008fcf87211 */ /* 0x000fc600078610ff */
[----:B------:R4:W-:Y:S04]  /*31a00*/  STL [R1+0xaac], R249 ;  /* 0x000aacf901007387 */ /* 0x0009e80000100800 */
[----:B------:R-:W3:Y:S04]  /*31a10*/  LDL.LU R48, [R1+0x2dfc] ;  /* 0x002dfc0001307983 */ /* 0x000ee80000300800 */
[----:B------:R4:W-:Y:S02]  /*31a20*/  STL.64 [R1+0xaa0], R18 ;  /* 0x000aa01201007387 */ /* 0x0009e40000100a00 */
[----:B----4-:R-:W-:-:S02]  /*31a30*/  LEA.HI.X.SX32 R249, R252, R244, 0x2, P3 ;  /* 0x000000f4fcf97211 */ /* 0x010fc400018f16ff */
[----:B------:R-:W4:Y:S04]  /*31a40*/  LDL.LU R252, [R1+0x148c] ;  /* 0x00148c0001fc7983 */ /* 0x000f280000300800 */
[----:B------:R1:W-:Y:S01]  /*31a50*/  STL.64 [R1+0xa98], R248 ;  /* 0x000a98f801007387 */ /* 0x0003e20000100a00 */
[----:B------:R-:W-:-:S04]  /*31a60*/  LEA R18, P6, R49, R8, 0x2 ;  /* 0x0000000831127211 */ /* 0x000fc800078c10ff */
[----:B------:R-:W-:Y:S02]  /*31a70*/  LEA.HI.X.SX32 R19, R49, R244, 0x2, P6 ;  /* 0x000000f431137211 */ /* 0x000fe400030f16ff */
[----:B------:R-:W3:Y:S01]  /*31a80*/  LDL.LU R49, [R1+0x2df8] ;  /* 0x002df80001317983 */ /* 0x000ee20000300800 */
[----:B-1----:R-:W-:-:S03]  /*31a90*/  LEA R248, P3, R25, R8, 0x2 ;  /* 0x0000000819f87211 */ /* 0x002fc600078610ff */
[----:B------:R1:W-:Y:S01]  /*31aa0*/  STL.64 [R1+0xa90], R18 ;  /* 0x000a901201007387 */ /* 0x0003e20000100a00 */
[----:B------:R-:W-:-:S03]  /*31ab0*/  LEA.HI.X.SX32 R249, R25, R244, 0x2, P3 ;  /* 0x000000f419f97211 */ /* 0x000fc600018f16ff */
[----:B------:R-:W3:Y:S01]  /*31ac0*/  LDL.LU R25, [R1+0x1490] ;  /* 0x0014900001197983 */ /* 0x000ee20000300800 */
[----:B-1----:R-:W-:-:S03]  /*31ad0*/  LEA R18, P6, R46, R8, 0x2 ;  /* 0x000000082e127211 */ /* 0x002fc600078c10ff */
[----:B------:R1:W-:Y:S01]  /*31ae0*/  STL.64 [R1+0xb08], R248 ;  /* 0x000b08f801007387 */ /* 0x0003e20000100a00 */
[----:B------:R-:W-:-:S03]  /*31af0*/  LEA.HI.X.SX32 R19, R46, R244, 0x2, P6 ;  /* 0x000000f42e137211 */ /* 0x000fc600030f16ff */
[----:B------:R-:W3:Y:S04]  /*31b00*/  LDL.LU R46, [R1+0x2df4] ;  /* 0x002df400012e7983 */ /* 0x000ee80000300800 */
[----:B------:R1:W-:Y:S02]  /*31b10*/  STL.64 [R1+0xb00], R18 ;  /* 0x000b001201007387 */ /* 0x0003e40000100a00 */
[----:B-1----:R-:W-:-:S04]  /*31b20*/  LEA R248, P3, R47, R8, 0x2 ;  /* 0x000000082ff87211 */ /* 0x002fc800078610ff */
[----:B------:R-:W-:Y:S02]  /*31b30*/  LEA.HI.X.SX32 R249, R47, R244, 0x2, P3 ;  /* 0x000000f42ff97211 */ /* 0x000fe400018f16ff */
[----:B------:R-:W3:Y:S01]  /*31b40*/  LDL.LU R47, [R1+0x2df0] ;  /* 0x002df000012f7983 */ /* 0x000ee20000300800 */
[----:B------:R-:W-:-:S03]  /*31b50*/  LEA R18, P6, R10, R8, 0x2 ;  /* 0x000000080a127211 */ /* 0x000fc600078c10ff */
[----:B------:R-:W3:Y:S01]  /*31b60*/  LDL.LU R250, [R1+0xb5c] ;  /* 0x000b5c0001fa7983 */ /* 0x000ee20000300800 */
[----:B------:R-:W-:-:S03]  /*31b70*/  LEA.HI.X.SX32 R19, R10, R244, 0x2, P6 ;  /* 0x000000f40a137211 */ /* 0x000fc600030f16ff */
[----:B------:R1:W-:Y:S04]  /*31b80*/  STL.64 [R1+0xaf8], R248 ;  /* 0x000af8f801007387 */ /* 0x0003e80000100a00 */
[----:B------:R-:W3:Y:S04]  /*31b90*/  LDL.LU R10, [R1+0x2dec] ;  /* 0x002dec00010a7983 */ /* 0x000ee80000300800 */
[----:B------:R1:W-:Y:S02]  /*31ba0*/  STL.64 [R1+0xaf0], R18 ;  /* 0x000af01201007387 */ /* 0x0003e40000100a00 */
[----:B-1----:R-:W-:-:S02]  /*31bb0*/  LEA R248, P3, R251, R8, 0x2 ;  /* 0x00000008fbf87211 */ /* 0x002fc400078610ff */
[----:B------:R-:W-:Y:S02]  /*31bc0*/  MOV R249, R251 ;  /* 0x000000fb00f97202 */ /* 0x000fe40000000f00 */
[----:B------:R-:W1:Y:S02]  /*31bd0*/  LDC R251, c[0x0][0x240] ;  /* 0x00009000fffb7b82 */ /* 0x000e640000000800 */
[----:B------:R-:W-:Y:S02]  /*31be0*/  LEA.HI.X.SX32 R249, R249, R244, 0x2, P3 ;  /* 0x000000f4f9f97211 */ /* 0x000fe400018f16ff */
[----:B------:R-:W-:-:S04]  /*31bf0*/  LEA R18, P6, R245, R8, 0x2 ;  /* 0x00000008f5127211 */ /* 0x000fc800078c10ff */
[----:B------:R-:W-:Y:S01]  /*31c00*/  LEA.HI.X.SX32 R19, R245, R244, 0x2, P6 ;  /* 0x000000f4f5137211 */ /* 0x000fe200030f16ff */
[----:B------:R1:W-:Y:S01]  /*31c10*/  STL.64 [R1+0xae8], R248 ;  /* 0x000ae8f801007387 */ /* 0x0003e20000100a00 */
[----:B------:R-:W3:Y:S03]  /*31c20*/  LDC R245, c[0x0][0x240] ;  /* 0x00009000fff57b82 */ /* 0x000ee60000000800 */
[----:B------:R1:W-:Y:S02]  /*31c30*/  STL.64 [R1+0xae0], R18 ;  /* 0x000ae01201007387 */ /* 0x0003e40000100a00 */
[CC--:B-1----:R-:W-:Y:S02]  /*31c40*/  LEA R248, P3, R45.reuse, R8.reuse, 0x2 ;  /* 0x000000082df87211 */ /* 0x0c2fe400078610ff */
[----:B------:R-:W-:Y:S02]  /*31c50*/  LEA R18, P6, R42, R8, 0x2 ;  /* 0x000000082a127211 */ /* 0x000fe400078c10ff */
[----:B------:R-:W-:-:S02]  /*31c60*/  LEA.HI.X.SX32 R249, R45, R244, 0x2, P3 ;  /* 0x000000f42df97211 */ /* 0x000fc400018f16ff */
[----:B------:R-:W-:-:S03]  /*31c70*/  LEA.HI.X.SX32 R19, R42, R244, 0x2, P6 ;  /* 0x000000f42a137211 */ /* 0x000fc600030f16ff */
[----:B------:R1:W-:Y:S04]  /*31c80*/  STL.64 [R1+0xad8], R248 ;  /* 0x000ad8f801007387 */ /* 0x0003e80000100a00 */
[----:B------:R-:W3:Y:S04]  /*31c90*/  LDL.LU R42, [R1+0x2de8] ;  /* 0x002de800012a7983 */ /* 0x000ee80000300800 */
[----:B------:R-:W-:Y:S01]  /*31ca0*/  STL.64 [R1+0xad0], R18 ;  /* 0x000ad01201007387 */ /* 0x000fe20000100a00 */
[----:B-1----:R-:W-:Y:S01]  /*31cb0*/  IMAD.MOV.U32 R249, RZ, RZ, R44 ;  /* 0x000000fffff97224 */ /* 0x002fe200078e002c */
[----:B------:R-:W-:-:S04]  /*31cc0*/  LEA R44, P3, R17, R8, 0x2 ;  /* 0x00000008112c7211 */ /* 0x000fc800078610ff */
[----:B------:R-:W-:Y:S01]  /*31cd0*/  LEA.HI.X.SX32 R45, R17, R244, 0x2, P3 ;  /* 0x000000f4112d7211 */ /* 0x000fe200018f16ff */
[----:B------:R-:W-:Y:S01]  /*31ce0*/  IMAD.MOV.U32 R248, RZ, RZ, R16 ;  /* 0x000000fffff87224 */ /* 0x000fe200078e0010 */
[----:B------:R-:W-:-:S03]  /*31cf0*/  LEA R16, P3, R43, R8, 0x2 ;  /* 0x000000082b107211 */ /* 0x000fc600078610ff */
[----:B------:R1:W-:Y:S01]  /*31d00*/  STL.64 [R1+0xb48], R44 ;  /* 0x000b482c01007387 */ /* 0x0003e20000100a00 */
[----:B------:R-:W-:-:S03]  /*31d10*/  LEA.HI.X.SX32 R17, R43, R244, 0x2, P3 ;  /* 0x000000f42b117211 */ /* 0x000fc600018f16ff */
[----:B-1----:R-:W3:Y:S01]  /*31d20*/  LDL.LU.64 R44, [R1+0x2de0] ;  /* 0x002de000012c7983 */ /* 0x002ee20000300a00 */
[----:B--2---:R-:W-:-:S04]  /*31d30*/  LEA R18, P6, R246, R8, 0x2 ;  /* 0x00000008f6127211 */ /* 0x004fc800078c10ff */
[----:B------:R-:W-:Y:S02]  /*31d40*/  LEA.HI.X.SX32 R19, R246, R244, 0x2, P6 ;  /* 0x000000f4f6137211 */ /* 0x000fe400030f16ff */
[----:B------:R-:W4:Y:S03]  /*31d50*/  LDC R246, c[0x0][0x240] ;  /* 0x00009000fff67b82 */ /* 0x000f260000000800 */
[----:B------:R1:W-:Y:S02]  /*31d60*/  STL.64 [R1+0xb40], R18 ;  /* 0x000b401201007387 */ /* 0x0003e40000100a00 */
[----:B-1----:R-:W-:-:S04]  /*31d70*/  LEA R18, P6, R40, R8, 0x2 ;  /* 0x0000000828127211 */ /* 0x002fc800078c10ff */
[----:B------:R-:W-:Y:S01]  /*31d80*/  LEA.HI.X.SX32 R19, R40, R244, 0x2, P6 ;  /* 0x000000f428137211 */ /* 0x000fe200030f16ff */
[----:B----4-:R-:W-:Y:S02]  /*31d90*/  IMAD R252, R252, R246, RZ ;  /* 0x000000f6fcfc7224 */ /* 0x010fe400078e02ff */
[----:B------:R-:W2:Y:S04]  /*31da0*/  LDL.LU R246, [R1+0x1494] ;  /* 0x0014940001f67983 */ /* 0x000ea80000300800 */
[----:B------:R-:W4:Y:S04]  /*31db0*/  LDL.LU R43, [R1+0x2dd8] ;  /* 0x002dd800012b7983 */ /* 0x000f280000300800 */
[----:B------:R1:W-:Y:S04]  /*31dc0*/  STL.64 [R1+0xb38], R16 ;  /* 0x000b381001007387 */ /* 0x0003e80000100a00 */
[----:B------:R-:W4:Y:S04]  /*31dd0*/  LDL.LU R40, [R1+0x2dd4] ;  /* 0x002dd40001287983 */ /* 0x000f280000300800 */
[----:B------:R1:W-:Y:S01]  /*31de0*/  STL.64 [R1+0xb30], R18 ;  /* 0x000b301201007387 */ /* 0x0003e20000100a00 */
[----:B---3--:R-:W-:-:S03]  /*31df0*/  IMAD R25, R25, R247, RZ ;  /* 0x000000f719197224 */ /* 0x008fc600078e02ff */
[----:B------:R-:W3:Y:S01]  /*31e00*/  LDL.LU R247, [R1+0x1498] ;  /* 0x0014980001f77983 */ /* 0x000ee20000300800 */
[----:B-1----:R-:W-:-:S04]  /*31e10*/  LEA R16, P3, R41, R8, 0x2 ;  /* 0x0000000829107211 */ /* 0x002fc800078610ff */
[----:B------:R-:W-:Y:S02]  /*31e20*/  LEA.HI.X.SX32 R17, R41, R244, 0x2, P3 ;  /* 0x000000f429117211 */ /* 0x000fe400018f16ff */
[C---:B------:R-:W-:Y:S01]  /*31e30*/  LEA R18, P6, R38.reuse, R8, 0x2 ;  /* 0x0000000826127211 */ /* 0x040fe200078c10ff */
[----:B------:R-:W4:Y:S03]  /*31e40*/  LDL.LU R41, [R1+0x2dd0] ;  /* 0x002dd00001297983 */ /* 0x000f260000300800 */
[----:B------:R-:W-:Y:S01]  /*31e50*/  LEA.HI.X.SX32 R19, R38, R244, 0x2, P6 ;  /* 0x000000f426137211 */ /* 0x000fe200030f16ff */
[----:B------:R-:W-:Y:S04]  /*31e60*/  STL.64 [R1+0xb28], R16 ;  /* 0x000b281001007387 */ /* 0x000fe80000100a00 */
[----:B------:R-:W4:Y:S01]  /*31e70*/  LDL.LU R38, [R1+0x2dcc] ;  /* 0x002dcc0001267983 */ /* 0x000f220000300800 */
[----:B------:R-:W-:-:S03]  /*31e80*/  IMAD R10, R10, R245, RZ ;  /* 0x000000f50a0a7224 */ /* 0x000fc600078e02ff */
[----:B------:R-:W4:Y:S04]  /*31e90*/  LDL.LU R245, [R1+0xbac] ;  /* 0x000bac0001f57983 */ /* 0x000f280000300800 */
[----:B------:R1:W-:Y:S02]  /*31ea0*/  STL.64 [R1+0xb20], R18 ;  /* 0x000b201201007387 */ /* 0x0003e40000100a00 */
[----:B-1----:R-:W-:-:S04]  /*31eb0*/  LEA R18, P6, R250, R8, 0x2 ;  /* 0x00000008fa127211 */ /* 0x002fc800078c10ff */
[----:B------:R-:W-:Y:S02]  /*31ec0*/  LEA.HI.X.SX32 R19, R250, R244, 0x2, P6 ;  /* 0x000000f4fa137211 */ /* 0x000fe400030f16ff */
[----:B------:R-:W3:Y:S01]  /*31ed0*/  LDC R250, c[0x0][0x240] ;  /* 0x00009000fffa7b82 */ /* 0x000ee20000000800 */
[----:B------:R-:W-:-:S04]  /*31ee0*/  LEA R16, P3, R39, R8, 0x2 ;  /* 0x0000000827107211 */ /* 0x000fc800078610ff */
[----:B------:R-:W-:Y:S02]  /*31ef0*/  LEA.HI.X.SX32 R17, R39, R244, 0x2, P3 ;  /* 0x000000f427117211 */ /* 0x000fe400018f16ff */
[----:B------:R-:W4:Y:S01]  /*31f00*/  LDL.LU R39, [R1+0x2dc8] ;  /* 0x002dc80001277983 */ /* 0x000f220000300800 */
[----:B--2---:R-:W-:-:S03]  /*31f10*/  IMAD R251, R246, R251, RZ ;  /* 0x000000fbf6fb7224 */ /* 0x004fc600078e02ff */
[----:B------:R-:W2:Y:S04]  /*31f20*/  LDL.LU R246, [R1+0xbd4] ;  /* 0x000bd40001f67983 */ /* 0x000ea80000300800 */
[----:B------:R1:W-:Y:S04]  /*31f30*/  STL.64 [R1+0xb18], R16 ;  /* 0x000b181001007387 */ /* 0x0003e80000100a00 */
[----:B------:R3:W-:Y:S01]  /*31f40*/  STL.64 [R1+0xb10], R18 ;  /* 0x000b101201007387 */ /* 0x0007e20000100a00 */
[----:B-1----:R-:W-:-:S04]  /*31f50*/  LEA R16, P3, R36, R8, 0x2 ;  /* 0x0000000824107211 */ /* 0x002fc800078610ff */
[----:B------:R-:W-:Y:S01]  /*31f60*/  LEA.HI.X.SX32 R17, R36, R244, 0x2, P3 ;  /* 0x000000f424117211 */ /* 0x000fe200018f16ff */
[----:B---3--:R-:W-:Y:S01]  /*31f70*/  IMAD R250, R247, R250, RZ ;  /* 0x000000faf7fa7224 */ /* 0x008fe200078e02ff */
[C---:B------:R-:W-:Y:S01]  /*31f80*/  LEA R18, P6, R37.reuse, R8, 0x2 ;  /* 0x0000000825127211 */ /* 0x040fe200078c10ff */
[----:B------:R-:W3:Y:S04]  /*31f90*/  LDL.LU R36, [R1+0x2dc4] ;  /* 0x002dc40001247983 */ /* 0x000ee80000300800 */
[----:B------:R-:W3:Y:S01]  /*31fa0*/  LDL.LU R247, [R1+0xbdc] ;  /* 0x000bdc0001f77983 */ /* 0x000ee20000300800 */
[----:B------:R-:W-:-:S03]  /*31fb0*/  LEA.HI.X.SX32 R19, R37, R244, 0x2, P6 ;  /* 0x000000f425137211 */ /* 0x000fc600030f16ff */
[----:B------:R1:W-:Y:S04]  /*31fc0*/  STL.64 [R1+0xb88], R16 ;  /* 0x000b881001007387 */ /* 0x0003e80000100a00 */
[----:B------:R-:W3:Y:S01]  /*31fd0*/  LDL.LU R37, [R1+0x2dc0] ;  /* 0x002dc00001257983 */ /* 0x000ee20000300800 */
[----:B-1----:R-:W-:-:S03]  /*31fe0*/  LEA R16, P3, R34, R8, 0x2 ;  /* 0x0000000822107211 */ /* 0x002fc600078610ff */
[----:B------:R1:W-:Y:S01]  /*31ff0*/  STL.64 [R1+0xb80], R18 ;  /* 0x000b801201007387 */ /* 0x0003e20000100a00 */
[----:B------:R-:W-:-:S03]  /*32000*/  LEA.HI.X.SX32 R17, R34, R244, 0x2, P3 ;  /* 0x000000f422117211 */ /* 0x000fc600018f16ff */
[----:B------:R-:W3:Y:S01]  /*32010*/  LDL.LU R34, [R1+0x2dbc] ;  /* 0x002dbc0001227983 */ /* 0x000ee20000300800 */
[----:B-1----:R-:W-:Y:S02]  /*32020*/  LEA R18, P6, R249, R8, 0x2 ;  /* 0x00000008f9127211 */ /* 0x002fe400078c10ff */
[----:B------:R-:W-:Y:S02]  /*32030*/  MOV R19, R249 ;  /* 0x000000f900137202 */ /* 0x000fe40000000f00 */
[----:B------:R-:W3:Y:S02]  /*32040*/  LDL.LU R249, [R1+0xbe4] ;  /* 0x000be40001f97983 */ /* 0x000ee40000300800 */
[----:B------:R-:W-:Y:S02]  /*32050*/  LEA.HI.X.SX32 R19, R19, R244, 0x2, P6 ;  /* 0x000000f413137211 */ /* 0x000fe400030f16ff */
[----:B------:R1:W-:Y:S04]  /*32060*/  STL.64 [R1+0xb78], R16 ;  /* 0x000b781001007387 */ /* 0x0003e80000100a00 */
[----:B------:R4:W-:Y:S01]  /*32070*/  STL.64 [R1+0xb70], R18 ;  /* 0x000b701201007387 */ /* 0x0009e20000100a00 */
[----:B-1----:R-:W-:-:S04]  /*32080*/  LEA R16, P3, R35, R8, 0x2 ;  /* 0x0000000823107211 */ /* 0x002fc800078610ff */
[----:B------:R-:W-:Y:S01]  /*32090*/  LEA.HI.X.SX32 R17, R35, R244, 0x2, P3 ;  /* 0x000000f423117211 */ /* 0x000fe200018f16ff */
[----:B----4-:R-:W-:Y:S01]  /*320a0*/  IMAD.MOV.U32 R19, RZ, RZ, R248 ;  /* 0x000000ffff137224 */ /* 0x010fe200078e00f8 */
[----:B------:R-:W-:Y:S01]  /*320b0*/  LEA R18, P6, R248, R8, 0x2 ;  /* 0x00000008f8127211 */ /* 0x000fe200078c10ff */
[----:B------:R-:W4:Y:S04]  /*320c0*/  LDL.LU R35, [R1+0x2db8] ;  /* 0x002db80001237983 */ /* 0x000f280000300800 */
[----:B------:R-:W4:Y:S01]  /*320d0*/  LDL.LU R248, [R1+0xbec] ;  /* 0x000bec0001f87983 */ /* 0x000f220000300800 */
[----:B------:R-:W-:-:S03]  /*320e0*/  LEA.HI.X.SX32 R19, R19, R244, 0x2, P6 ;  /* 0x000000f413137211 */ /* 0x000fc600030f16ff */
[----:B------:R1:W-:Y:S04]  /*320f0*/  STL.64 [R1+0xb68], R16 ;  /* 0x000b681001007387 */ /* 0x0003e80000100a00 */
[----:B------:R1:W-:Y:S02]  /*32100*/  STL.64 [R1+0xb60], R18 ;  /* 0x000b601201007387 */ /* 0x0003e40000100a00 */
[----:B-1----:R-:W-:-:S04]  /*32110*/  LEA R16, P3, R32, R8, 0x2 ;  /* 0x0000000820107211 */ /* 0x002fc800078610ff */
[----:B------:R-:W-:Y:S02]  /*32120*/  LEA.HI.X.SX32 R17, R32, R244, 0x2, P3 ;  /* 0x000000f420117211 */ /* 0x000fe400018f16ff */
[C---:B------:R-:W-:Y:S01]  /*32130*/  LEA R18, P6, R33.reuse, R8, 0x2 ;  /* 0x0000000821127211 */ /* 0x040fe200078c10ff */
[----:B------:R-:W4:Y:S04]  /*32140*/  LDL.LU R32, [R1+0x2db4] ;  /* 0x002db40001207983 */ /* 0x000f280000300800 */
[----:B------:R1:W-:Y:S01]  /*32150*/  STL.64 [R1+0xb58], R16 ;  /* 0x000b581001007387 */ /* 0x0003e20000100a00 */
[----:B------:R-:W-:-:S03]  /*32160*/  LEA.HI.X.SX32 R19, R33, R244, 0x2, P6 ;  /* 0x000000f421137211 */ /* 0x000fc600030f16ff */
        /* <DEDUP_REMOVED lines=10> */
[----:B------:R-:W-:Y:S01]  /*32210*/  STL.64 [R1+0xbc0], R18 ;  /* 0x000bc01201007387 */ /* 0x000fe20000100a00 */
[----:B------:R-:W-:-:S03]  /*32220*/  LEA.HI.X.SX32 R17, R28, R244, 0x2, P3 ;  /* 0x000000f41c117211 */ /* 0x000fc600018f16ff */
[----:B------:R-:W4:Y:S04]  /*32230*/  LDL.LU R28, [R1+0x2da4] ;  /* 0x002da400011c7983 */ /* 0x000f280000300800 */
[----:B------:R1:W-:Y:S04]  /*32240*/  STL.64 [R1+0xbb8], R16 ;  /* 0x000bb81001007387 */ /* 0x0003e80000100a00 */
[----:B-1----:R-:W2:Y:S01]  /*32250*/  LDL.LU R17, [R1+0x149c] ;  /* 0x00149c0001117983 */ /* 0x002ea20000300800 */
[----:B------:R-:W-:-:S04]  /*32260*/  LEA R18, P6, R245, R8, 0x2 ;  /* 0x00000008f5127211 */ /* 0x000fc800078c10ff */
[----:B------:R-:W-:Y:S02]  /*32270*/  LEA.HI.X.SX32 R19, R245, R244, 0x2, P6 ;  /* 0x000000f4f5137211 */ /* 0x000fe400030f16ff */
[----:B------:R-:W2:Y:S01]  /*32280*/  LDC R245, c[0x0][0x240] ;  /* 0x00009000fff57b82 */ /* 0x000ea20000000800 */
[----:B------:R-:W-:Y:S02]  /*32290*/  LEA R16, P3, R29, R8, 0x2 ;  /* 0x000000081d107211 */ /* 0x000fe400078610ff */
[----:B------:R-:W-:Y:S01]  /*322a0*/  STL.64 [R1+0xbb0], R18 ;  /* 0x000bb01201007387 */ /* 0x000fe20000100a00 */
[----:B--2---:R-:W-:Y:S01]  /*322b0*/  IMAD R245, R17, R245, RZ ;  /* 0x000000f511f57224 */ /* 0x004fe200078e02ff */
[----:B------:R-:W-:Y:S02]  /*322c0*/  LEA.HI.X.SX32 R17, R29, R244, 0x2, P3 ;  /* 0x000000f41d117211 */ /* 0x000fe400018f16ff */
[----:B------:R-:W2:Y:S04]  /*322d0*/  LDL.LU R29, [R1+0x2da0] ;  /* 0x002da000011d7983 */ /* 0x000ea80000300800 */
[----:B------:R1:W-:Y:S04]  /*322e0*/  STL.64 [R1+0xba8], R16 ;  /* 0x000ba81001007387 */ /* 0x0003e80000100a00 */
[----:B-1----:R-:W4:Y:S01]  /*322f0*/  LDL.LU R17, [R1+0x14a0] ;  /* 0x0014a00001117983 */ /* 0x002f220000300800 */
[----:B------:R-:W-:-:S04]  /*32300*/  LEA R18, P6, R246, R8, 0x2 ;  /* 0x00000008f6127211 */ /* 0x000fc800078c10ff */
[----:B------:R-:W-:Y:S02]  /*32310*/  LEA.HI.X.SX32 R19, R246, R244, 0x2, P6 ;  /* 0x000000f4f6137211 */ /* 0x000fe400030f16ff */
[----:B------:R-:W4:Y:S01]  /*32320*/  LDC R246, c[0x0][0x240] ;  /* 0x00009000fff67b82 */ /* 0x000f220000000800 */
[CC--:B------:R-:W-:Y:S02]  /*32330*/  LEA R16, P3, R26.reuse, R8.reuse, 0x2 ;  /* 0x000000081a107211 */ /* 0x0c0fe400078610ff */
[----:B------:R3:W-:Y:S02]  /*32340*/  STL.64 [R1+0xba0], R18 ;  /* 0x000ba01201007387 */ /* 0x0007e40000100a00 */
[----:B---3--:R-:W-:Y:S01]  /*32350*/  LEA R18, P6, R247, R8, 0x2 ;  /* 0x00000008f7127211 */ /* 0x008fe200078c10ff */
[----:B----4-:R-:W-:Y:S01]  /*32360*/  IMAD R246, R17, R246, RZ ;  /* 0x000000f611f67224 */ /* 0x010fe200078e02ff */
[-C--:B------:R-:W-:Y:S02]  /*32370*/  LEA.HI.X.SX32 R17, R26, R244.reuse, 0x2, P3 ;  /* 0x000000f41a117211 */ /* 0x080fe400018f16ff */
[----:B------:R-:W3:Y:S04]  /*32380*/  LDL.LU R26, [R1+0x2d9c] ;  /* 0x002d9c00011a7983 */ /* 0x000ee80000300800 */
[----:B------:R1:W-:Y:S04]  /*32390*/  STL.64 [R1+0xb98], R16 ;  /* 0x000b981001007387 */ /* 0x0003e80000100a00 */
[----:B-1----:R-:W4:Y:S01]  /*323a0*/  LDL.LU R17, [R1+0x14a4] ;  /* 0x0014a40001117983 */ /* 0x002f220000300800 */
[----:B------:R-:W-:-:S02]  /*323b0*/  LEA.HI.X.SX32 R19, R247, R244, 0x2, P6 ;  /* 0x000000f4f7137211 */ /* 0x000fc400030f16ff */
[----:B------:R-:W4:Y:S01]  /*323c0*/  LDC R247, c[0x0][0x240] ;  /* 0x00009000fff77b82 */ /* 0x000f220000000800 */
[-C--:B------:R-:W-:Y:S02]  /*323d0*/  LEA R16, P3, R27, R8.reuse, 0x2 ;  /* 0x000000081b107211 */ /* 0x080fe400078610ff */
[----:B------:R1:W-:Y:S02]  /*323e0*/  STL.64 [R1+0xb90], R18 ;  /* 0x000b901201007387 */ /* 0x0003e40000100a00 */
[----:B-1----:R-:W-:Y:S01]  /*323f0*/  LEA R18, P6, R249, R8, 0x2 ;  /* 0x00000008f9127211 */ /* 0x002fe200078c10ff */
        /* <DEDUP_REMOVED lines=12> */
[----:B------:R-:W4:Y:S04]  /*324c0*/  LDL.LU R24, [R1+0x2d94] ;  /* 0x002d940001187983 */ /* 0x000f280000300800 */
[----:B------:R1:W-:Y:S04]  /*324d0*/  STL.64 [R1+0xbf8], R16 ;  /* 0x000bf81001007387 */ /* 0x0003e80000100a00 */
[----:B-1----:R-:W2:Y:S01]  /*324e0*/  LDL.LU R17, [R1+0x14ac] ;  /* 0x0014ac0001117983 */ /* 0x002ea20000300800 */
[----:B------:R-:W-:-:S02]  /*324f0*/  LEA.HI.X.SX32 R19, R248, R244, 0x2, P6 ;  /* 0x000000f4f8137211 */ /* 0x000fc400030f16ff */
[----:B------:R-:W2:Y:S01]  /*32500*/  LDC R248, c[0x0][0x240] ;  /* 0x00009000fff87b82 */ /* 0x000ea20000000800 */
[CC--:B------:R-:W-:Y:S02]  /*32510*/  LEA R16, P3, R22.reuse, R8.reuse, 0x2 ;  /* 0x0000000816107211 */ /* 0x0c0fe400078610ff */
[----:B------:R1:W-:Y:S02]  /*32520*/  STL.64 [R1+0xbf0], R18 ;  /* 0x000bf01201007387 */ /* 0x0003e40000100a00 */
[----:B-1----:R-:W-:Y:S01]  /*32530*/  IMAD.MOV.U32 R19, RZ, RZ, R25 ;  /* 0x000000ffff137224 */ /* 0x002fe200078e0019 */
[----:B------:R-:W-:Y:S01]  /*32540*/  LEA R18, P6, R23, R8, 0x2 ;  /* 0x0000000817127211 */ /* 0x000fe200078c10ff */
[----:B------:R-:W4:Y:S01]  /*32550*/  LDL.LU R25, [R1+0x2d90] ;  /* 0x002d900001197983 */ /* 0x000f220000300800 */
[----:B--2---:R-:W-:Y:S01]  /*32560*/  IMAD R248, R17, R248, RZ ;  /* 0x000000f811f87224 */ /* 0x004fe200078e02ff */
[----:B------:R-:W-:Y:S02]  /*32570*/  LEA.HI.X.SX32 R17, R22, R244, 0x2, P3 ;  /* 0x000000f416117211 */ /* 0x000fe400018f16ff */
[----:B------:R-:W2:Y:S04]  /*32580*/  LDL.LU R22, [R1+0x2d8c] ;  /* 0x002d8c0001167983 */ /* 0x000ea80000300800 */
[----:B------:R1:W-:Y:S02]  /*32590*/  STL.64 [R1+0xbe8], R16 ;  /* 0x000be81001007387 */ /* 0x0003e40000100a00 */
[----:B-1----:R-:W-:-:S02]  /*325a0*/  MOV R17, R19 ;  /* 0x0000001300117202 */ /* 0x002fc40000000f00 */
[----:B------:R-:W-:Y:S02]  /*325b0*/  LEA.HI.X.SX32 R19, R23, R244, 0x2, P6 ;  /* 0x000000f417137211 */ /* 0x000fe400030f16ff */
[C---:B------:R-:W-:Y:S01]  /*325c0*/  LEA R16, P3, R20.reuse, R8, 0x2 ;  /* 0x0000000814107211 */ /* 0x040fe200078610ff */
[----:B------:R-:W2:Y:S04]  /*325d0*/  LDL.LU R23, [R1+0x2d88] ;  /* 0x002d880001177983 */ /* 0x000ea80000300800 */
[----:B------:R1:W-:Y:S02]  /*325e0*/  STL.64 [R1+0xbe0], R18 ;  /* 0x000be01201007387 */ /* 0x0003e40000100a00 */
[----:B-1----:R-:W-:Y:S01]  /*325f0*/  IMAD.MOV.U32 R19, RZ, RZ, R17 ;  /* 0x000000ffff137224 */ /* 0x002fe200078e0011 */
[----:B------:R-:W-:-:S02]  /*32600*/  LEA.HI.X.SX32 R17, R20, R244, 0x2, P3 ;  /* 0x000000f414117211 */ /* 0x000fc400018f16ff */
[C---:B------:R-:W-:Y:S01]  /*32610*/  LEA R18, P6, R21.reuse, R8, 0x2 ;  /* 0x0000000815127211 */ /* 0x040fe200078c10ff */
[----:B------:R-:W2:Y:S04]  /*32620*/  LDL.LU R20, [R1+0x2d84] ;  /* 0x002d840001147983 */ /* 0x000ea80000300800 */
[----:B------:R1:W-:Y:S02]  /*32630*/  STL.64 [R1+0xbd8], R16 ;  /* 0x000bd81001007387 */ /* 0x0003e40000100a00 */
[----:B-1----:R-:W-:Y:S01]  /*32640*/  IMAD.MOV.U32 R17, RZ, RZ, R19 ;  /* 0x000000ffff117224 */ /* 0x002fe200078e0013 */
[----:B------:R-:W-:Y:S02]  /*32650*/  LEA.HI.X.SX32 R19, R21, R244, 0x2, P6 ;  /* 0x000000f415137211 */ /* 0x000fe400030f16ff */
[----:B------:R-:W-:Y:S01]  /*32660*/  LEA R16, P3, R7, R8, 0x2 ;  /* 0x0000000807107211 */ /* 0x000fe200078610ff */
[----:B------:R-:W2:Y:S04]  /*32670*/  LDL.LU R21, [R1+0x2d80] ;  /* 0x002d800001157983 */ /* 0x000ea80000300800 */
[----:B------:R1:W-:Y:S02]  /*32680*/  STL.64 [R1+0xbd0], R18 ;  /* 0x000bd01201007387 */ /* 0x0003e40000100a00 */
[----:B-1----:R-:W-:-:S02]  /*32690*/  MOV R19, R17 ;  /* 0x0000001100137202 */ /* 0x002fc40000000f00 */
[----:B------:R-:W-:Y:S02]  /*326a0*/  LEA.HI.X.SX32 R17, R7, R244, 0x2, P3 ;  /* 0x000000f407117211 */ /* 0x000fe400018f16ff */
[C---:B------:R-:W-:Y:S01]  /*326b0*/  LEA R18, P6, R12.reuse, R8, 0x2 ;  /* 0x000000080c127211 */ /* 0x040fe200078c10ff */
[----:B------:R-:W3:Y:S04]  /*326c0*/  LDL.LU R7, [R1+0x2d7c] ;  /* 0x002d7c0001077983 */ /* 0x000ee80000300800 */
[----:B------:R1:W-:Y:S02]  /*326d0*/  STL.64 [R1+0xc48], R16 ;  /* 0x000c481001007387 */ /* 0x0003e40000100a00 */
[----:B-1----:R-:W-:Y:S01]  /*326e0*/  IMAD.MOV.U32 R17, RZ, RZ, R19 ;  /* 0x000000ffff117224 */ /* 0x002fe200078e0013 */
[----:B------:R-:W-:-:S02]  /*326f0*/  LEA.HI.X.SX32 R19, R12, R244, 0x2, P6 ;  /* 0x000000f40c137211 */ /* 0x000fc400030f16ff */
[C---:B------:R-:W-:Y:S01]  /*32700*/  LEA R16, P3, R6.reuse, R8, 0x2 ;  /* 0x0000000806107211 */ /* 0x040fe200078610ff */
[----:B------:R-:W4:Y:S04]  /*32710*/  LDL.LU R12, [R1+0x2d78] ;  /* 0x002d7800010c7983 */ /* 0x000f280000300800 */
        /* <DEDUP_REMOVED lines=13> */
[----:B------:R-:W4:Y:S01]  /*327f0*/  LDL.LU R10, [R1+0x2d6c] ;  /* 0x002d6c00010a7983 */ /* 0x000f220000300800 */
[----:B------:R-:W-:-:S03]  /*32800*/  LEA R18, P6, R252, R8, 0x2 ;  /* 0x00000008fc127211 */ /* 0x000fc600078c10ff */
[----:B------:R1:W-:Y:S02]  /*32810*/  STL.64 [R1+0xc28], R16 ;  /* 0x000c281001007387 */ /* 0x0003e40000100a00 */
[----:B-1----:R-:W-:Y:S01]  /*32820*/  IMAD.MOV.U32 R17, RZ, RZ, R19 ;  /* 0x000000ffff117224 */ /* 0x002fe200078e0013 */
[----:B------:R-:W-:Y:S02]  /*32830*/  LEA R16, P3, R19, R8, 0x2 ;  /* 0x0000000813107211 */ /* 0x000fe400078610ff */
[-C--:B------:R-:W-:Y:S02]  /*32840*/  LEA.HI.X.SX32 R19, R252, R244.reuse, 0x2, P6 ;  /* 0x000000f4fc137211 */ /* 0x080fe400030f16ff */
[----:B------:R-:W-:Y:S01]  /*32850*/  LEA.HI.X.SX32 R17, R17, R244, 0x2, P3 ;  /* 0x000000f411117211 */ /* 0x000fe200018f16ff */
[----:B------:R-:W1:Y:S02]  /*32860*/  LDC R252, c[0x0][0x238] ;  /* 0x00008e00fffc7b82 */ /* 0x000e640000000800 */
[----:B------:R1:W-:Y:S04]  /*32870*/  STL.64 [R1+0xc20], R18 ;  /* 0x000c201201007387 */ /* 0x0003e80000100a00 */
[----:B------:R1:W-:Y:S02]  /*32880*/  STL.64 [R1+0xc18], R16 ;  /* 0x000c181001007387 */ /* 0x0003e40000100a00 */
[----:B-1----:R-:W-:-:S02]  /*32890*/  LEA R18, P6, R251, R8, 0x2 ;  /* 0x00000008fb127211 */ /* 0x002fc400078c10ff */
[C---:B------:R-:W-:Y:S02]  /*328a0*/  LEA R16, P3, R250.reuse, R8, 0x2 ;  /* 0x00000008fa107211 */ /* 0x040fe400078610ff */
[-C--:B------:R-:W-:Y:S02]  /*328b0*/  LEA.HI.X.SX32 R19, R251, R244.reuse, 0x2, P6 ;  /* 0x000000f4fb137211 */ /* 0x080fe400030f16ff */
[----:B------:R-:W-:Y:S01]  /*328c0*/  LEA.HI.X.SX32 R17, R250, R244, 0x2, P3 ;  /* 0x000000f4fa117211 */ /* 0x000fe200018f16ff */
[----:B------:R-:W1:Y:S02]  /*328d0*/  LDC R251, c[0x0][0x230] ;  /* 0x00008c00fffb7b82 */ /* 0x000e640000000800 */
[----:B------:R1:W-:Y:S04]  /*328e0*/  STL.64 [R1+0xc10], R18 ;  /* 0x000c101201007387 */ /* 0x0003e80000100a00 */
[----:B------:R1:W-:Y:S02]  /*328f0*/  STL.64 [R1+0xc58], R16 ;  /* 0x000c581001007387 */ /* 0x0003e40000100a00 */
[----:B------:R-:W2:Y:S01]  /*32900*/  LDC R250, c[0x0][0x22c] ;  /* 0x00008b00fffa7b82 */ /* 0x000ea20000000800 */
[----:B-1----:R-:W-:-:S02]  /*32910*/  LEA R18, P6, R245, R8, 0x2 ;  /* 0x00000008f5127211 */ /* 0x002fc400078c10ff */
[C---:B------:R-:W-:Y:S02]  /*32920*/  LEA R16, P3, R246.reuse, R8, 0x2 ;  /* 0x00000008f6107211 */ /* 0x040fe400078610ff */
[-C--:B------:R-:W-:Y:S02]  /*32930*/  LEA.HI.X.SX32 R19, R245, R244.reuse, 0x2, P6 ;  /* 0x000000f4f5137211 */ /* 0x080fe400030f16ff */
[----:B------:R-:W-:-:S03]  /*32940*/  LEA.HI.X.SX32 R17, R246, R244, 0x2, P3 ;  /* 0x000000f4f6117211 */ /* 0x000fc600018f16ff */
[----:B------:R-:W-:Y:S04]  /*32950*/  STL.64 [R1+0xc78], R18 ;  /* 0x000c781201007387 */ /* 0x000fe80000100a00 */
[----:B------:R1:W-:Y:S04]  /*32960*/  STL.64 [R1+0xc70], R16 ;  /* 0x000c701001007387 */ /* 0x0003e80000100a00 */
[----:B-1----:R-:W3:Y:S01]  /*32970*/  LDL.LU R17, [R1+0x2d68] ;  /* 0x002d680001117983 */ /* 0x002ee20000300800 */
[-C--:B------:R-:W-:Y:S02]  /*32980*/  LEA R18, P6, R247, R8.reuse, 0x2 ;  /* 0x00000008f7127211 */ /* 0x080fe400078c10ff */
[----:B------:R-:W-:-:S02]  /*32990*/  LEA R16, P3, R249, R8, 0x2 ;  /* 0x00000008f9107211 */ /* 0x000fc400078610ff */
[----:B------:R-:W-:-:S03]  /*329a0*/  LEA.HI.X.SX32 R19, R247, R244, 0x2, P6 ;  /* 0x000000f4f7137211 */ /* 0x000fc600030f16ff */
[----:B------:R-:W-:Y:S02]  /*329b0*/  IMAD.MOV.U32 R246, RZ, RZ, R16 ;  /* 0x000000fffff67224 */ /* 0x000fe400078e0010 */
[----:B------:R1:W-:Y:S04]  /*329c0*/  STL.64 [R1+0xc68], R18 ;  /* 0x000c681201007387 */ /* 0x0003e80000100a00 */
[----:B-1----:R-:W4:Y:S04]  /*329d0*/  LDL.LU.64 R18, [R1+0x2d60] ;  /* 0x002d600001127983 */ /* 0x002f280000300a00 */
[----:B------:R1:W-:Y:S02]  /*329e0*/  STL [R1+0xc60], R16 ;  /* 0x000c601001007387 */ /* 0x0003e40000100800 */
[----:B-1----:R-:W-:Y:S01]  /*329f0*/  LEA R16, P6, R248, R8, 0x2 ;  /* 0x00000008f8107211 */ /* 0x002fe200078c10ff */
[----:B------:R-:W-:-:S02]  /*32a00*/  IMAD R8, R252, 0x7e, RZ ;  /* 0x0000007efc087824 */ /* 0x000fc400078e02ff */
[----:B------:R-:W-:Y:S01]  /*32a10*/  IMAD R252, R252, 0x7f, RZ ;  /* 0x0000007ffcfc7824 */ /* 0x000fe200078e02ff */
[----:B--2---:R-:W-:Y:S02]  /*32a20*/  IADD3 R245, R6, 0x105, RZ ;  /* 0x0000010506f57810 */ /* 0x004fe40007ffe0ff */
[----:B---3--:R-:W-:Y:S02]  /*32a30*/  MOV R247, R17 ;  /* 0x0000001100f77202 */ /* 0x008fe40000000f00 */
[----:B------:R-:W-:Y:S02]  /*32a40*/  LEA.HI.X.SX32 R247, R249, R244, 0x2, P3 ;  /* 0x000000f4f9f77211 */ /* 0x000fe400018f16ff */
[----:B------:R-:W-:Y:S02]  /*32a50*/  ISETP.GE.AND P3, PT, R245, R250, PT ;  /* 0x000000faf500720c */ /* 0x000fe40003f66270 */
[----:B------:R-:W1:Y:S01]  /*32a60*/  LDC R250, c[0x0][0x230] ;  /* 0x00008c00fffa7b82 */ /* 0x000e620000000800 */
[----:B------:R-:W-:Y:S01]  /*32a70*/  LEA.HI.X.SX32 R17, R248, R244, 0x2, P6 ;  /* 0x000000f4f8117211 */ /* 0x000fe200030f16ff */
[----:B------:R-:W-:Y:S01]  /*32a80*/  STL [R1+0xc64], R247 ;  /* 0x000c64f701007387 */ /* 0x000fe20000100800 */
[----:B------:R-:W-:-:S03]  /*32a90*/  IMAD.WIDE R244, R8, 0x4, R4 ;  /* 0x0000000408f47825 */ /* 0x000fc600078e0204 */
[----:B------:R2:W-:Y:S02]  /*32aa0*/  STL.64 [R1+0xc50], R16 ;  /* 0x000c501001007387 */ /* 0x0005e40000100a00 */
[----:B--2---:R-:W-:-:S04]  /*32ab0*/  IMAD.WIDE R16, R8, 0x4, R240 ;  /* 0x0000000408107825 */ /* 0x004fc800078e02f0 */
[----:B-1----:R-:W-:Y:S01]  /*32ac0*/  VIADD R8, R250, 0xffffff7f ;  /* 0xffffff7ffa087836 */ /* 0x002fe20000000000 */
[----:B------:R-:W-:Y:S01]  /*32ad0*/  LDGSTS.E [R0+-0x67ff8], desc[UR60][R16.64], !P5 ;  /* 0x9800800010007fae */ /* 0x000fe2000e92187c */
[----:B------:R-:W1:Y:S03]  /*32ae0*/  LDC R250, c[0x0][0x230] ;  /* 0x00008c00fffa7b82 */ /* 0x000e660000000800 */
[----:B------:R2:W-:Y:S04]  /*32af0*/  STL.64 [R1+0xc80], R16 ;  /* 0x000c801001007387 */ /* 0x0005e80000100a00 */
[----:B------:R3:W-:Y:S04]  /*32b00*/  STL.64 [R1+0xc88], R244 ;  /* 0x000c88f401007387 */ /* 0x0007e80000100a00 */
[----:B------:R3:W-:Y:S01]  /*32b10*/  LDGSTS.E [R0+-0x63ff8], desc[UR60][R244.64], !P5 ;  /* 0x9c008000f4007fae */ /* 0x0007e2000e92187c */
[----:B------:R-:W-:-:S03]  /*32b20*/  IMAD.WIDE R248, R252, 0x4, R240 ;  /* 0x00000004fcf87825 */ /* 0x000fc600078e02f0 */
[----:B--2---:R-:W2:Y:S01]  /*32b30*/  LDL.LU.64 R16, [R1+0x2d58] ;  /* 0x002d580001107983 */ /* 0x004ea20000300a00 */
[----:B------:R-:W-:Y:S01]  /*32b40*/  IMAD.WIDE R246, R252, 0x4, R4 ;  /* 0x00000004fcf67825 */ /* 0x000fe200078e0204 */
[----:B---3--:R-:W3:Y:S03]  /*32b50*/  LDC R245, c[0x0][0x230] ;  /* 0x00008c00fff57b82 */ /* 0x008ee60000000800 */
[----:B-1----:R-:W-:Y:S01]  /*32b60*/  VIADD R244, R250, 0xffffff7d ;  /* 0xffffff7dfaf47836 */ /* 0x002fe20000000000 */
[----:B------:R-:W-:Y:S01]  /*32b70*/  STL.64 [R1+0xc90], R248 ;  /* 0x000c90f801007387 */ /* 0x000fe20000100a00 */
[----:B------:R-:W-:-:S03]  /*32b80*/  ISETP.GE.U32.AND P5, PT, R8, 0x7fffff00, PT ;  /* 0x7fffff000800780c */ /* 0x000fc60003fa6070 */
[----:B------:R-:W-:Y:S01]  /*32b90*/  LDGSTS.E [R0+-0x67ff4], desc[UR60][R248.64], !P4 ;  /* 0x9800c000f8007fae */ /* 0x000fe2000e12187c */
[----:B------:R-:W1:Y:S03]  /*32ba0*/  LDC R250, c[0x0][0x238] ;  /* 0x00008e00fffa7b82 */ /* 0x000e660000000800 */
[----:B------:R-:W-:Y:S04]  /*32bb0*/  STL.64 [R1+0xc98], R246 ;  /* 0x000c98f601007387 */ /* 0x000fe80000100a00 */
[----:B------:R4:W-:Y:S04]  /*32bc0*/  STL.64 [R1+0x3118], R92 ;  /* 0x0031185c01007387 */ /* 0x0009e80000100a00 */
[----:B------:R2:W-:Y:S01]  /*32bd0*/  LDGSTS.E [R0+-0x63ff4], desc[UR60][R246.64], !P4 ;  /* 0x9c00c000f6007fae */ /* 0x0005e2000e12187c */
[----:B------:R-:W-:-:S03]  /*32be0*/  ISETP.GE.U32.AND P6, PT, R244, 0x7ffffefe, PT ;  /* 0x7ffffefef400780c */ /* 0x000fc60003fc6070 */
[----:B----4-:R-:W4:Y:S04]  /*32bf0*/  LDL.64 R92, [R1+0x10] ;  /* 0x00001000015c7983 */ /* 0x010f280000100a00 */
[----:B------:R3:W-:Y:S02]  /*32c00*/  STL.64 [R1+0x3110], R108 ;  /* 0x0031106c01007387 */ /* 0x0007e40000100a00 */
[----:B---3--:R-:W-:Y:S02]  /*32c10*/  IADD3 R8, R245, -0x82, RZ ;  /* 0xffffff7ef5087810 */ /* 0x008fe40007ffe0ff */
[----:B------:R-:W0:Y:S04]  /*32c20*/  LDGDEPBAR ;  /* 0x00000000000079af */ /* 0x000e280000000000 */
[----:B------:R-:W3:Y:S04]  /*32c30*/  LDL.64 R108, [R1+0x50] ;  /* 0x00005000016c7983 */ /* 0x000ee80000100a00 */
[----:B------:R1:W-:Y:S01]  /*32c40*/  STL.64 [R1+0x3108], R124 ;  /* 0x0031087c01007387 */ /* 0x0003e20000100a00 */
[----:B------:R-:W-:-:S03]  /*32c50*/  ISETP.GE.U32.AND P4, PT, R8, 0x7ffffeff, PT ;  /* 0x7ffffeff0800780c */ /* 0x000fc60003f86070 */
[----:B-1----:R-:W4:Y:S04]  /*32c60*/  LDL.64 R124, [R1+0x90] ;  /* 0x00009000017c7983 */ /* 0x002f280000100a00 */
[----:B------:R1:W-:Y:S01]  /*32c70*/  STL.64 [R1+0x3100], R140 ;  /* 0x0031008c01007387 */ /* 0x0003e20000100a00 */
[----:B------:R-:W-:-:S03]  /*32c80*/  SHF.L.U32 R8, R250, 0x7, RZ ;  /* 0x00000007fa087819 */ /* 0x000fc600000006ff */
[----:B-1----:R-:W3:Y:S04]  /*32c90*/  LDL.64 R140, [R1+0xd0] ;  /* 0x0000d000018c7983 */ /* 0x002ee80000100a00 */
[----:B------:R1:W-:Y:S04]  /*32ca0*/  STL.64 [R1+0x30f8], R156 ;  /* 0x0030f89c01007387 */ /* 0x0003e80000100a00 */
[----:B-1----:R-:W4:Y:S04]  /*32cb0*/  LDL.64 R156, [R1+0x110] ;  /* 0x00011000019c7983 */ /* 0x002f280000100a00 */
[----:B------:R1:W-:Y:S04]  /*32cc0*/  STL.64 [R1+0x30f0], R172 ;  /* 0x0030f0ac01007387 */ /* 0x0003e80000100a00 */
        /* <DEDUP_REMOVED lines=12> */
[----:B-1----:R-:W3:Y:S01]  /*32d90*/  LDL.64 R8, [R1+0x340] ;  /* 0x0003400001087983 */ /* 0x002ee20000100a00 */
[----:B------:R-:W-:-:S03]  /*32da0*/  IADD3 R244, R14, R10, RZ ;  /* 0x0000000a0ef47210 */ /* 0x000fc60007ffe0ff */
[----:B------:R-:W-:Y:S04]  /*32db0*/  STL.64 [R1+0x30b8], R240 ;  /* 0x0030b8f001007387 */ /* 0x000fe80000100a00 */
[----:B------:R-:W-:Y:S04]  /*32dc0*/  STL.64 [R1+0x30b0], R4 ;  /* 0x0030b00401007387 */ /* 0x000fe80000100a00 */
[----:B------:R-:W-:Y:S04]  /*32dd0*/  STL.64 [R1+0x30a8], R242 ;  /* 0x0030a8f201007387 */ /* 0x000fe80000100a00 */
[----:B------:R-:W-:Y:S04]  /*32de0*/  STL.64 [R1+0x30a0], R2 ;  /* 0x0030a00201007387 */ /* 0x000fe80000100a00 */
[----:B------:R1:W-:Y:S04]  /*32df0*/  STL.64 [R1+0x2d60], R12 ;  /* 0x002d600c01007387 */ /* 0x0003e80000100a00 */
[----:B-1----:R-:W4:Y:S04]  /*32e00*/  LDL.LU.64 R12, [R1+0xc60] ;  /* 0x000c6000010c7983 */ /* 0x002f280000300a00 */
[----:B------:R1:W-:Y:S04]  /*32e10*/  STL.64 [R1+0x2d58], R6 ;  /* 0x002d580601007387 */ /* 0x0003e80000100a00 */
[----:B-1----:R-:W4:Y:S04]  /*32e20*/  LDL.LU.64 R6, [R1+0xc50] ;  /* 0x000c500001067983 */ /* 0x002f280000300a00 */
[----:B--2---:R-:W-:Y:S04]  /*32e30*/  LDGSTS.E [R244], desc[UR60][R16.64], P1 ;  /* 0x0000000010f47fae */ /* 0x004fe8000892187c */
[----:B------:R-:W-:Y:S04]  /*32e40*/  LDGSTS.E [R244+0x400], desc[UR60][R80.64], P1 ;  /* 0x0040000050f47fae */ /* 0x000fe8000892187c */
        /* <DEDUP_REMOVED lines=16> */
[----:B------:R-:W-:Y:S04]  /*32f50*/  STL.64 [R1+0x3068], R16 ;  /* 0x0030681001007387 */ /* 0x000fe80000100a00 */
[----:B------:R-:W-:Y:S04]  /*32f60*/  LDGSTS.E [R244+0x4800], desc[UR60][R46.64], P1 ;  /* 0x048000002ef47fae */ /* 0x000fe8000892187c */
[----:B------:R-:W-:Y:S04]  /*32f70*/  STL.64 [R1+0x3070], R80 ;  /* 0x0030705001007387 */ /* 0x000fe80000100a00 */
[----:B------:R-:W-:Y:S04]  /*32f80*/  LDGSTS.E [R244+0x4c00], desc[UR60][R44.64], P1 ;  /* 0x04c000002cf47fae */ /* 0x000fe8000892187c */
[----:B------:R-:W-:Y:S04]  /*32f90*/  STL.64 [R1+0x3078], R78 ;  /* 0x0030784e01007387 */ /* 0x000fe80000100a00 */
[----:B------:R-:W-:Y:S04]  /*32fa0*/  LDGSTS.E [R244+0x5000], desc[UR60][R42.64], P1 ;  /* 0x050000002af47fae */ /* 0x000fe8000892187c */
[----:B------:R-:W-:Y:S04]  /*32fb0*/  STL.64 [R1+0x3080], R76 ;  /* 0x0030804c01007387 */ /* 0x000fe80000100a00 */
[----:B------:R-:W-:Y:S04]  /*32fc0*/  LDGSTS.E [R244+0x5400], desc[UR60][R40.64], P1 ;  /* 0x0540000028f47fae */ /* 0x000fe8000892187c */
[----:B------:R1:W-:Y:S04]  /*32fd0*/  STL.64 [R1+0x3088], R74 ;  /* 0x0030884a01007387 */ /* 0x0003e80000100a00 */
[----:B------:R-:W-:Y:S04]  /*32fe0*/  LDGSTS.E [R244+0x5800], desc[UR60][R38.64], P1 ;  /* 0x0580000026f47fae */ /* 0x000fe8000892187c */
[----:B------:R-:W-:Y:S04]  /*32ff0*/  STL.64 [R1+0x3090], R72 ;  /* 0x0030904801007387 */ /* 0x000fe80000100a00 */
[----:B------:R-:W-:Y:S04]  /*33000*/  LDGSTS.E [R244+0x5c00], desc[UR60][R36.64], P1 ;  /* 0x05c0000024f47fae */ /* 0x000fe8000892187c */
[----:B------:R-:W-:Y:S04]  /*33010*/  STL.64 [R1+0x3098], R70 ;  /* 0x0030984601007387 */ /* 0x000fe80000100a00 */
[----:B------:R-:W-:Y:S04]  /*33020*/  LDGSTS.E [R244+0x6000], desc[UR60][R34.64], P1 ;  /* 0x0600000022f47fae */ /* 0x000fe8000892187c */
[----:B------:R-:W-:Y:S04]  /*33030*/  LDGSTS.E [R244+0x6400], desc[UR60][R32.64], P1 ;  /* 0x0640000020f47fae */ /* 0x000fe8000892187c */
[----:B-1----:R-:W2:Y:S04]  /*33040*/  LDL.64 R74, [R1+0xa10] ;  /* 0x000a1000014a7983 */ /* 0x002ea80000100a00 */
[----:B------:R-:W-:Y:S04]  /*33050*/  LDGSTS.E [R244+0x6800], desc[UR60][R30.64], P1 ;  /* 0x068000001ef47fae */ /* 0x000fe8000892187c */
[----:B------:R-:W2:Y:S04]  /*33060*/  LDL.64 R76, [R1+0xa50] ;  /* 0x000a5000014c7983 */ /* 0x000ea80000100a00 */
        /* <DEDUP_REMOVED lines=8> */
[----:B------:R-:W2:Y:S04]  /*330f0*/  LDL.64 R242, [R1+0xb90] ;  /* 0x000b900001f27983 */ /* 0x000ea80000100a00 */
[----:B------:R-:W2:Y:S04]  /*33100*/  LDL.64 R4, [R1+0xbd0] ;  /* 0x000bd00001047983 */ /* 0x000ea80000100a00 */
[----:B------:R-:W2:Y:S04]  /*33110*/  LDL.64 R240, [R1+0xc10] ;  /* 0x000c100001f07983 */ /* 0x000ea80000100a00 */
[----:B---3--:R-:W-:Y:S04]  /*33120*/  LDGSTS.E [R244+0x7c00], desc[UR60][R8.64], P1 ;  /* 0x07c0000008f47fae */ /* 0x008fe8000892187c */
[----:B------:R-:W-:Y:S04]  /*33130*/  LDGSTS.E [R244+0x20000], desc[UR60][R20.64], P1 ;  /* 0x2000000014f47fae */ /* 0x000fe8000892187c */
[----:B------:R-:W-:Y:S04]  /*33140*/  LDGSTS.E [R244+0x20400], desc[UR60][R18.64], P1 ;  /* 0x2040000012f47fae */ /* 0x000fe8000892187c */
[----:B----4-:R-:W-:Y:S04]  /*33150*/  LDGSTS.E [R244+0x20800], desc[UR60][R82.64], P1 ;  /* 0x2080000052f47fae */ /* 0x010fe8000892187c */
[----:B------:R-:W3:Y:S04]  /*33160*/  LDL.64 R8, [R1+0xa08] ;  /* 0x000a080001087983 */ /* 0x000ee80000100a00 */
[----:B------:R-:W-:Y:S04]  /*33170*/  LDGSTS.E [R244+0x20c00], desc[UR60][R236.64], P1 ;  /* 0x20c00000ecf47fae */ /* 0x000fe8000892187c */
[----:B------:R-:W4:Y:S04]  /*33180*/  LDL.64 R82, [R1+0x9d0] ;  /* 0x0009d00001527983 */ /* 0x000f280000100a00 */
        /* <DEDUP_REMOVED lines=21> */
[----:B------:R-:W-:Y:S04]  /*332e0*/  LDGSTS.E [R244+0x23c00], desc[UR60][R126.64], P1 ;  /* 0x23c000007ef47fae */ /* 0x000fe8000892187c */
[----:B------:R-:W-:Y:S04]  /*332f0*/  LDGSTS.E [R244+0x24000], desc[UR60][R142.64], P1 ;  /* 0x240000008ef47fae */ /* 0x000fe8000892187c */
[----:B------:R-:W-:Y:S04]  /*33300*/  LDGSTS.E [R244+0x24400], desc[UR60][R158.64], P1 ;  /* 0x244000009ef47fae */ /* 0x000fe8000892187c */
[----:B------:R-:W-:Y:S01]  /*33310*/  LDGSTS.E [R244+0x24800], desc[UR60][R174.64], P1 ;  /* 0x24800000aef47fae */ /* 0x000fe2000892187c */
[----:B------:R-:W-:-:S03]  /*33320*/  LOP3.LUT R245, R10, 0x10, RZ, 0x3c, !PT ;  /* 0x000000100af57812 */ /* 0x000fc600078e3cff */
[----:B------:R-:W-:Y:S04]  /*33330*/  LDGSTS.E [R244+0x24c00], desc[UR60][R190.64], P1 ;  /* 0x24c00000bef47fae */ /* 0x000fe8000892187c */
[----:B------:R-:W-:Y:S04]  /*33340*/  LDGSTS.E [R244+0x25000], desc[UR60][R206.64], P1 ;  /* 0x25000000cef47fae */ /* 0x000fe8000892187c */
[----:B------:R-:W-:Y:S04]  /*33350*/  LDGSTS.E [R244+0x25400], desc[UR60][R222.64], P1 ;  /* 0x25400000def47fae */ /* 0x000fe8000892187c */
[----:B------:R-:W-:Y:S01]  /*33360*/  LDGSTS.E [R244+0x25800], desc[UR60][R238.64], P1 ;  /* 0x25800000eef47fae */ /* 0x000fe2000892187c */
[----:B------:R-:W-:-:S03]  /*33370*/  IMAD.IADD R245, R14, 0x1, R245 ;  /* 0x000000010ef57824 */ /* 0x000fc600078e02f5 */
[----:B------:R-:W-:Y:S04]  /*33380*/  STL.64 [R1+0x2db8], R94 ;  /* 0x002db85e01007387 */ /* 0x000fe80000100a00 */
[----:B------:R-:W-:Y:S04]  /*33390*/  STL.64 [R1+0x2db0], R110 ;  /* 0x002db06e01007387 */ /* 0x000fe80000100a00 */
[----:B------:R-:W-:Y:S04]  /*333a0*/  STL.64 [R1+0x2dc0], R126 ;  /* 0x002dc07e01007387 */ /* 0x000fe80000100a00 */
[----:B------:R-:W-:Y:S04]  /*333b0*/  STL.64 [R1+0x2dc8], R142 ;  /* 0x002dc88e01007387 */ /* 0x000fe80000100a00 */
[----:B------:R-:W-:Y:S04]  /*333c0*/  STL.64 [R1+0x2dd0], R158 ;  /* 0x002dd09e01007387 */ /* 0x000fe80000100a00 */
[----:B------:R-:W-:Y:S04]  /*333d0*/  STL.64 [R1+0x2dd8], R174 ;  /* 0x002dd8ae01007387 */ /* 0x000fe80000100a00 */
[----:B------:R-:W-:Y:S04]  /*333e0*/  STL.64 [R1+0x2de0], R190 ;  /* 0x002de0be01007387 */ /* 0x000fe80000100a00 */
[----:B------:R-:W-:Y:S04]  /*333f0*/  STL.64 [R1+0x2de8], R206 ;  /* 0x002de8ce01007387 */ /* 0x000fe80000100a00 */
[----:B------:R1:W-:Y:S04]  /*33400*/  STL.64 [R1+0x2df0], R222 ;  /* 0x002df0de01007387 */ /* 0x0003e80000100a00 */
[----:B------:R1:W-:Y:S04]  /*33410*/  STL.64 [R1+0x2df8], R238 ;  /* 0x002df8ee01007387 */ /* 0x0003e80000100a00 */
[----:B-1----:R-:W4:Y:S04]  /*33420*/  LDL.LU.64 R222, [R1+0x48] ;  /* 0x0000480001de7983 */ /* 0x002f280000300a00 */
[----:B------:R-:W4:Y:S04]  /*33430*/  LDL.LU.64 R94, [R1+0x8] ;  /* 0x00000800015e7983 */ /* 0x000f280000300a00 */
[----:B------:R-:W4:Y:S04]  /*33440*/  LDL.64 R238, [R1+0x5e0] ;  /* 0x0005e00001ee7983 */ /* 0x000f280000100a00 */
[----:B------:R-:W4:Y:S04]  /*33450*/  LDL.64 R206, [R1+0x5a8] ;  /* 0x0005a80001ce7983 */ /* 0x000f280000100a00 */
[----:B------:R-:W4:Y:S04]  /*33460*/  LDL.64 R190, [R1+0x570] ;  /* 0x0005700001be7983 */ /* 0x000f280000100a00 */
[----:B------:R-:W4:Y:S04]  /*33470*/  LDL.64 R174, [R1+0x538] ;  /* 0x0005380001ae7983 */ /* 0x000f280000100a00 */
[----:B------:R-:W4:Y:S04]  /*33480*/  LDL.64 R158, [R1+0x500] ;  /* 0x00050000019e7983 */ /* 0x000f280000100a00 */
[----:B------:R-:W4:Y:S04]  /*33490*/  LDL.64 R142, [R1+0x4c8] ;  /* 0x0004c800018e7983 */ /* 0x000f280000100a00 */
[----:B------:R-:W4:Y:S04]  /*334a0*/  LDL.64 R126, [R1+0x490] ;  /* 0x00049000017e7983 */ /* 0x000f280000100a00 */
[----:B--2---:R-:W-:Y:S04]  /*334b0*/  LDGSTS.E [R244+0x25c00], desc[UR60][R74.64], P1 ;  /* 0x25c000004af47fae */ /* 0x004fe8000892187c */
        /* <DEDUP_REMOVED lines=10> */
[----:B------:R-:W-:Y:S04]  /*33560*/  LDGSTS.E [R244+0x27400], desc[UR60][R242.64], P1 ;  /* 0x27400000f2f47fae */ /* 0x000fe8000892187c */
[----:B------:R-:W-:Y:S04]  /*33570*/  LDGSTS.E [R244+0x27800], desc[UR60][R4.64], P1 ;  /* 0x2780000004f47fae */ /* 0x000fe8000892187c */
[----:B------:R-:W-:Y:S04]  /*33580*/  LDGSTS.E [R244+0x27c00], desc[UR60][R240.64], P1 ;  /* 0x27c00000f0f47fae */ /* 0x000fe8000892187c */
[----:B------:R-:W2:Y:S04]  /*33590*/  LDL.64 R78, [R1+0x338] ;  /* 0x00033800014e7983 */ /* 0x000ea80000100a00 */
[----:B------:R-:W2:Y:S04]  /*335a0*/  LDL.64 R80, [R1+0x300] ;  /* 0x0003000001507983 */ /* 0x000ea80000100a00 */
[----:B------:R-:W2:Y:S04]  /*335b0*/  LDL.64 R16, [R1+0x2c8] ;  /* 0x0002c80001107983 */ /* 0x000ea80000100a00 */
[----:B------:R-:W2:Y:S04]  /*335c0*/  LDL.64 R2, [R1+0x288] ;  /* 0x0002880001027983 */ /* 0x000ea80000100a00 */
[----:B------:R-:W2:Y:S04]  /*335d0*/  LDL.64 R242, [R1+0x248] ;  /* 0x0002480001f27983 */ /* 0x000ea80000100a00 */
[----:B------:R-:W2:Y:S04]  /*335e0*/  LDL.64 R4, [R1+0x208] ;  /* 0x0002080001047983 */ /* 0x000ea80000100a00 */
[----:B------:R-:W2:Y:S04]  /*335f0*/  LDL.64 R240, [R1+0x1c8] ;  /* 0x0001c80001f07983 */ /* 0x000ea80000100a00 */
[----:B---3--:R-:W-:Y:S04]  /*33600*/  LDGSTS.E [R245+0x80], desc[UR60][R8.64], P1 ;  /* 0x0008000008f57fae */ /* 0x008fe8000892187c */
        /* <DEDUP_REMOVED lines=11> */
[----:B------:R-:W2:Y:S04]  /*336c0*/  LDL.64 R188, [R1+0x618] ;  /* 0x0006180001bc7983 */ /* 0x000ea80000100a00 */
[----:B------:R-:W-:Y:S04]  /*336d0*/  LDGSTS.E [R245+0x1c80], desc[UR60][R156.64], P1 ;  /* 0x01c800009cf57fae */ /* 0x000fe8000892187c */
[----:B------:R-:W3:Y:S04]  /*336e0*/  LDL.64 R172, [R1+0x650] ;  /* 0x0006500001ac7983 */ /* 0x000ee80000100a00 */
        /* <DEDUP_REMOVED lines=8> */
[----:B------:R-:W2:Y:S04]  /*33770*/  LDL.64 R92, [R1+0x768] ;  /* 0x00076800015c7983 */ /* 0x000ea80000100a00 */
[----:B--2---:R-:W-:Y:S04]  /*33780*/  LDGSTS.E [R245+0x3080], desc[UR60][R92.64], P1 ;  /* 0x030800005cf57fae */ /* 0x004fe8000892187c */
[----:B----4-:R-:W-:Y:S04]  /*33790*/  LDGSTS.E [R245+0x3480], desc[UR60][R108.64], P1 ;  /* 0x034800006cf57fae */ /* 0x010fe8000892187c */
[----:B---3--:R-:W-:Y:S04]  /*337a0*/  LDGSTS.E [R245+0x3880], desc[UR60][R124.64], P1 ;  /* 0x038800007cf57fae */ /* 0x008fe8000892187c */
[----:B------:R-:W-:Y:S04]  /*337b0*/  LDGSTS.E [R245+0x3c80], desc[UR60][R140.64], P1 ;  /* 0x03c800008cf57fae */ /* 0x000fe8000892187c */
[----:B------:R-:W-:Y:S04]  /*337c0*/  LDGSTS.E [R245+0x4080], desc[UR60][R156.64], P1 ;  /* 0x040800009cf57fae */ /* 0x000fe8000892187c */
[----:B------:R-:W2:Y:S04]  /*337d0*/  LDL.LU.64 R92, [R1+0x3118] ;  /* 0x00311800015c7983 */ /* 0x000ea80000300a00 */
[----:B------:R-:W-:Y:S04]  /*337e0*/  LDGSTS.E [R245+0x4480], desc[UR60][R172.64], P1 ;  /* 0x04480000acf57fae */ /* 0x000fe8000892187c */
[----:B------:R-:W3:Y:S04]  /*337f0*/  LDL.LU.64 R108, [R1+0x3110] ;  /* 0x00311000016c7983 */ /* 0x000ee80000300a00 */
[----:B------:R-:W-:Y:S04]  /*33800*/  LDGSTS.E [R245+0x4880], desc[UR60][R188.64], P1 ;  /* 0x04880000bcf57fae */ /* 0x000fe8000892187c */
[----:B------:R-:W4:Y:S04]  /*33810*/  LDL.LU.64 R124, [R1+0x3108] ;  /* 0x00310800017c7983 */ /* 0x000f280000300a00 */
        /* <DEDUP_REMOVED lines=9> */
[----:B------:R-:W-:Y:S04]  /*338b0*/  LDGSTS.E [R245+0x6080], desc[UR60][R142.64], P1 ;  /* 0x060800008ef57fae */ /* 0x000fe8000892187c */
[----:B------:R-:W-:Y:S04]  /*338c0*/  LDGSTS.E [R245+0x6480], desc[UR60][R126.64], P1 ;  /* 0x064800007ef57fae */ /* 0x000fe8000892187c */
[----:B------:R-:W2:Y:S04]  /*338d0*/  LDL.64 R158, [R1+0xa48] ;  /* 0x000a4800019e7983 */ /* 0x000ea80000100a00 */
        /* <DEDUP_REMOVED lines=41> */
[----:B------:R-:W-:Y:S04]  /*33b70*/  LDGSTS.E [R245+0x24080], desc[UR60][R144.64], P1 ;  /* 0x2408000090f57fae */ /* 0x000fe8000892187c */
[----:B------:R-:W-:Y:S04]  /*33b80*/  LDGSTS.E [R245+0x24480], desc[UR60][R160.64], P1 ;  /* 0x24480000a0f57fae */ /* 0x000fe8000892187c */
[----:B------:R-:W-:Y:S04]  /*33b90*/  LDGSTS.E [R245+0x24880], desc[UR60][R176.64], P1 ;  /* 0x24880000b0f57fae */ /* 0x000fe8000892187c */
[----:B------:R-:W-:Y:S01]  /*33ba0*/  LDGSTS.E [R245+0x24c80], desc[UR60][R192.64], P1 ;  /* 0x24c80000c0f57fae */ /* 0x000fe2000892187c */
[----:B------:R-:W-:-:S03]  /*33bb0*/  LOP3.LUT R246, R10, 0x20, RZ, 0x3c, !PT ;  /* 0x000000200af67812 */ /* 0x000fc600078e3cff */
[----:B------:R-:W-:Y:S04]  /*33bc0*/  LDGSTS.E [R245+0x25080], desc[UR60][R208.64], P1 ;  /* 0x25080000d0f57fae */ /* 0x000fe8000892187c */
[----:B------:R-:W-:Y:S01]  /*33bd0*/  LDGSTS.E [R245+0x25480], desc[UR60][R224.64], P1 ;  /* 0x25480000e0f57fae */ /* 0x000fe2000892187c */
[----:B------:R-:W-:-:S03]  /*33be0*/  IADD3 R246, R14, R246, RZ ;  /* 0x000000f60ef67210 */ /* 0x000fc60007ffe0ff */
        /* <DEDUP_REMOVED lines=11> */
[----:B-1----:R-:W4:Y:S04]  /*33ca0*/  LDL.LU.64 R224, [R1+0xc0] ;  /* 0x0000c00001e07983 */ /* 0x002f280000300a00 */
[----:B------:R-:W4:Y:S04]  /*33cb0*/  LDL.LU.64 R128, [R1+0x80] ;  /* 0x0000800001807983 */ /* 0x000f280000300a00 */
[----:B------:R-:W4:Y:S04]  /*33cc0*/  LDL.LU.64 R206, [R1+0x40] ;  /* 0x0000400001ce7983 */ /* 0x000f280000300a00 */
[----:B--2---:R-:W-:Y:S04]  /*33cd0*/  LDGSTS.E [R245+0x25880], desc[UR60][R158.64], P1 ;  /* 0x258800009ef57fae */ /* 0x004fe8000892187c */
[----:B---3--:R-:W-:Y:S04]  /*33ce0*/  LDGSTS.E [R245+0x25c80], desc[UR60][R142.64], P1 ;  /* 0x25c800008ef57fae */ /* 0x008fe8000892187c */
[----:B----4-:R-:W-:Y:S04]  /*33cf0*/  LDGSTS.E [R245+0x26080], desc[UR60][R126.64], P1 ;  /* 0x260800007ef57fae */ /* 0x010fe8000892187c */
[----:B------:R-:W-:Y:S04]  /*33d00*/  LDGSTS.E [R245+0x26480], desc[UR60][R110.64], P1 ;  /* 0x264800006ef57fae */ /* 0x000fe8000892187c */
[----:B------:R-:W-:Y:S04]  /*33d10*/  LDGSTS.E [R245+0x26880], desc[UR60][R70.64], P1 ;  /* 0x2688000046f57fae */ /* 0x000fe8000892187c */
[----:B------:R-:W2:Y:S04]  /*33d20*/  LDL.LU.64 R110, [R1] ;  /* 0x00000000016e7983 */ /* 0x000ea80000300a00 */
        /* <DEDUP_REMOVED lines=9> */
[----:B------:R1:W-:Y:S04]  /*33dc0*/  STL.64 [R1+0x2d68], R244 ;  /* 0x002d68f401007387 */ /* 0x0003e80000100a00 */
[----:B------:R-:W-:Y:S04]  /*33dd0*/  LDGSTS.E [R246+0x1100], desc[UR60][R240.64], P1 ;  /* 0x01100000f0f67fae */ /* 0x000fe8000892187c */
[----:B------:R-:W-:Y:S04]  /*33de0*/  LDGSTS.E [R246+0x1500], desc[UR60][R8.64], P1 ;  /* 0x0150000008f67fae */ /* 0x000fe8000892187c */
[----:B-1----:R-:W3:Y:S04]  /*33df0*/  LDL.LU.64 R244, [R1+0xc68] ;  /* 0x000c680001f47983 */ /* 0x002ee80000300a00 */
        /* <DEDUP_REMOVED lines=9> */
[----:B------:R-:W3:Y:S04]  /*33e90*/  LDL.64 R204, [R1+0x7d0] ;  /* 0x0007d00001cc7983 */ /* 0x000ee80000100a00 */
[----:B------:R-:W2:Y:S04]  /*33ea0*/  LDL.64 R4, [R1+0x680] ;  /* 0x0006800001047983 */ /* 0x000ea80000100a00 */
        /* <DEDUP_REMOVED lines=26> */
[----:B------:R-:W-:Y:S04]  /*34050*/  LDGSTS.E [R246+0x3100], desc[UR60][R236.64], P1 ;  /* 0x03100000ecf67fae */ /* 0x000fe8000892187c */
[----:B--2---:R-:W-:Y:S04]  /*34060*/  LDGSTS.E [R246+0x3500], desc[UR60][R82.64], P1 ;  /* 0x0350000052f67fae */ /* 0x004fe8000892187c */
        /* <DEDUP_REMOVED lines=67> */
[----:B------:R-:W-:Y:S04]  /*344a0*/  STL.64 [R1+0x2e70], R224 ;  /* 0x002e70e001007387 */ /* 0x000fe80000100a00 */
[----:B------:R-:W-:Y:S01]  /*344b0*/  STL.64 [R1+0x2e58], R128 ;  /* 0x002e588001007387 */ /* 0x000fe20000100a00 */
        /* <DEDUP_REMOVED lines=18> */
[----:B------:R-:W2:Y:S04]  /*345e0*/  LDL.LU.64 R112, [R1+0x78] ;  /* 0x0000780001707983 */ /* 0x000ea80000300a00 */
[----:B------:R-:W-:Y:S04]  /*345f0*/  LDGSTS.E [R246+0x26500], desc[UR60][R222.64], P1 ;  /* 0x26500000def67fae */ /* 0x000fe8000892187c */
[----:B------:R-:W-:Y:S04]  /*34600*/  LDGSTS.E [R246+0x26900], desc[UR60][R238.64], P1 ;  /* 0x26900000eef67fae */ /* 0x000fe8000892187c */
[----:B------:R-:W-:Y:S04]  /*34610*/  LDGSTS.E [R246+0x26d00], desc[UR60][R190.64], P1 ;  /* 0x26d00000bef67fae */ /* 0x000fe8000892187c */
[----:B------:R-:W-:Y:S04]  /*34620*/  LDGSTS.E [R246+0x27100], desc[UR60][R174.64], P1 ;  /* 0x27100000aef67fae */ /* 0x000fe8000892187c */
[----:B------:R-:W3:Y:S04]  /*34630*/  LDL.LU.64 R190, [R1+0x38] ;  /* 0x0000380001be7983 */ /* 0x000ee80000300a00 */
[----:B------:R-:W-:Y:S04]  /*34640*/  LDGSTS.E [R246+0x27500], desc[UR60][R158.64], P1 ;  /* 0x275000009ef67fae */ /* 0x000fe8000892187c */
[----:B------:R-:W4:Y:S04]  /*34650*/  LDL.64 R226, [R1+0x800] ;  /* 0x0008000001e27983 */ /* 0x000f280000100a00 */
[----:B------:R-:W-:Y:S04]  /*34660*/  LDGSTS.E [R246+0x27900], desc[UR60][R142.64], P1 ;  /* 0x279000008ef67fae */ /* 0x000fe8000892187c */
[----:B------:R-:W2:Y:S04]  /*34670*/  LDL.64 R210, [R1+0x7c8] ;  /* 0x0007c80001d27983 */ /* 0x000ea80000100a00 */
[----:B------:R-:W-:Y:S04]  /*34680*/  LDGSTS.E [R246+0x27d00], desc[UR60][R126.64], P1 ;  /* 0x27d000007ef67fae */ /* 0x000fe8000892187c */
[----:B------:R-:W3:Y:S04]  /*34690*/  LDL.64 R194, [R1+0x790] ;  /* 0x0007900001c27983 */ /* 0x000ee80000100a00 */
        /* <DEDUP_REMOVED lines=16> */
[----:B------:R-:W3:Y:S04]  /*347a0*/  LDL.64 R192, [R1+0x598] ;  /* 0x0005980001c07983 */ /* 0x000ee80000100a00 */
[----:B------:R-:W4:Y:S04]  /*347b0*/  LDL.64 R2, [R1+0x838] ;  /* 0x0008380001027983 */ /* 0x000f280000100a00 */
[----:B------:R-:W3:Y:S04]  /*347c0*/  LDL.64 R176, [R1+0x560] ;  /* 0x0005600001b07983 */ /* 0x000ee80000100a00 */
        /* <DEDUP_REMOVED lines=17> */
[----:B----4-:R-:W-:Y:S04]  /*348e0*/  LDGSTS.E [R247+0x2180], desc[UR60][R2.64], P1 ;  /* 0x0218000002f77fae */ /* 0x010fe8000892187c */
[----:B------:R-:W-:Y:S04]  /*348f0*/  LDGSTS.E [R247+0x2580], desc[UR60][R226.64], P1 ;  /* 0x02580000e2f77fae */ /* 0x000fe8000892187c */
[----:B--2---:R-:W-:Y:S04]  /*34900*/  LDGSTS.E [R247+0x2980], desc[UR60][R210.64], P1 ;  /* 0x02980000d2f77fae */ /* 0x004fe8000892187c */
[----:B---3--:R-:W-:Y:S04]  /*34910*/  LDGSTS.E [R247+0x2d80], desc[UR60][R194.64], P1 ;  /* 0x02d80000c2f77fae */ /* 0x008fe8000892187c */
        /* <DEDUP_REMOVED lines=10> */
[----:B------:R-:W2:Y:S04]  /*349c0*/  LDL.LU.64 R2, [R1+0x30a0] ;  /* 0x0030a00001027983 */ /* 0x000ea80000300a00 */
[----:B------:R-:W-:Y:S04]  /*349d0*/  LDGSTS.E [R247+0x5980], desc[UR60][R160.64], P1 ;  /* 0x05980000a0f77fae */ /* 0x000fe8000892187c */
[----:B------:R-:W-:Y:S04]  /*349e0*/  LDGSTS.E [R247+0x5d80], desc[UR60][R144.64], P1 ;  /* 0x05d8000090f77fae */ /* 0x000fe8000892187c */
[----:B------:R-:W-:Y:S04]  /*349f0*/  LDGSTS.E [R247+0x6180], desc[UR60][R96.64], P1 ;  /* 0x0618000060f77fae */ /* 0x000fe8000892187c */
[----:B------:R-:W3:Y:S04]  /*34a00*/  LDL.64 R160, [R1+0xa38] ;  /* 0x000a380001a07983 */ /* 0x000ee80000100a00 */
[----:B------:R-:W4:Y:S04]  /*34a10*/  LDL.64 R144, [R1+0xa78] ;  /* 0x000a780001907983 */ /* 0x000f280000100a00 */
        /* <DEDUP_REMOVED lines=32> */
[----:B------:R1:W-:Y:S04]  /*34c20*/  STL.64 [R1+0x2ec0], R178 ;  /* 0x002ec0b201007387 */ /* 0x0003e80000100a00 */
        /* <DEDUP_REMOVED lines=24> */
[----:B------:R-:W-:Y:S04]  /*34db0*/  STL.64 [R1+0x2f28], R212 ;  /* 0x002f28d401007387 */ /* 0x000fe80000100a00 */
[----:B------:R-:W-:Y:S04]  /*34dc0*/  STL.64 [R1+0x2f30], R228 ;  /* 0x002f30e401007387 */ /* 0x000fe80000100a00 */
[----:B-1----:R-:W2:Y:S04]  /*34dd0*/  LDL.LU.64 R178, [R1+0x170] ;  /* 0x0001700001b27983 */ /* 0x002ea80000300a00 */
[----:B------:R-:W2:Y:S04]  /*34de0*/  LDL.LU.64 R162, [R1+0x130] ;  /* 0x0001300001a27983 */ /* 0x000ea80000300a00 */
[----:B------:R-:W2:Y:S04]  /*34df0*/  LDL.LU.64 R224, [R1+0xf0] ;  /* 0x0000f00001e07983 */ /* 0x000ea80000300a00 */
[----:B------:R-:W2:Y:S04]  /*34e00*/  LDL.LU.64 R192, [R1+0xb0] ;  /* 0x0000b00001c07983 */ /* 0x000ea80000300a00 */
[----:B---3--:R-:W-:Y:S04]  /*34e10*/  LDGSTS.E [R247+0x25980], desc[UR60][R160.64], P1 ;  /* 0x25980000a0f77fae */ /* 0x008fe8000892187c */
[----:B----4-:R-:W-:Y:S04]  /*34e20*/  LDGSTS.E [R247+0x25d80], desc[UR60][R144.64], P1 ;  /* 0x25d8000090f77fae */ /* 0x010fe8000892187c */
[----:B--2---:R-:W-:Y:S04]  /*34e30*/  LDGSTS.E [R247+0x26180], desc[UR60][R96.64], P1 ;  /* 0x2618000060f77fae */ /* 0x004fe8000892187c */
[----:B------:R-:W-:Y:S04]  /*34e40*/  LDGSTS.E [R247+0x26580], desc[UR60][R94.64], P1 ;  /* 0x265800005ef77fae */ /* 0x000fe8000892187c */
[----:B------:R-:W-:Y:S04]  /*34e50*/  LDGSTS.E [R247+0x26980], desc[UR60][R222.64], P1 ;  /* 0x26980000def77fae */ /* 0x000fe8000892187c */
[----:B------:R-:W-:Y:S04]  /*34e60*/  LDGSTS.E [R247+0x26d80], desc[UR60][R238.64], P1 ;  /* 0x26d80000eef77fae */ /* 0x000fe8000892187c */
[----:B------:R-:W2:Y:S04]  /*34e70*/  LDL.LU.64 R222, [R1+0x70] ;  /* 0x0000700001de7983 */ /* 0x000ea80000300a00 */
[----:B------:R-:W-:Y:S04]  /*34e80*/  LDGSTS.E [R247+0x27180], desc[UR60][R174.64], P1 ;  /* 0x27180000aef77fae */ /* 0x000fe8000892187c */
[----:B------:R-:W-:Y:S04]  /*34e90*/  LDGSTS.E [R247+0x27580], desc[UR60][R158.64], P1 ;  /* 0x275800009ef77fae */ /* 0x000fe8000892187c */
[----:B------:R-:W3:Y:S04]  /*34ea0*/  LDL.LU.64 R174, [R1+0x30] ;  /* 0x0000300001ae7983 */ /* 0x000ee80000300a00 */
[----:B------:R-:W-:Y:S04]  /*34eb0*/  LDGSTS.E [R247+0x27980], desc[UR60][R142.64], P1 ;  /* 0x279800008ef77fae */ /* 0x000fe8000892187c */
[----:B------:R1:W-:Y:S04]  /*34ec0*/  STL.64 [R1+0x2d70], R246 ;  /* 0x002d70f601007387 */ /* 0x0003e80000100a00 */
[----:B------:R-:W-:Y:S04]  /*34ed0*/  LDGSTS.E [R247+0x27d80], desc[UR60][R126.64], P1 ;  /* 0x27d800007ef77fae */ /* 0x000fe8000892187c */
[----:B-1----:R-:W4:Y:S04]  /*34ee0*/  LDL.LU.64 R246, [R1+0xc18] ;  /* 0x000c180001f67983 */ /* 0x002f280000300a00 */
[----:B------:R-:W2:Y:S04]  /*34ef0*/  LDL.64 R100, [R1+0x868] ;  /* 0x0008680001647983 */ /* 0x000ea80000100a00 */
[----:B------:R-:W3:Y:S04]  /*34f00*/  LDL.64 R84, [R1+0x830] ;  /* 0x0008300001547983 */ /* 0x000ee80000100a00 */
[----:B------:R-:W4:Y:S04]  /*34f10*/  LDL.64 R190, [R1+0x7f8] ;  /* 0x0007f80001be7983 */ /* 0x000f280000100a00 */
        /* <DEDUP_REMOVED lines=20> */
[----:B------:R-:W4:Y:S01]  /*35060*/  LDL.64 R126, [R1+0x360] ;  /* 0x00036000017e7983 */ /* 0x000f220000100a00 */
[----:B------:R-:W-:-:S04]  /*35070*/  LOP3.LUT R248, R10, 0x40, RZ, 0x3c, !PT ;  /* 0x000000400af87812 */ /* 0x000fc800078e3cff */
[----:B------:R-:W-:-:S05]  /*35080*/  IADD3 R248, R14, R248, RZ ;  /* 0x000000f80ef87210 */ /* 0x000fca0007ffe0ff */
[----:B------:R-:W-:Y:S04]  /*35090*/  LDGSTS.E [R248+0x200], desc[UR60][R70.64], P1 ;  /* 0x0020000046f87fae */ /* 0x000fe8000892187c */
[----:B------:R-:W-:Y:S04]  /*350a0*/  LDGSTS.E [R248+0x600], desc[UR60][R72.64], P1 ;  /* 0x0060000048f87fae */ /* 0x000fe8000892187c */
[----:B------:R-:W-:Y:S04]  /*350b0*/  LDGSTS.E [R248+0xa00], desc[UR60][R74.64], P1 ;  /* 0x00a000004af87fae */ /* 0x000fe8000892187c */
[----:B------:R-:W4:Y:S04]  /*350c0*/  LDL.64 R70, [R1+0x320] ;  /* 0x0003200001467983 */ /* 0x000f280000100a00 */
        /* <DEDUP_REMOVED lines=9> */
[----:B------:R-:W4:Y:S04]  /*35160*/  LDL.64 R16, [R1+0x1b0] ;  /* 0x0001b00001107983 */ /* 0x000f280000100a00 */
[----:B--2---:R-:W-:Y:S04]  /*35170*/  LDGSTS.E [R248+0x1e00], desc[UR60][R100.64], P1 ;  /* 0x01e0000064f87fae */ /* 0x004fe8000892187c */
[----:B---3--:R-:W-:Y:S04]  /*35180*/  LDGSTS.E [R248+0x2200], desc[UR60][R84.64], P1 ;  /* 0x0220000054f87fae */ /* 0x008fe8000892187c */
[----:B----4-:R-:W-:Y:S04]  /*35190*/  LDGSTS.E [R248+0x2600], desc[UR60][R190.64], P1 ;  /* 0x02600000bef87fae */ /* 0x010fe8000892187c */
        /* <DEDUP_REMOVED lines=76> */
[----:B------:R-:W4:Y:S04]  /*35660*/  LDL.LU.64 R226, [R1+0x168] ;  /* 0x0001680001e27983 */ /* 0x000f280000300a00 */
[----:B------:R-:W4:Y:S04]  /*35670*/  LDL.LU.64 R146, [R1+0x128] ;  /* 0x0001280001927983 */ /* 0x000f280000300a00 */
[----:B------:R-:W4:Y:S01]  /*35680*/  LDL.LU.64 R110, [R1+0xe8] ;  /* 0x0000e800016e7983 */ /* 0x000f220000300a00 */
[----:B------:R-:W-:-:S05]  /*35690*/  LOP3.LUT R249, R10, 0x50, RZ, 0x3c, !PT ;  /* 0x000000500af97812 */ /* 0x000fca00078e3cff */
[----:B------:R-:W-:Y:S01]  /*356a0*/  IMAD.IADD R249, R14, 0x1, R249 ;  /* 0x000000010ef97824 */ /* 0x000fe200078e02f9 */
[----:B--2---:R-:W-:Y:S04]  /*356b0*/  LDGSTS.E [R248+0x25a00], desc[UR60][R176.64], P1 ;  /* 0x25a00000b0f87fae */ /* 0x004fe8000892187c */
[----:B---3--:R-:W-:Y:S04]  /*356c0*/  LDGSTS.E [R248+0x25e00], desc[UR60][R160.64], P1 ;  /* 0x25e00000a0f87fae */ /* 0x008fe8000892187c */
[----:B----4-:R-:W-:Y:S04]  /*356d0*/  LDGSTS.E [R248+0x26200], desc[UR60][R144.64], P1 ;  /* 0x2620000090f87fae */ /* 0x010fe8000892187c */
[----:B------:R-:W2:Y:S04]  /*356e0*/  LDL.LU.64 R176, [R1+0xa8] ;  /* 0x0000a80001b07983 */ /* 0x000ea80000300a00 */
[----:B------:R-:W-:Y:S04]  /*356f0*/  LDGSTS.E [R248+0x26600], desc[UR60][R96.64], P1 ;  /* 0x2660000060f87fae */ /* 0x000fe8000892187c */
[----:B------:R-:W-:Y:S04]  /*35700*/  LDGSTS.E [R248+0x26a00], desc[UR60][R94.64], P1 ;  /* 0x26a000005ef87fae */ /* 0x000fe8000892187c */
[----:B------:R-:W3:Y:S04]  /*35710*/  LDL.LU.64 R96, [R1+0x68] ;  /* 0x0000680001607983 */ /* 0x000ee80000300a00 */
[----:B------:R-:W-:Y:S04]  /*35720*/  LDGSTS.E [R248+0x26e00], desc[UR60][R238.64], P1 ;  /* 0x26e00000eef87fae */ /* 0x000fe8000892187c */
[----:B------:R-:W-:Y:S04]  /*35730*/  LDGSTS.E [R248+0x27200], desc[UR60][R158.64], P1 ;  /* 0x272000009ef87fae */ /* 0x000fe8000892187c */
[----:B------:R-:W-:Y:S04]  /*35740*/  LDGSTS.E [R248+0x27600], desc[UR60][R142.64], P1 ;  /* 0x276000008ef87fae */ /* 0x000fe8000892187c */
[----:B------:R-:W4:Y:S04]  /*35750*/  LDL.LU.64 R158, [R1+0x28] ;  /* 0x00002800019e7983 */ /* 0x000f280000300a00 */
[----:B------:R-:W-:Y:S04]  /*35760*/  LDGSTS.E [R248+0x27a00], desc[UR60][R126.64], P1 ;  /* 0x27a000007ef87fae */ /* 0x000fe8000892187c */
[----:B------:R-:W-:Y:S04]  /*35770*/  LDGSTS.E [R248+0x27e00], desc[UR60][R244.64], P1 ;  /* 0x27e00000f4f87fae */ /* 0x000fe8000892187c */
[----:B------:R1:W-:Y:S04]  /*35780*/  STL.64 [R1+0x2d80], R244 ;  /* 0x002d80f401007387 */ /* 0x0003e80000100a00 */
[----:B------:R-:W-:Y:S04]  /*35790*/  LDGSTS.E [R249+0x280], desc[UR60][R70.64], P1 ;  /* 0x0028000046f97fae */ /* 0x000fe8000892187c */
        /* <DEDUP_REMOVED lines=64> */
[----:B------:R-:W-:Y:S04]  /*35ba0*/  LDGSTS.E [R249+0x20280], desc[UR60][R72.64], P1 ;  /* 0x2028000048f97fae */ /* 0x000fe8000892187c */
        /* <DEDUP_REMOVED lines=68> */
[----:B------:R-:W2:Y:S04]  /*35ff0*/  LDL.64 R126, [R1+0x510] ;  /* 0x00051000017e7983 */ /* 0x000ea80000100a00 */
        /* <DEDUP_REMOVED lines=11> */
[----:B------:R-:W4:Y:S01]  /*360b0*/  LDL.64 R80, [R1+0x3c0] ;  /* 0x0003c00001507983 */ /* 0x000f220000100a00 */
[----:B------:R-:W-:-:S03]  /*360c0*/  LOP3.LUT R250, R10, 0x60, RZ, 0x3c, !PT ;  /* 0x000000600afa7812 */ /* 0x000fc600078e3cff */
[----:B------:R-:W-:Y:S04]  /*360d0*/  LDGSTS.E [R249+0x27a80], desc[UR60][R244.64], P1 ;  /* 0x27a80000f4f97fae */ /* 0x000fe8000892187c */
[----:B------:R-:W4:Y:S01]  /*360e0*/  LDL.64 R16, [R1+0x388] ;  /* 0x0003880001107983 */ /* 0x000f220000100a00 */
[----:B------:R-:W-:-:S03]  /*360f0*/  IADD3 R250, R14, R250, RZ ;  /* 0x000000fa0efa7210 */ /* 0x000fc60007ffe0ff */
[----:B------:R-:W-:Y:S04]  /*36100*/  LDGSTS.E [R249+0x27e80], desc[UR60][R12.64], P1 ;  /* 0x27e800000cf97fae */ /* 0x000fe8000892187c */
[----:B-1----:R-:W4:Y:S04]  /*36110*/  LDL.LU.64 R232, [R1+0x350] ;  /* 0x0003500001e87983 */ /* 0x002f280000300a00 */
[----:B------:R-:W4:Y:S04]  /*36120*/  LDL.LU.64 R216, [R1+0x310] ;  /* 0x0003100001d87983 */ /* 0x000f280000300a00 */
        /* <DEDUP_REMOVED lines=10> */
[----:B------:R-:W-:Y:S04]  /*361d0*/  LDGSTS.E [R250+0x300], desc[UR60][R224.64], P1 ;  /* 0x00300000e0fa7fae */ /* 0x000fe8000892187c */
[----:B------:R-:W-:Y:S04]  /*361e0*/  LDGSTS.E [R250+0x700], desc[UR60][R162.64], P1 ;  /* 0x00700000a2fa7fae */ /* 0x000fe8000892187c */
[----:B------:R-:W-:Y:S04]  /*361f0*/  LDGSTS.E [R250+0xb00], desc[UR60][R178.64], P1 ;  /* 0x00b00000b2fa7fae */ /* 0x000fe8000892187c */
[----:B------:R-:W-:Y:S04]  /*36200*/  LDGSTS.E [R250+0xf00], desc[UR60][R228.64], P1 ;  /* 0x00f00000e4fa7fae */ /* 0x000fe8000892187c */
[----:B------:R-:W-:Y:S04]  /*36210*/  LDGSTS.E [R250+0x1300], desc[UR60][R212.64], P1 ;  /* 0x01300000d4fa7fae */ /* 0x000fe8000892187c */
[----:B------:R-:W-:Y:S04]  /*36220*/  LDGSTS.E [R250+0x1700], desc[UR60][R196.64], P1 ;  /* 0x01700000c4fa7fae */ /* 0x000fe8000892187c */
[----:B------:R-:W4:Y:S04]  /*36230*/  LDL.LU.64 R94, [R1+0x60] ;  /* 0x00006000015e7983 */ /* 0x000f280000300a00 */
[----:B------:R-:W-:Y:S04]  /*36240*/  LDGSTS.E [R250+0x1b00], desc[UR60][R180.64], P1 ;  /* 0x01b00000b4fa7fae */ /* 0x000fe8000892187c */
[----:B------:R-:W4:Y:S04]  /*36250*/  LDL.LU.64 R142, [R1+0x20] ;  /* 0x00002000018e7983 */ /* 0x000f280000300a00 */
        /* <DEDUP_REMOVED lines=10> */
[----:B-1----:R-:W4:Y:S04]  /*36300*/  LDL.LU.64 R244, [R1+0xbe0] ;  /* 0x000be00001f47983 */ /* 0x002f280000300a00 */
        /* <DEDUP_REMOVED lines=10> */
[----:B--2---:R-:W-:Y:S04]  /*363b0*/  LDGSTS.E [R250+0x5b00], desc[UR60][R126.64], P1 ;  /* 0x05b000007efa7fae */ /* 0x004fe8000892187c */
[----:B---3--:R-:W-:Y:S04]  /*363c0*/  LDGSTS.E [R250+0x5f00], desc[UR60][R70.64], P1 ;  /* 0x05f0000046fa7fae */ /* 0x008fe8000892187c */
[----:B----4-:R-:W-:Y:S04]  /*363d0*/  LDGSTS.E [R250+0x6300], desc[UR60][R72.64], P1 ;  /* 0x0630000048fa7fae */ /* 0x010fe8000892187c */
        /* <DEDUP_REMOVED lines=13> */
[----:B------:R1:W-:Y:S04]  /*364b0*/  LDGSTS.E [R250+0x7f00], desc[UR60][R216.64], P1 ;  /* 0x07f00000d8fa7fae */ /* 0x0003e8000892187c */
[----:B------:R-:W-:Y:S04]  /*364c0*/  LDGSTS.E [R250+0x20300], desc[UR60][R200.64], P1 ;  /* 0x20300000c8fa7fae */ /* 0x000fe8000892187c */
[----:B------:R1:W-:Y:S04]  /*364d0*/  LDGSTS.E [R250+0x20700], desc[UR60][R184.64], P1 ;  /* 0x20700000b8fa7fae */ /* 0x0003e8000892187c */
[----:B------:R-:W-:Y:S04]  /*364e0*/  LDGSTS.E [R250+0x20b00], desc[UR60][R168.64], P1 ;  /* 0x20b00000a8fa7fae */ /* 0x000fe8000892187c */
[----:B------:R4:W-:Y:S04]  /*364f0*/  LDGSTS.E [R250+0x20f00], desc[UR60][R152.64], P1 ;  /* 0x20f0000098fa7fae */ /* 0x0009e8000892187c */
[----:B------:R-:W-:Y:S04]  /*36500*/  LDGSTS.E [R250+0x21300], desc[UR60][R136.64], P1 ;  /* 0x2130000088fa7fae */ /* 0x000fe8000892187c */
[----:B------:R-:W-:Y:S04]  /*36510*/  LDGSTS.E [R250+0x21700], desc[UR60][R120.64], P1 ;  /* 0x2170000078fa7fae */ /* 0x000fe8000892187c */
[----:B------:R-:W-:Y:S04]  /*36520*/  LDGSTS.E [R250+0x21b00], desc[UR60][R210.64], P1 ;  /* 0x21b00000d2fa7fae */ /* 0x000fe8000892187c */
[----:B------:R-:W-:Y:S04]  /*36530*/  LDGSTS.E [R250+0x21f00], desc[UR60][R130.64], P1 ;  /* 0x21f0000082fa7fae */ /* 0x000fe8000892187c */
[----:B------:R-:W-:Y:S04]  /*36540*/  LDGSTS.E [R250+0x22300], desc[UR60][R206.64], P1 ;  /* 0x22300000cefa7fae */ /* 0x000fe8000892187c */
[----:B------:R-:W-:Y:S04]  /*36550*/  LDGSTS.E [R250+0x22700], desc[UR60][R160.64], P1 ;  /* 0x22700000a0fa7fae */ /* 0x000fe8000892187c */
[----:B------:R-:W-:Y:S04]  /*36560*/  STL.64 [R1+0x3038], R232 ;  /* 0x003038e801007387 */ /* 0x000fe80000100a00 */
[----:B------:R1:W-:Y:S04]  /*36570*/  STL.64 [R1+0x3040], R216 ;  /* 0x003040d801007387 */ /* 0x0003e80000100a00 */
[----:B------:R-:W-:Y:S01]  /*36580*/  LDGSTS.E [R250+0x22b00], desc[UR60][R94.64], P1 ;  /* 0x22b000005efa7fae */ /* 0x000fe2000892187c */
[----:B------:R-:W-:Y:S01]  /*36590*/  VIADD R252, R251, 0xffffff7c ;  /* 0xffffff7cfbfc7836 */ /* 0x000fe20000000000 */
[----:B-1----:R-:W1:Y:S02]  /*365a0*/  LDC R217, c[0x0][0x230] ;  /* 0x00008c00ffd97b82 */ /* 0x002e640000000800 */
        /* <DEDUP_REMOVED lines=13> */
[----:B------:R-:W-:Y:S04]  /*36680*/  STL.64 [R1+0x3058], R168 ;  /* 0x003058a801007387 */ /* 0x000fe80000100a00 */
[----:B------:R-:W-:Y:S01]  /*36690*/  STL.64 [R1+0x3060], R152 ;  /* 0x0030609801007387 */ /* 0x000fe20000100a00 */
[----:B------:R-:W-:Y:S01]  /*366a0*/  LOP3.LUT R251, R10, 0x70, RZ, 0x3c, !PT ;  /* 0x000000700afb7812 */ /* 0x000fe200078e3cff */
[----:B-1----:R-:W1:Y:S02]  /*366b0*/  LDC R185, c[0x0][0x230] ;  /* 0x00008c00ffb97b82 */ /* 0x002e640000000800 */
[----:B--2---:R-:W-:Y:S04]  /*366c0*/  LDGSTS.E [R250+0x25b00], desc[UR60][R70.64], P1 ;  /* 0x25b0000046fa7fae */ /* 0x004fe8000892187c */
[----:B---3--:R-:W-:Y:S04]  /*366d0*/  LDGSTS.E [R250+0x25f00], desc[UR60][R72.64], P1 ;  /* 0x25f0000048fa7fae */ /* 0x008fe8000892187c */
[----:B----4-:R-:W-:Y:S04]  /*366e0*/  LDGSTS.E [R250+0x26300], desc[UR60][R74.64], P1 ;  /* 0x263000004afa7fae */ /* 0x010fe8000892187c */
[----:B------:R-:W-:Y:S04]  /*366f0*/  LDGSTS.E [R250+0x26700], desc[UR60][R76.64], P1 ;  /* 0x267000004cfa7fae */ /* 0x000fe8000892187c */
[----:B------:R-:W-:Y:S04]  /*36700*/  LDGSTS.E [R250+0x26b00], desc[UR60][R78.64], P1 ;  /* 0x26b000004efa7fae */ /* 0x000fe8000892187c */
[----:B------:R-:W2:Y:S04]  /*36710*/  LDL.64 R76, [R1+0xa18] ;  /* 0x000a1800014c7983 */ /* 0x000ea80000100a00 */
[----:B------:R-:W-:Y:S04]  /*36720*/  LDGSTS.E [R250+0x26f00], desc[UR60][R80.64], P1 ;  /* 0x26f0000050fa7fae */ /* 0x000fe8000892187c */
[----:B------:R-:W3:Y:S04]  /*36730*/  LDL.64 R78, [R1+0xa58] ;  /* 0x000a5800014e7983 */ /* 0x000ee80000100a00 */
[----:B------:R-:W-:Y:S04]  /*36740*/  LDGSTS.E [R250+0x27300], desc[UR60][R16.64], P1 ;  /* 0x2730000010fa7fae */ /* 0x000fe8000892187c */
[----:B------:R-:W4:Y:S01]  /*36750*/  LDL.64 R80, [R1+0xa98] ;  /* 0x000a980001507983 */ /* 0x000f220000100a00 */
[----:B------:R-:W-:-:S03]  /*36760*/  IMAD.IADD R251, R14, 0x1, R251 ;  /* 0x000000010efb7824 */ /* 0x000fc600078e02fb */
[----:B------:R-:W-:Y:S04]  /*36770*/  LDGSTS.E [R250+0x27700], desc[UR60][R244.64], P1 ;  /* 0x27700000f4fa7fae */ /* 0x000fe8000892187c */
[----:B------:R-:W4:Y:S04]  /*36780*/  LDL.64 R16, [R1+0xad8] ;  /* 0x000ad80001107983 */ /* 0x000f280000100a00 */
[----:B------:R-:W2:Y:S04]  /*36790*/  LDL.LU.64 R104, [R1+0x9d8] ;  /* 0x0009d80001687983 */ /* 0x000ea80000300a00 */
[----:B------:R-:W3:Y:S04]  /*367a0*/  LDL.LU.64 R88, [R1+0x9a0] ;  /* 0x0009a00001587983 */ /* 0x000ee80000300a00 */
        /* <DEDUP_REMOVED lines=44> */
[----:B------:R1:W-:Y:S04]  /*36a70*/  STL.64 [R1+0x2da0], R244 ;  /* 0x002da0f401007387 */ /* 0x0003e80000100a00 */
[----:B-1----:R-:W4:Y:S04]  /*36a80*/  LDL.LU.64 R244, [R1+0xb58] ;  /* 0x000b580001f47983 */ /* 0x002f280000300a00 */
[----:B------:R1:W-:Y:S04]  /*36a90*/  STL.64 [R1+0x2d98], R12 ;  /* 0x002d980c01007387 */ /* 0x0003e80000100a00 */
[----:B-1----:R-:W4:Y:S04]  /*36aa0*/  LDL.LU.64 R12, [R1+0xb98] ;  /* 0x000b9800010c7983 */ /* 0x002f280000300a00 */
[----:B------:R1:W-:Y:S04]  /*36ab0*/  STL.64 [R1+0x2da8], R6 ;  /* 0x002da80601007387 */ /* 0x0003e80000100a00 */
[----:B-1----:R-:W4:Y:S04]  /*36ac0*/  LDL.LU.64 R6, [R1+0xb18] ;  /* 0x000b180001067983 */ /* 0x002f280000300a00 */
[----:B------:R-:W4:Y:S04]  /*36ad0*/  LDL.LU.64 R74, [R1+0x1468] ;  /* 0x00146800014a7983 */ /* 0x000f280000300a00 */
        /* <DEDUP_REMOVED lines=56> */
[----:B------:R1:W-:Y:S04]  /*36e60*/  LDGSTS.E [R251+0x26380], desc[UR60][R80.64], P1 ;  /* 0x2638000050fb7fae */ /* 0x0003e8000892187c */
[----:B------:R2:W-:Y:S04]  /*36e70*/  LDGSTS.E [R251+0x26780], desc[UR60][R16.64], P1 ;  /* 0x2678000010fb7fae */ /* 0x0005e8000892187c */
[----:B------:R-:W3:Y:S04]  /*36e80*/  LDL.LU.64 R78, [R1+0xca0] ;  /* 0x000ca000014e7983 */ /* 0x000ee80000300a00 */
[----:B------:R-:W4:Y:S01]  /*36e90*/  LDL.LU.64 R72, [R1+0xca8] ;  /* 0x000ca80001487983 */ /* 0x000f220000300a00 */
[C---:B------:R-:W-:Y:S01]  /*36ea0*/  IMAD.WIDE R152, R8.reuse, 0x4, R240 ;  /* 0x0000000408987825 */ /* 0x040fe200078e02f0 */
[----:B-1----:R-:W1:Y:S02]  /*36eb0*/  LDC R80, c[0x0][0x230] ;  /* 0x00008c00ff507b82 */ /* 0x002e640000000800 */
[----:B------:R-:W4:Y:S01]  /*36ec0*/  LDL.LU.64 R76, [R1+0xcb0] ;  /* 0x000cb000014c7983 */ /* 0x000f220000300a00 */
[----:B------:R-:W1:Y:S01]  /*36ed0*/  S2R R81, SR_TID.X ;  /* 0x0000000000517919 */ /* 0x000e620000002100 */
[----:B--2---:R-:W-:-:S04]  /*36ee0*/  IMAD.WIDE R16, R8, 0x4, R4 ;  /* 0x0000000408107825 */ /* 0x004fc800078e0204 */
[----:B------:R-:W2:Y:S01]  /*36ef0*/  LDC R241, c[0x0][0x230] ;  /* 0x00008c00fff17b82 */ /* 0x000ea20000000800 */
[----:B------:R-:W-:Y:S04]  /*36f00*/  LDGSTS.E [R251+0x26b80], desc[UR60][R6.64], P1 ;  /* 0x26b8000006fb7fae */ /* 0x000fe8000892187c */
[----:B------:R-:W-:Y:S01]  /*36f10*/  LDGSTS.E [R251+0x26f80], desc[UR60][R244.64], P1 ;  /* 0x26f80000f4fb7fae */ /* 0x000fe2000892187c */
[----:B------:R-:W-:Y:S02]  /*36f20*/  IMAD.WIDE R74, R8, 0x4, R74 ;  /* 0x00000004084a7825 */ /* 0x000fe400078e024a */
[----:B------:R-:W2:Y:S01]  /*36f30*/  LDC R240, c[0x0][0x230] ;  /* 0x00008c00fff07b82 */ /* 0x000ea20000000800 */
[----:B------:R-:W-:Y:S04]  /*36f40*/  LDGSTS.E [R251+0x27380], desc[UR60][R12.64], P1 ;  /* 0x273800000cfb7fae */ /* 0x000fe8000892187c */
[----:B------:R-:W-:Y:S04]  /*36f50*/  LDGSTS.E [R251+0x27780], desc[UR60][R248.64], P1 ;  /* 0x27780000f8fb7fae */ /* 0x000fe8000892187c */
[----:B------:R-:W-:Y:S04]  /*36f60*/  LDGSTS.E [R251+0x27b80], desc[UR60][R246.64], P1 ;  /* 0x27b80000f6fb7fae */ /* 0x000fe8000892187c */
[----:B------:R-:W-:Y:S04]  /*36f70*/  LDGSTS.E [R251+0x27f80], desc[UR60][R82.64], P1 ;  /* 0x27f8000052fb7fae */ /* 0x000fe8000892187c */
[----:B------:R-:W0:Y:S01]  /*36f80*/  LDGDEPBAR ;  /* 0x00000000000079af */ /* 0x000e220000000000 */
[----:B-1----:R-:W-:-:S02]  /*36f90*/  LOP3.LUT R71, R81, 0x7f, RZ, 0xc0, !PT ;  /* 0x0000007f51477812 */ /* 0x002fc400078ec0ff */
[----:B------:R-:W-:Y:S01]  /*36fa0*/  SHF.L.U32 R81, R81, 0x4, RZ ;  /* 0x0000000451517819 */ /* 0x000fe200000006ff */
[----:B------:R-:W-:Y:S03]  /*36fb0*/  STL.64 [R1+0x1940], R152 ;  /* 0x0019409801007387 */ /* 0x000fe60000100a00 */
[----:B------:R-:W-:Y:S01]  /*36fc0*/  LOP3.LUT R81, R81, 0x70, RZ, 0xc0, !PT ;  /* 0x0000007051517812 */ /* 0x000fe200078ec0ff */
[----:B------:R1:W-:Y:S04]  /*36fd0*/  STL.64 [R1+0x1938], R16 ;  /* 0x0019381001007387 */ /* 0x0003e80000100a00 */
[----:B------:R-:W-:Y:S01]  /*36fe0*/  IMAD R81, R71, 0x80, R81 ;  /* 0x0000008047517824 */ /* 0x000fe200078e0251 */
[----:B------:R-:W2:Y:S04]  /*36ff0*/  LDL.LU.64 R232, [R1+0xcb8] ;  /* 0x000cb80001e87983 */ /* 0x000ea80000300a00 */
[----:B------:R-:W2:Y:S01]  /*37000*/  LDL.LU.64 R70, [R1+0xcc0] ;  /* 0x000cc00001467983 */ /* 0x000ea20000300a00 */
[----:B------:R-:W-:-:S03]  /*37010*/  IADD3 R4, R217, -0xa1, RZ ;  /* 0xffffff5fd9047810 */ /* 0x000fc60007ffe0ff */
[----:B------:R-:W2:Y:S01]  /*37020*/  LDL.LU.64 R200, [R1+0xcc8] ;  /* 0x000cc80001c87983 */ /* 0x000ea20000300a00 */
[----:B------:R-:W-:Y:S01]  /*37030*/  IADD3 R81, R14, 0x200000, R81 ;  /* 0x002000000e517810 */ /* 0x000fe20007ffe051 */
[----:B------:R-:W-:Y:S06]  /*37040*/  BAR.SYNC.DEFER_BLOCKING 0x0 ;  /* 0x0000000000007b1d */ /* 0x000fec0000010000 */
[----:B------:R-:W2:Y:S04]  /*37050*/  LDL.LU.64 R216, [R1+0xcd0] ;  /* 0x000cd00001d87983 */ /* 0x000ea80000300a00 */
[----:B------:R1:W-:Y:S04]  /*37060*/  STL.64 [R1+0x1930], R74 ;  /* 0x0019304a01007387 */ /* 0x0003e80000100a00 */
[----:B------:R-:W-:Y:S01]  /*37070*/  @!PT LDS RZ, [RZ] ;  /* 0x00000000fffff984 */ /* 0x000fe20000000800 */
[----:B------:R-:W-:Y:S01]  /*37080*/  @!PT LDS RZ, [RZ] ;  /* 0x00000000fffff984 */ /* 0x000fe20000000800 */
[----:B------:R-:W-:Y:S01]  /*37090*/  @!PT LDS RZ, [RZ] ;  /* 0x00000000fffff984 */ /* 0x000fe20000000800 */
[----:B------:R-:W-:Y:S04]  /*370a0*/  LDGSTS.E [R81+-0x60000], desc[UR60][R152.64], !P5 ;  /* 0xa000000098517fae */ /* 0x000fe8000e92187c */
[----:B------:R1:W-:Y:S04]  /*370b0*/  LDGSTS.E [R81+-0x5c000], desc[UR60][R16.64], !P5 ;  /* 0xa400000010517fae */ /* 0x0003e8000e92187c */
[----:B------:R-:W-:Y:S01]  /*370c0*/  LDGSTS.E [R81+-0x5fffc], desc[UR60][R74.64], !P4 ;  /* 0xa00040004a517fae */ /* 0x000fe2000e12187c */
[----:B---3--:R-:W-:-:S04]  /*370d0*/  IMAD.WIDE R78, R8, 0x4, R78 ;  /* 0x00000004084e7825 */ /* 0x008fc800078e024e */
[----:B----4-:R-:W-:Y:S01]  /*370e0*/  IMAD.WIDE R168, R8, 0x4, R72 ;  /* 0x0000000408a87825 */ /* 0x010fe200078e0248 */
[----:B------:R3:W-:Y:S01]  /*370f0*/  STL.64 [R1+0x1928], R78 ;  /* 0x0019284e01007387 */ /* 0x0007e20000100a00 */
[----:B------:R-:W-:Y:S01]  /*37100*/  ISETP.GE.U32.AND P1, PT, R252, 0x7ffffefd, PT ;  /* 0x7ffffefdfc00780c */ /* 0x000fe20003f26070 */
[----:B-1----:R-:W1:Y:S01]  /*37110*/  LDC R16, c[0x0][0x230] ;  /* 0x00008c00ff107b82 */ /* 0x002e620000000800 */
[----:B------:R-:W-:Y:S01]  /*37120*/  IMAD.WIDE R152, R8, 0x4, R76 ;  /* 0x0000000408987825 */ /* 0x000fe200078e024c */
[----:B------:R-:W4:Y:S04]  /*37130*/  LDL.LU.64 R72, [R1+0xcd8] ;  /* 0x000cd80001487983 */ /* 0x000f280000300a00 */
[----:B------:R-:W4:Y:S01]  /*37140*/  LDL.LU.64 R76, [R1+0xce0] ;  /* 0x000ce000014c7983 */ /* 0x000f220000300a00 */
[----:B------:R-:W-:Y:S01]  /*37150*/  VIADD R5, R185, 0xffffff5e ;  /* 0xffffff5eb9057836 */ /* 0x000fe20000000000 */
[----:B------:R-:W-:Y:S01]  /*37160*/  ISETP.GE.U32.AND P5, PT, R4, 0x7ffffee0, PT ;  /* 0x7ffffee00400780c */ /* 0x000fe20003fa6070 */
[----:B------:R-:W1:Y:S01]  /*37170*/  LDC R252, c[0x0][0x230] ;  /* 0x00008c00fffc7b82 */ /* 0x000e620000000800 */
[----:B------:R-:W-:Y:S04]  /*37180*/  STL.64 [R1+0x1920], R168 ;  /* 0x001920a801007387 */ /* 0x000fe80000100a00 */
[----:B------:R2:W-:Y:S03]  /*37190*/  STL.64 [R1+0x1918], R152 ;  /* 0x0019189801007387 */ /* 0x0005e60000100a00 */
[----:B------:R-:W1:Y:S01]  /*371a0*/  LDC R17, c[0x0][0x230] ;  /* 0x00008c00ff117b82 */ /* 0x000e620000000800 */
[----:B------:R-:W4:Y:S04]  /*371b0*/  LDL.LU.64 R74, [R1+0xce8] ;  /* 0x000ce800014a7983 */ /* 0x000f280000300a00 */
[----:B------:R-:W-:Y:S04]  /*371c0*/  LDGSTS.E [R81+-0x5bffc], desc[UR60][R78.64], !P4 ;  /* 0xa40040004e517fae */ /* 0x000fe8000e12187c */
[----:B------:R-:W-:Y:S04]  /*371d0*/  LDGSTS.E [R81+-0x5fff8], desc[UR60][R168.64], !P6 ;  /* 0xa0008000a8517fae */ /* 0x000fe8000f12187c */
[----:B------:R2:W-:Y:S04]  /*371e0*/  LDGSTS.E [R81+-0x5bff8], desc[UR60][R152.64], !P6 ;  /* 0xa400800098517fae */ /* 0x0005e8000f12187c */
[----:B---3--:R-:W3:Y:S01]  /*371f0*/  LDL.LU.64 R78, [R1+0xcf0] ;  /* 0x000cf000014e7983 */ /* 0x008ee20000300a00 */
[----:B------:R-:W-:Y:S01]  /*37200*/  ISETP.GE.U32.AND P4, PT, R5, 0x7ffffedf, PT ;  /* 0x7ffffedf0500780c */ /* 0x000fe20003f86070 */
[C---:B--2---:R-:W-:Y:S01]  /*37210*/  IMAD.WIDE R232, R8.reuse, 0x4, R232 ;  /* 0x0000000408e87825 */ /* 0x044fe200078e02e8 */
[----:B------:R-:W2:Y:S03]  /*37220*/  LDC R152, c[0x0][0x230] ;  /* 0x00008c00ff987b82 */ /* 0x000ea60000000800 */
[C---:B------:R-:W-:Y:S01]  /*37230*/  IMAD.WIDE R70, R8.reuse, 0x4, R70 ;  /* 0x0000000408467825 */ /* 0x040fe200078e0246 */
[----:B------:R1:W-:Y:S03]  /*37240*/  STL.64 [R1+0x1910], R232 ;  /* 0x001910e801007387 */ /* 0x0003e60000100a00 */
[C---:B------:R-:W-:Y:S01]  /*37250*/  IMAD.WIDE R184, R8.reuse, 0x4, R200 ;  /* 0x0000000408b87825 */ /* 0x040fe200078e02c8 */
[----:B------:R1:W-:Y:S04]  /*37260*/  STL.64 [R1+0x1908], R70 ;  /* 0x0019084601007387 */ /* 0x0003e80000100a00 */
[----:B------:R-:W2:Y:S04]  /*37270*/  LDL.LU.64 R200, [R1+0xcf8] ;  /* 0x000cf80001c87983 */ /* 0x000ea80000300a00 */
[----:B------:R-:W-:Y:S01]  /*37280*/  LDGSTS.E [R81+-0x5fff4], desc[UR60][R232.64], !P1 ;  /* 0xa000c000e8517fae */ /* 0x000fe2000c92187c */
[----:B------:R-:W-:-:S03]  /*37290*/  IMAD.WIDE R168, R8, 0x4, R216 ;  /* 0x0000000408a87825 */ /* 0x000fc600078e02d8 */
[----:B------:R-:W-:Y:S04]  /*372a0*/  LDGSTS.E [R81+-0x5bff4], desc[UR60][R70.64], !P1 ;  /* 0xa400c00046517fae */ /* 0x000fe8000c92187c */
[----:B------:R-:W2:Y:S04]  /*372b0*/  LDL.LU.64 R216, [R1+0xd00] ;  /* 0x000d000001d87983 */ /* 0x000ea80000300a00 */
[----:B------:R4:W-:Y:S04]  /*372c0*/  STL.64 [R1+0x17c0], R184 ;  /* 0x0017c0b801007387 */ /* 0x0009e80000100a00 */
[----:B------:R3:W-:Y:S04]  /*372d0*/  STL.64 [R1+0x17b8], R168 ;  /* 0x0017b8a801007387 */ /* 0x0007e80000100a00 */
[----:B-1----:R-:W2:Y:S04]  /*372e0*/  LDL.LU.64 R232, [R1+0xd08] ;  /* 0x000d080001e87983 */ /* 0x002ea80000300a00 */
[----:B------:R-:W2:Y:S04]  /*372f0*/  LDL.LU.64 R70, [R1+0xd10] ;  /* 0x000d100001467983 */ /* 0x000ea80000300a00 */
[----:B------:R1:W-:Y:S04]  /*37300*/  LDGSTS.E [R81+-0x58000], desc[UR60][R184.64], !P5 ;  /* 0xa8000000b8517fae */ /* 0x0003e8000e92187c */
[----:B------:R3:W-:Y:S01]  /*37310*/  LDGSTS.E [R81+-0x54000], desc[UR60][R168.64], !P5 ;  /* 0xac000000a8517fae */ /* 0x0007e2000e92187c */
[----:B----4-:R-:W-:-:S04]  /*37320*/  IMAD.WIDE R72, R8, 0x4, R72 ;  /* 0x0000000408487825 */ /* 0x010fc800078e0248 */
[C---:B------:R-:W-:Y:S01]  /*37330*/  IMAD.WIDE R76, R8.reuse, 0x4, R76 ;  /* 0x00000004084c7825 */ /* 0x040fe200078e024c */
[----:B------:R4:W-:Y:S04]  /*37340*/  STL.64 [R1+0x17b0], R72 ;  /* 0x0017b04801007387 */ /* 0x0009e80000100a00 */
[----:B------:R4:W-:Y:S04]  /*37350*/  STL.64 [R1+0x17a8], R76 ;  /* 0x0017a84c01007387 */ /* 0x0009e80000100a00 */
[----:B------:R-:W-:Y:S01]  /*37360*/  LDGSTS.E [R81+-0x57ffc], desc[UR60][R72.64], !P4 ;  /* 0xa800400048517fae */ /* 0x000fe2000e12187c */
[----:B-1----:R-:W-:-:S03]  /*37370*/  IMAD.WIDE R184, R8, 0x4, R74 ;  /* 0x0000000408b87825 */ /* 0x002fc600078e024a */
[----:B------:R-:W-:Y:S04]  /*37380*/  LDGSTS.E [R81+-0x53ffc], desc[UR60][R76.64], !P4 ;  /* 0xac0040004c517fae */ /* 0x000fe8000e12187c */
[----:B------:R-:W2:Y:S01]  /*37390*/  LDL.LU.64 R74, [R1+0xd18] ;  /* 0x000d1800014a7983 */ /* 0x000ea20000300a00 */
[----:B---3--:R-:W-:-:S03]  /*373a0*/  IMAD.WIDE R168, R8, 0x4, R78 ;  /* 0x0000000408a87825 */ /* 0x008fc600078e024e */
[----:B------:R-:W3:Y:S04]  /*373b0*/  LDL.LU.64 R78, [R1+0xd20] ;  /* 0x000d2000014e7983 */ /* 0x000ee80000300a00 */
[----:B------:R1:W-:Y:S04]  /*373c0*/  STL.64 [R1+0x17a0], R184 ;  /* 0x0017a0b801007387 */ /* 0x0003e80000100a00 */
[----:B------:R1:W-:Y:S04]  /*373d0*/  STL.64 [R1+0x1798], R168 ;  /* 0x001798a801007387 */ /* 0x0003e80000100a00 */
[----:B----4-:R-:W4:Y:S04]  /*373e0*/  LDL.LU.64 R72, [R1+0xd28] ;  /* 0x000d280001487983 */ /* 0x010f280000300a00 */
[----:B------:R-:W4:Y:S01]  /*373f0*/  LDL.LU.64 R76, [R1+0xd30] ;  /* 0x000d3000014c7983 */ /* 0x000f220000300a00 */
[----:B------:R-:W-:Y:S01]  /*37400*/  IADD3 R4, R16, -0xa3, RZ ;  /* 0xffffff5d10047810 */ /* 0x000fe20007ffe0ff */
[----:B------:R-:W-:Y:S01]  /*37410*/  VIADD R5, R252, 0xffffff5c ;  /* 0xffffff5cfc057836 */ /* 0x000fe20000000000 */
[----:B------:R-:W4:Y:S02]  /*37420*/  LDC R16, c[0x0][0x230] ;  /* 0x00008c00ff107b82 */ /* 0x000f240000000800 */
[----:B------:R-:W-:-:S02]  /*37430*/  ISETP.GE.U32.AND P6, PT, R4, 0x7ffffede, PT ;  /* 0x7ffffede0400780c */ /* 0x000fc40003fc6070 */
[----:B------:R-:W-:Y:S01]  /*37440*/  ISETP.GE.U32.AND P1, PT, R5, 0x7ffffedd, PT ;  /* 0x7ffffedd0500780c */ /* 0x000fe20003f26070 */
[----:B------:R-:W-:Y:S02]  /*37450*/  VIADD R5, R241, 0xffffff3e ;  /* 0xffffff3ef1057836 */ /* 0x000fe40000000000 */
[----:B--2---:R-:W-:Y:S01]  /*37460*/  IMAD.WIDE R200, R8, 0x4, R200 ;  /* 0x0000000408c87825 */ /* 0x004fe200078e02c8 */
[----:B------:R-:W-:Y:S01]  /*37470*/  IADD3 R4, R80, -0xc1, RZ ;  /* 0xffffff3f50047810 */ /* 0x000fe20007ffe0ff */
[----:B------:R-:W2:Y:S01]  /*37480*/  LDC R241, c[0x0][0x230] ;  /* 0x00008c00fff17b82 */ /* 0x000ea20000000800 */
[----:B------:R-:W-:-:S05]  /*37490*/  ISETP.GE.U32.AND P4, PT, R5, 0x7ffffebf, PT ;  /* 0x7ffffebf0500780c */ /* 0x000fca0003f86070 */
[----:B------:R1:W-:Y:S01]  /*374a0*/  LDGSTS.E [R81+-0x57ff8], desc[UR60][R184.64], !P6 ;  /* 0xa8008000b8517fae */ /* 0x0003e2000f12187c */
[----:B------:R-:W-:Y:S01]  /*374b0*/  VIADD R5, R152, 0xffffff3c ;  /* 0xffffff3c98057836 */ /* 0x000fe20000000000 */
[----:B------:R-:W2:Y:S02]  /*374c0*/  LDC R80, c[0x0][0x230] ;  /* 0x00008c00ff507b82 */ /* 0x000ea40000000800 */
[----:B------:R1:W-:Y:S01]  /*374d0*/  LDGSTS.E [R81+-0x53ff8], desc[UR60][R168.64], !P6 ;  /* 0xac008000a8517fae */ /* 0x0003e2000f12187c */
[----:B------:R-:W-:-:S03]  /*374e0*/  ISETP.GE.U32.AND P5, PT, R4, 0x7ffffec0, PT ;  /* 0x7ffffec00400780c */ /* 0x000fc60003fa6070 */
[----:B------:R1:W-:Y:S02]  /*374f0*/  STL.64 [R1+0x1790], R200 ;  /* 0x001790c801007387 */ /* 0x0003e40000100a00 */
[----:B------:R-:W2:Y:S01]  /*37500*/  LDC R252, c[0x0][0x230] ;  /* 0x00008c00fffc7b82 */ /* 0x000ea20000000800 */
[C---:B-1----:R-:W-:Y:S01]  /*37510*/  IMAD.WIDE R184, R8.reuse, 0x4, R216 ;  /* 0x0000000408b87825 */ /* 0x042fe200078e02d8 */
[----:B------:R-:W-:Y:S03]  /*37520*/  LDGSTS.E [R81+-0x57ff4], desc[UR60][R200.64], !P1 ;  /* 0xa800c000c8517fae */ /* 0x000fe6000c92187c */
[C---:B------:R-:W-:Y:S01]  /*37530*/  IMAD.WIDE R168, R8.reuse, 0x4, R232 ;  /* 0x0000000408a87825 */ /* 0x040fe200078e02e8 */
[----:B------:R-:W-:Y:S03]  /*37540*/  STL.64 [R1+0x1788], R184 ;  /* 0x001788b801007387 */ /* 0x000fe60000100a00 */
[C---:B------:R-:W-:Y:S01]  /*37550*/  IMAD.WIDE R152, R8.reuse, 0x4, R70 ;  /* 0x0000000408987825 */ /* 0x040fe200078e0246 */
[----:B------:R-:W2:Y:S04]  /*37560*/  LDL.LU.64 R232, [R1+0xd38] ;  /* 0x000d380001e87983 */ /* 0x000ea80000300a00 */
[----:B------:R-:W2:Y:S04]  /*37570*/  LDL.LU.64 R70, [R1+0xd40] ;  /* 0x000d400001467983 */ /* 0x000ea80000300a00 */
[----:B------:R4:W-:Y:S04]  /*37580*/  STL.64 [R1+0x1660], R168 ;  /* 0x001660a801007387 */ /* 0x0009e80000100a00 */
[----:B------:R1:W-:Y:S04]  /*37590*/  STL.64 [R1+0x1658], R152 ;  /* 0x0016589801007387 */ /* 0x0003e80000100a00 */
[----:B------:R-:W2:Y:S04]  /*375a0*/  LDL.LU.64 R200, [R1+0xd48] ;  /* 0x000d480001c87983 */ /* 0x000ea80000300a00 */
[----:B------:R-:W2:Y:S04]  /*375b0*/  LDL.LU.64 R216, [R1+0xd50] ;  /* 0x000d500001d87983 */ /* 0x000ea80000300a00 */
[----:B------:R-:W-:Y:S04]  /*375c0*/  LDGSTS.E [R81+-0x53ff4], desc[UR60][R184.64], !P1 ;  /* 0xac00c000b8517fae */ /* 0x000fe8000c92187c */
[----:B------:R4:W-:Y:S04]  /*375d0*/  LDGSTS.E [R81+-0x50000], desc[UR60][R168.64], !P5 ;  /* 0xb0000000a8517fae */ /* 0x0009e8000e92187c */
[----:B------:R1:W-:Y:S01]  /*375e0*/  LDGSTS.E [R81+-0x4c000], desc[UR60][R152.64], !P5 ;  /* 0xb400000098517fae */ /* 0x0003e2000e92187c */
[----:B------:R-:W-:-:S05]  /*375f0*/  IMAD.WIDE R74, R8, 0x4, R74 ;  /* 0x00000004084a7825 */ /* 0x000fca00078e024a */
[----:B------:R1:W-:Y:S04]  /*37600*/  STL.64 [R1+0x1650], R74 ;  /* 0x0016504a01007387 */ /* 0x0003e80000100a00 */
[----:B------:R-:W-:Y:S01]  /*37610*/  LDGSTS.E [R81+-0x4fffc], desc[UR60][R74.64], !P4 ;  /* 0xb00040004a517fae */ /* 0x000fe2000e12187c */
[----:B---3--:R-:W-:-:S05]  /*37620*/  IMAD.WIDE R78, R8, 0x4, R78 ;  /* 0x00000004084e7825 */ /* 0x008fca00078e024e */
[----:B------:R3:W-:Y:S04]  /*37630*/  STL.64 [R1+0x1648], R78 ;  /* 0x0016484e01007387 */ /* 0x0007e80000100a00 */
[----:B------:R-:W-:Y:S01]  /*37640*/  LDGSTS.E [R81+-0x4bffc], desc[UR60][R78.64], !P4 ;  /* 0xb40040004e517fae */ /* 0x000fe2000e12187c */
[----:B----4-:R-:W-:-:S03]  /*37650*/  IMAD.WIDE R168, R8, 0x4, R72 ;  /* 0x0000000408a87825 */ /* 0x010fc600078e0248 */
[----:B------:R-:W4:Y:S01]  /*37660*/  LDL.LU.64 R72, [R1+0xd58] ;  /* 0x000d580001487983 */ /* 0x000f220000300a00 */
[----:B-1----:R-:W-:-:S03]  /*37670*/  IMAD.WIDE R152, R8, 0x4, R76 ;  /* 0x0000000408987825 */ /* 0x002fc600078e024c */
[----:B------:R-:W4:Y:S04]  /*37680*/  LDL.LU.64 R76, [R1+0xd60] ;  /* 0x000d6000014c7983 */ /* 0x000f280000300a00 */
[----:B------:R-:W-:Y:S04]  /*37690*/  STL.64 [R1+0x1640], R168 ;  /* 0x001640a801007387 */ /* 0x000fe80000100a00 */
[----:B------:R1:W-:Y:S04]  /*376a0*/  STL.64 [R1+0x1638], R152 ;  /* 0x0016389801007387 */ /* 0x0003e80000100a00 */
[----:B------:R-:W4:Y:S04]  /*376b0*/  LDL.LU.64 R74, [R1+0xd68] ;  /* 0x000d6800014a7983 */ /* 0x000f280000300a00 */
[----:B---3--:R-:W3:Y:S01]  /*376c0*/  LDL.LU.64 R78, [R1+0xd70] ;  /* 0x000d7000014e7983 */ /* 0x008ee20000300a00 */
[----:B------:R-:W-:-:S02]  /*376d0*/  IADD3 R4, R17, -0xc3, RZ ;  /* 0xffffff3d11047810 */ /* 0x000fc40007ffe0ff */
[----:B------:R-:W-:Y:S01]  /*376e0*/  ISETP.GE.U32.AND P1, PT, R5, 0x7ffffebd, PT ;  /* 0x7ffffebd0500780c */ /* 0x000fe20003f26070 */
[----:B------:R-:W3:Y:S01]  /*376f0*/  LDC R17, c[0x0][0x230] ;  /* 0x00008c00ff117b82 */ /* 0x000ee20000000800 */
[----:B------:R-:W-:Y:S02]  /*37700*/  ISETP.GE.U32.AND P6, PT, R4, 0x7ffffebe, PT ;  /* 0x7ffffebe0400780c */ /* 0x000fe40003fc6070 */
[----:B------:R-:W-:Y:S01]  /*37710*/  IADD3 R4, R16, -0xe1, RZ ;  /* 0xffffff1f10047810 */ /* 0x000fe20007ffe0ff */
[----:B------:R-:W-:-:S03]  /*37720*/  VIADD R5, R240, 0xffffff1e ;  /* 0xffffff1ef0057836 */ /* 0x000fc60000000000 */
[----:B------:R-:W-:Y:S01]  /*37730*/  ISETP.GE.U32.AND P5, PT, R4, 0x7ffffea0, PT ;  /* 0x7ffffea00400780c */ /* 0x000fe20003fa6070 */
[----:B------:R-:W3:Y:S06]  /*37740*/  LDC R16, c[0x0][0x230] ;  /* 0x00008c00ff107b82 */ /* 0x000eec0000000800 */
[----:B------:R-:W-:Y:S02]  /*37750*/  LDGSTS.E [R81+-0x4fff8], desc[UR60][R168.64], !P6 ;  /* 0xb0008000a8517fae */ /* 0x000fe4000f12187c */
[----:B------:R-:W3:Y:S01]  /*37760*/  LDC R240, c[0x0][0x230] ;  /* 0x00008c00fff07b82 */ /* 0x000ee20000000800 */
[C---:B--2---:R-:W-:Y:S01]  /*37770*/  IMAD.WIDE R232, R8.reuse, 0x4, R232 ;  /* 0x0000000408e87825 */ /* 0x044fe200078e02e8 */
[----:B------:R1:W-:Y:S03]  /*37780*/  LDGSTS.E [R81+-0x4bff8], desc[UR60][R152.64], !P6 ;  /* 0xb400800098517fae */ /* 0x0003e6000f12187c */
[C---:B------:R-:W-:Y:S01]  /*37790*/  IMAD.WIDE R70, R8.reuse, 0x4, R70 ;  /* 0x0000000408467825 */ /* 0x040fe200078e0246 */
[----:B------:R2:W-:Y:S04]  /*377a0*/  STL.64 [R1+0x1630], R232 ;  /* 0x001630e801007387 */ /* 0x0005e80000100a00 */
[----:B------:R2:W-:Y:S01]  /*377b0*/  STL.64 [R1+0x1628], R70 ;  /* 0x0016284601007387 */ /* 0x0005e20000100a00 */
[----:B------:R-:W-:-:S03]  /*377c0*/  IMAD.WIDE R184, R8, 0x4, R200 ;  /* 0x0000000408b87825 */ /* 0x000fc600078e02c8 */
[----:B------:R-:W-:Y:S01]  /*377d0*/  LDGSTS.E [R81+-0x4fff4], desc[UR60][R232.64], !P1 ;  /* 0xb000c000e8517fae */ /* 0x000fe2000c92187c */
[----:B------:R-:W-:Y:S01]  /*377e0*/  ISETP.GE.U32.AND P4, PT, R5, 0x7ffffe9f, PT ;  /* 0x7ffffe9f0500780c */ /* 0x000fe20003f86070 */
[----:B-1----:R-:W1:Y:S01]  /*377f0*/  LDC R152, c[0x0][0x230] ;  /* 0x00008c00ff987b82 */ /* 0x002e620000000800 */
[C---:B------:R-:W-:Y:S01]  /*37800*/  IMAD.WIDE R168, R8.reuse, 0x4, R216 ;  /* 0x0000000408a87825 */ /* 0x040fe200078e02d8 */
[----:B------:R-:W3:Y:S04]  /*37810*/  LDL.LU.64 R200, [R1+0xd78] ;  /* 0x000d780001c87983 */ /* 0x000ee80000300a00 */
[----:B------:R-:W3:Y:S04]  /*37820*/  LDL.LU.64 R216, [R1+0xd80] ;  /* 0x000d800001d87983 */ /* 0x000ee80000300a00 */
[----:B------:R4:W-:Y:S04]  /*37830*/  STL.64 [R1+0x1520], R184 ;  /* 0x001520b801007387 */ /* 0x0009e80000100a00 */
[----:B------:R3:W-:Y:S04]  /*37840*/  STL.64 [R1+0x1518], R168 ;  /* 0x001518a801007387 */ /* 0x0007e80000100a00 */
[----:B--2---:R-:W2:Y:S04]  /*37850*/  LDL.LU.64 R232, [R1+0xd88] ;  /* 0x000d880001e87983 */ /* 0x004ea80000300a00 */
[----:B------:R-:W-:Y:S04]  /*37860*/  LDGSTS.E [R81+-0x4bff4], desc[UR60][R70.64], !P1 ;  /* 0xb400c00046517fae */ /* 0x000fe8000c92187c */
[----:B------:R1:W-:Y:S04]  /*37870*/  LDGSTS.E [R81+-0x48000], desc[UR60][R184.64], !P5 ;  /* 0xb8000000b8517fae */ /* 0x0003e8000e92187c */
[----:B------:R3:W-:Y:S04]  /*37880*/  LDGSTS.E [R81+-0x44000], desc[UR60][R168.64], !P5 ;  /* 0xbc000000a8517fae */ /* 0x0007e8000e92187c */
[----:B------:R-:W2:Y:S01]  /*37890*/  LDL.LU.64 R70, [R1+0xd90] ;  /* 0x000d900001467983 */ /* 0x000ea20000300a00 */
[----:B----4-:R-:W-:-:S04]  /*378a0*/  IMAD.WIDE R72, R8, 0x4, R72 ;  /* 0x0000000408487825 */ /* 0x010fc800078e0248 */
[C---:B------:R-:W-:Y:S01]  /*378b0*/  IMAD.WIDE R76, R8.reuse, 0x4, R76 ;  /* 0x00000004084c7825 */ /* 0x040fe200078e024c */
[----:B------:R4:W-:Y:S04]  /*378c0*/  STL.64 [R1+0x1510], R72 ;  /* 0x0015104801007387 */ /* 0x0009e80000100a00 */
[----:B------:R4:W-:Y:S04]  /*378d0*/  STL.64 [R1+0x1508], R76 ;  /* 0x0015084c01007387 */ /* 0x0009e80000100a00 */
[----:B------:R-:W-:Y:S01]  /*378e0*/  LDGSTS.E [R81+-0x47ffc], desc[UR60][R72.64], !P4 ;  /* 0xb800400048517fae */ /* 0x000fe2000e12187c */
[----:B-1----:R-:W-:-:S03]  /*378f0*/  IMAD.WIDE R184, R8, 0x4, R74 ;  /* 0x0000000408b87825 */ /* 0x002fc600078e024a */
[----:B------:R-:W-:Y:S01]  /*37900*/  LDGSTS.E [R81+-0x43ffc], desc[UR60][R76.64], !P4 ;  /* 0xbc0040004c517fae */ /* 0x000fe2000e12187c */
[----:B---3--:R-:W-:-:S03]  /*37910*/  IMAD.WIDE R168, R8, 0x4, R78 ;  /* 0x0000000408a87825 */ /* 0x008fc600078e024e */
[----:B------:R-:W3:Y:S04]  /*37920*/  LDL.LU.64 R74, [R1+0xd98] ;  /* 0x000d9800014a7983 */ /* 0x000ee80000300a00 */
[----:B------:R-:W3:Y:S04]  /*37930*/  LDL.LU.64 R78, [R1+0xda0] ;  /* 0x000da000014e7983 */ /* 0x000ee80000300a00 */
[----:B------:R1:W-:Y:S04]  /*37940*/  STL.64 [R1+0x1500], R184 ;  /* 0x001500b801007387 */ /* 0x0003e80000100a00 */
[----:B------:R2:W-:Y:S04]  /*37950*/  STL.64 [R1+0x14f8], R168 ;  /* 0x0014f8a801007387 */ /* 0x0005e80000100a00 */
[----:B----4-:R-:W4:Y:S04]  /*37960*/  LDL.LU.64 R72, [R1+0xda8] ;  /* 0x000da80001487983 */ /* 0x010f280000300a00 */
[----:B------:R-:W4:Y:S01]  /*37970*/  LDL.LU.64 R76, [R1+0xdb0] ;  /* 0x000db000014c7983 */ /* 0x000f220000300a00 */
[----:B------:R-:W-:-:S02]  /*37980*/  IADD3 R4, R80, -0xe3, RZ ;  /* 0xffffff1d50047810 */ /* 0x000fc40007ffe0ff */
[----:B------:R-:W2:Y:S02]  /*37990*/  LDC R80, c[0x0][0x230] ;  /* 0x00008c00ff507b82 */ /* 0x000ea40000000800 */
[----:B------:R-:W-:Y:S01]  /*379a0*/  ISETP.GE.U32.AND P6, PT, R4, 0x7ffffe9e, PT ;  /* 0x7ffffe9e0400780c */ /* 0x000fe20003fc6070 */
[----:B------:R-:W-:Y:S01]  /*379b0*/  VIADD R5, R241, 0xffffff1c ;  /* 0xffffff1cf1057836 */ /* 0x000fe20000000000 */
[----:B------:R-:W-:-:S04]  /*379c0*/  IADD3 R4, R17, -0x85, RZ ;  /* 0xffffff7b11047810 */ /* 0x000fc80007ffe0ff */
[----:B------:R-:W-:Y:S01]  /*379d0*/  ISETP.GE.U32.AND P1, PT, R5, 0x7ffffe9d, PT ;  /* 0x7ffffe9d0500780c */ /* 0x000fe20003f26070 */
[----:B------:R-:W-:-:S06]  /*379e0*/  VIADD R5, R252, 0xffffff7a ;  /* 0xffffff7afc057836 */ /* 0x000fcc0000000000 */
[----:B------:R1:W-:Y:S01]  /*379f0*/  LDGSTS.E [R81+-0x47ff8], desc[UR60][R184.64], !P6 ;  /* 0xb8008000b8517fae */ /* 0x0003e2000f12187c */
[----:B------:R-:W-:Y:S01]  /*37a00*/  IMAD.WIDE R200, R8, 0x4, R200 ;  /* 0x0000000408c87825 */ /* 0x000fe200078e02c8 */
[----:B------:R-:W-:Y:S02]  /*37a10*/  ISETP.GE.U32.AND P4, PT, R5, 0x7ffffefb, PT ;  /* 0x7ffffefb0500780c */ /* 0x000fe40003f86070 */
[----:B------:R2:W-:Y:S01]  /*37a20*/  LDGSTS.E [R81+-0x43ff8], desc[UR60][R168.64], !P6 ;  /* 0xbc008000a8517fae */ /* 0x0005e2000f12187c */
[----:B------:R-:W-:Y:S01]  /*37a30*/  ISETP.GE.U32.AND P5, PT, R4, 0x7ffffefc, PT ;  /* 0x7ffffefc0400780c */ /* 0x000fe20003fa6070 */
[----:B------:R-:W-:Y:S01]  /*37a40*/  VIADD R5, R152, 0xffffff78 ;  /* 0xffffff7898057836 */ /* 0x000fe20000000000 */
[----:B------:R-:W4:Y:S01]  /*37a50*/  LDC R17, c[0x0][0x230] ;  /* 0x00008c00ff117b82 */ /* 0x000f220000000800 */
[----:B-1----:R-:W-:Y:S01]  /*37a60*/  IMAD.WIDE R184, R8, 0x4, R216 ;  /* 0x0000000408b87825 */ /* 0x002fe200078e02d8 */
[----:B------:R-:W-:Y:S01]  /*37a70*/  STL.64 [R1+0x14f0], R200 ;  /* 0x0014f0c801007387 */ /* 0x000fe20000100a00 */
[----:B------:R-:W-:-:S05]  /*37a80*/  IADD3 R4, R16, -0x87, RZ ;  /* 0xffffff7910047810 */ /* 0x000fca0007ffe0ff */
[----:B------:R-:W1:Y:S01]  /*37a90*/  LDC R241, c[0x0][0x230] ;  /* 0x00008c00fff17b82 */ /* 0x000e620000000800 */
[----:B------:R-:W-:Y:S01]  /*37aa0*/  STL.64 [R1+0x14e8], R184 ;  /* 0x0014e8b801007387 */ /* 0x000fe20000100a00 */
[----:B--2---:R-:W-:-:S03]  /*37ab0*/  IMAD.WIDE R168, R8, 0x4, R232 ;  /* 0x0000000408a87825 */ /* 0x004fc600078e02e8 */
[----:B------:R-:W2:Y:S01]  /*37ac0*/  LDL.LU.64 R216, [R1+0xdb8] ;  /* 0x000db80001d87983 */ /* 0x000ea20000300a00 */
[----:B------:R-:W-:Y:S02]  /*37ad0*/  ISETP.GE.U32.AND P6, PT, R4, 0x7ffffefa, PT ;  /* 0x7ffffefa0400780c */ /* 0x000fe40003fc6070 */
[----:B------:R-:W-:Y:S01]  /*37ae0*/  IADD3 R4, R80, -0xa5, RZ ;  /* 0xffffff5b50047810 */ /* 0x000fe20007ffe0ff */
[----:B------:R-:W-:Y:S01]  /*37af0*/  LDGSTS.E [R81+-0x47ff4], desc[UR60][R200.64], !P1 ;  /* 0xb800c000c8517fae */ /* 0x000fe2000c92187c */
[----:B------:R-:W1:Y:S03]  /*37b00*/  LDC R16, c[0x0][0x230] ;  /* 0x00008c00ff107b82 */ /* 0x000e660000000800 */
[----:B------:R-:W-:Y:S04]  /*37b10*/  LDGSTS.E [R81+-0x43ff4], desc[UR60][R184.64], !P1 ;  /* 0xbc00c000b8517fae */ /* 0x000fe8000c92187c */
[----:B------:R-:W-:Y:S01]  /*37b20*/  LDGSTS.E [R243+-0x60000], desc[UR60][R168.64], !P5 ;  /* 0xa0000000a8f37fae */ /* 0x000fe2000e92187c */
[----:B------:R-:W1:Y:S01]  /*37b30*/  LDC R252, c[0x0][0x230] ;  /* 0x00008c00fffc7b82 */ /* 0x000e620000000800 */
[----:B------:R-:W-:-:S02]  /*37b40*/  IMAD.WIDE R152, R8, 0x4, R70 ;  /* 0x0000000408987825 */ /* 0x000fc400078e0246 */
[----:B------:R-:W2:Y:S04]  /*37b50*/  LDL.LU.64 R70, [R1+0xdc0] ;  /* 0x000dc00001467983 */ /* 0x000ea80000300a00 */
[----:B------:R-:W-:Y:S04]  /*37b60*/  STL.64 [R1+0x1900], R168 ;  /* 0x001900a801007387 */ /* 0x000fe80000100a00 */
[----:B------:R3:W-:Y:S04]  /*37b70*/  STL.64 [R1+0x18f8], R152 ;  /* 0x0018f89801007387 */ /* 0x0007e80000100a00 */
[----:B------:R-:W2:Y:S04]  /*37b80*/  LDL.LU.64 R232, [R1+0xdc8] ;  /* 0x000dc80001e87983 */ /* 0x000ea80000300a00 */
[----:B------:R-:W2:Y:S04]  /*37b90*/  LDL.LU.64 R80, [R1+0xdd0] ;  /* 0x000dd00001507983 */ /* 0x000ea80000300a00 */
[----:B------:R3:W-:Y:S02]  /*37ba0*/  LDGSTS.E [R243+-0x5c000], desc[UR60][R152.64], !P5 ;  /* 0xa400000098f37fae */ /* 0x0007e4000e92187c */
[C---:B---3--:R-:W-:Y:S01]  /*37bb0*/  IMAD.WIDE R74, R8.reuse, 0x4, R74 ;  /* 0x00000004084a7825 */ /* 0x048fe200078e024a */
[----:B------:R-:W3:Y:S03]  /*37bc0*/  LDC R153, c[0x0][0x230] ;  /* 0x00008c00ff997b82 */ /* 0x000ee60000000800 */
[C---:B------:R-:W-:Y:S01]  /*37bd0*/  IMAD.WIDE R78, R8.reuse, 0x4, R78 ;  /* 0x00000004084e7825 */ /* 0x040fe200078e024e */
[----:B------:R1:W-:Y:S04]  /*37be0*/  STL.64 [R1+0x18f0], R74 ;  /* 0x0018f04a01007387 */ /* 0x0003e80000100a00 */
[----:B------:R1:W-:Y:S01]  /*37bf0*/  STL.64 [R1+0x18e8], R78 ;  /* 0x0018e84e01007387 */ /* 0x0003e20000100a00 */
[----:B------:R-:W3:Y:S03]  /*37c00*/  LDC R152, c[0x0][0x230] ;  /* 0x00008c00ff987b82 */ /* 0x000ee60000000800 */
[----:B------:R-:W-:Y:S01]  /*37c10*/  LDGSTS.E [R243+-0x5fffc], desc[UR60][R74.64], !P4 ;  /* 0xa00040004af37fae */ /* 0x000fe2000e12187c */
[----:B----4-:R-:W-:-:S03]  /*37c20*/  IMAD.WIDE R184, R8, 0x4, R72 ;  /* 0x0000000408b87825 */ /* 0x010fc600078e0248 */
[----:B------:R-:W-:Y:S01]  /*37c30*/  LDGSTS.E [R243+-0x5bffc], desc[UR60][R78.64], !P4 ;  /* 0xa40040004ef37fae */ /* 0x000fe2000e12187c */
[----:B------:R-:W-:-:S03]  /*37c40*/  IMAD.WIDE R168, R8, 0x4, R76 ;  /* 0x0000000408a87825 */ /* 0x000fc600078e024c */
[----:B------:R-:W4:Y:S04]  /*37c50*/  LDL.LU.64 R72, [R1+0xdd8] ;  /* 0x000dd80001487983 */ /* 0x000f280000300a00 */
[----:B------:R-:W4:Y:S04]  /*37c60*/  LDL.LU.64 R76, [R1+0xde0] ;  /* 0x000de000014c7983 */ /* 0x000f280000300a00 */
[----:B------:R3:W-:Y:S04]  /*37c70*/  STL.64 [R1+0x18e0], R184 ;  /* 0x0018e0b801007387 */ /* 0x0007e80000100a00 */
[----:B------:R3:W-:Y:S04]  /*37c80*/  STL.64 [R1+0x18d8], R168 ;  /* 0x0018d8a801007387 */ /* 0x0007e80000100a00 */
[----:B-1----:R-:W4:Y:S04]  /*37c90*/  LDL.LU.64 R74, [R1+0xde8] ;  /* 0x000de800014a7983 */ /* 0x002f280000300a00 */
[----:B------:R-:W4:Y:S01]  /*37ca0*/  LDL.LU.64 R78, [R1+0xdf0] ;  /* 0x000df000014e7983 */ /* 0x000f220000300a00 */
[----:B------:R-:W-:-:S02]  /*37cb0*/  ISETP.GE.U32.AND P1, PT, R5, 0x7ffffef9, PT ;  /* 0x7ffffef90500780c */ /* 0x000fc40003f26070 */
[----:B------:R-:W-:Y:S01]  /*37cc0*/  ISETP.GE.U32.AND P5, PT, R4, 0x7ffffedc, PT ;  /* 0x7ffffedc0400780c */ /* 0x000fe20003fa6070 */
[----:B------:R3:W-:Y:S04]  /*37cd0*/  LDGSTS.E [R243+-0x5fff8], desc[UR60][R184.64], !P6 ;  /* 0xa0008000b8f37fae */ /* 0x0007e8000f12187c */
[----:B------:R1:W-:Y:S01]  /*37ce0*/  LDGSTS.E [R243+-0x5bff8], desc[UR60][R168.64], !P6 ;  /* 0xa4008000a8f37fae */ /* 0x0003e2000f12187c */
[----:B------:R-:W-:Y:S02]  /*37cf0*/  VIADD R5, R240, 0xffffff5a ;  /* 0xffffff5af0057836 */ /* 0x000fe40000000000 */
[C---:B--2---:R-:W-:Y:S01]  /*37d00*/  IMAD.WIDE R200, R8.reuse, 0x4, R216 ;  /* 0x0000000408c87825 */ /* 0x044fe200078e02d8 */
[----:B------:R-:W-:Y:S01]  /*37d10*/  IADD3 R4, R17, -0xa7, RZ ;  /* 0xffffff5911047810 */ /* 0x000fe20007ffe0ff */
[----:B------:R-:W2:Y:S03]  /*37d20*/  LDC R240, c[0x0][0x230] ;  /* 0x00008c00fff07b82 */ /* 0x000ea60000000800 */
[----:B------:R-:W-:Y:S01]  /*37d30*/  STL.64 [R1+0x18d0], R200 ;  /* 0x0018d0c801007387 */ /* 0x000fe20000100a00 */
[----:B------:R-:W-:-:S03]  /*37d40*/  IMAD.WIDE R70, R8, 0x4, R70 ;  /* 0x0000000408467825 */ /* 0x000fc600078e0246 */
[----:B------:R-:W-:Y:S01]  /*37d50*/  LDGSTS.E [R243+-0x5fff4], desc[UR60][R200.64], !P1 ;  /* 0xa000c000c8f37fae */ /* 0x000fe2000c92187c */
[----:B------:R-:W-:Y:S01]  /*37d60*/  ISETP.GE.U32.AND P4, PT, R5, 0x7ffffedb, PT ;  /* 0x7ffffedb0500780c */ /* 0x000fe20003f86070 */
[----:B------:R-:W2:Y:S02]  /*37d70*/  LDC R17, c[0x0][0x230] ;  /* 0x00008c00ff117b82 */ /* 0x000ea40000000800 */
[----:B------:R1:W-:Y:S04]  /*37d80*/  STL.64 [R1+0x18c8], R70 ;  /* 0x0018c84601007387 */ /* 0x0003e80000100a00 */
[----:B------:R-:W2:Y:S01]  /*37d90*/  LDL.LU.64 R216, [R1+0xdf8] ;  /* 0x000df80001d87983 */ /* 0x000ea20000300a00 */
[----:B---3--:R-:W-:-:S03]  /*37da0*/  IMAD.WIDE R184, R8, 0x4, R232 ;  /* 0x0000000408b87825 */ /* 0x008fc600078e02e8 */
[----:B------:R-:W-:Y:S01]  /*37db0*/  LDGSTS.E [R243+-0x5bff4], desc[UR60][R70.64], !P1 ;  /* 0xa400c00046f37fae */ /* 0x000fe2000c92187c */
[----:B-1----:R-:W-:Y:S01]  /*37dc0*/  IMAD.WIDE R168, R8, 0x4, R80 ;  /* 0x0000000408a87825 */ /* 0x002fe200078e0250 */
[----:B------:R-:W-:Y:S02]  /*37dd0*/  ISETP.GE.U32.AND P6, PT, R4, 0x7ffffeda, PT ;  /* 0x7ffffeda0400780c */ /* 0x000fe40003fc6070 */
[----:B------:R-:W3:Y:S04]  /*37de0*/  LDL.LU.64 R80, [R1+0xe00] ;  /* 0x000e000001507983 */ /* 0x000ee80000300a00 */
[----:B------:R-:W-:Y:S04]  /*37df0*/  STL.64 [R1+0x1780], R184 ;  /* 0x001780b801007387 */ /* 0x000fe80000100a00 */
[----:B------:R1:W-:Y:S01]  /*37e00*/  STL.64 [R1+0x1778], R168 ;  /* 0x001778a801007387 */ /* 0x0003e20000100a00 */
[----:B------:R-:W-:Y:S01]  /*37e10*/  VIADD R5, R241, 0xffffff58 ;  /* 0xffffff58f1057836 */ /* 0x000fe20000000000 */
[----:B------:R-:W-:Y:S01]  /*37e20*/  IADD3 R4, R16, -0xc5, RZ ;  /* 0xffffff3b10047810 */ /* 0x000fe20007ffe0ff */
[----:B------:R-:W3:Y:S01]  /*37e30*/  LDC R241, c[0x0][0x230] ;  /* 0x00008c00fff17b82 */ /* 0x000ee20000000800 */
[----:B------:R-:W3:Y:S04]  /*37e40*/  LDL.LU.64 R232, [R1+0xe08] ;  /* 0x000e080001e87983 */ /* 0x000ee80000300a00 */
[----:B------:R-:W3:Y:S01]  /*37e50*/  LDL.LU.64 R70, [R1+0xe10] ;  /* 0x000e100001467983 */ /* 0x000ee20000300a00 */
[----:B------:R-:W-:-:S03]  /*37e60*/  ISETP.GE.U32.AND P1, PT, R5, 0x7ffffed9, PT ;  /* 0x7ffffed90500780c */ /* 0x000fc60003f26070 */
[----:B------:R-:W-:Y:S01]  /*37e70*/  LDGSTS.E [R243+-0x58000], desc[UR60][R184.64], !P5 ;  /* 0xa8000000b8f37fae */ /* 0x000fe2000e92187c */
[----:B------:R-:W-:Y:S01]  /*37e80*/  VIADD R5, R153, 0xffffff3a ;  /* 0xffffff3a99057836 */ /* 0x000fe20000000000 */
[----:B------:R-:W3:Y:S02]  /*37e90*/  LDC R16, c[0x0][0x230] ;  /* 0x00008c00ff107b82 */ /* 0x000ee40000000800 */
[----:B------:R1:W-:Y:S01]  /*37ea0*/  LDGSTS.E [R243+-0x54000], desc[UR60][R168.64], !P5 ;  /* 0xac000000a8f37fae */ /* 0x0003e2000e92187c */
[----:B------:R-:W-:Y:S02]  /*37eb0*/  ISETP.GE.U32.AND P5, PT, R4, 0x7ffffebc, PT ;  /* 0x7ffffebc0400780c */ /* 0x000fe40003fa6070 */
[----:B------:R-:W-:Y:S01]  /*37ec0*/  IADD3 R4, R152, -0xc7, RZ ;  /* 0xffffff3998047810 */ /* 0x000fe20007ffe0ff */
[----:B----4-:R-:W-:-:S04]  /*37ed0*/  IMAD.WIDE R72, R8, 0x4, R72 ;  /* 0x0000000408487825 */ /* 0x010fc800078e0248 */
[C---:B------:R-:W-:Y:S01]  /*37ee0*/  IMAD.WIDE R76, R8.reuse, 0x4, R76 ;  /* 0x00000004084c7825 */ /* 0x040fe200078e024c */
[----:B------:R4:W-:Y:S04]  /*37ef0*/  STL.64 [R1+0x1770], R72 ;  /* 0x0017704801007387 */ /* 0x0009e80000100a00 */
[----:B------:R4:W-:Y:S04]  /*37f00*/  STL.64 [R1+0x1768], R76 ;  /* 0x0017684c01007387 */ /* 0x0009e80000100a00 */
[----:B------:R-:W-:Y:S01]  /*37f10*/  LDGSTS.E [R243+-0x57ffc], desc[UR60][R72.64], !P4 ;  /* 0xa800400048f37fae */ /* 0x000fe2000e12187c */
[----:B-1----:R-:W-:-:S03]  /*37f20*/  IMAD.WIDE R168, R8, 0x4, R74 ;  /* 0x0000000408a87825 */ /* 0x002fc600078e024a */
[----:B------:R-:W-:Y:S01]  /*37f30*/  LDGSTS.E [R243+-0x53ffc], desc[UR60][R76.64], !P4 ;  /* 0xac0040004cf37fae */ /* 0x000fe2000e12187c */
[----:B------:R-:W-:-:S03]  /*37f40*/  IMAD.WIDE R152, R8, 0x4, R78 ;  /* 0x0000000408987825 */ /* 0x000fc600078e024e */
[----:B------:R-:W3:Y:S04]  /*37f50*/  LDL.LU.64 R74, [R1+0xe18] ;  /* 0x000e1800014a7983 */ /* 0x000ee80000300a00 */
[----:B------:R-:W3:Y:S04]  /*37f60*/  LDL.LU.64 R78, [R1+0xe20] ;  /* 0x000e2000014e7983 */ /* 0x000ee80000300a00 */
[----:B------:R-:W-:Y:S04]  /*37f70*/  STL.64 [R1+0x1760], R168 ;  /* 0x001760a801007387 */ /* 0x000fe80000100a00 */
[----:B------:R1:W-:Y:S04]  /*37f80*/  STL.64 [R1+0x1758], R152 ;  /* 0x0017589801007387 */ /* 0x0003e80000100a00 */
[----:B----4-:R-:W4:Y:S04]  /*37f90*/  LDL.LU.64 R72, [R1+0xe28] ;  /* 0x000e280001487983 */ /* 0x010f280000300a00 */
[----:B------:R-:W4:Y:S04]  /*37fa0*/  LDL.LU.64 R76, [R1+0xe30] ;  /* 0x000e3000014c7983 */ /* 0x000f280000300a00 */
[----:B------:R-:W-:Y:S04]  /*37fb0*/  LDGSTS.E [R243+-0x57ff8], desc[UR60][R168.64], !P6 ;  /* 0xa8008000a8f37fae */ /* 0x000fe8000f12187c */
[----:B------:R1:W-:Y:S01]  /*37fc0*/  LDGSTS.E [R243+-0x53ff8], desc[UR60][R152.64], !P6 ;  /* 0xac00800098f37fae */ /* 0x0003e2000f12187c */
[----:B--2---:R-:W-:-:S04]  /*37fd0*/  IMAD.WIDE R200, R8, 0x4, R216 ;  /* 0x0000000408c87825 */ /* 0x004fc800078e02d8 */
[C---:B---3--:R-:W-:Y:S01]  /*37fe0*/  IMAD.WIDE R80, R8.reuse, 0x4, R80 ;  /* 0x0000000408507825 */ /* 0x048fe200078e0250 */
[----:B------:R-:W-:Y:S01]  /*37ff0*/  STL.64 [R1+0x1750], R200 ;  /* 0x001750c801007387 */ /* 0x000fe20000100a00 */
[----:B------:R-:W-:Y:S01]  /*38000*/  ISETP.GE.U32.AND P4, PT, R5, 0x7ffffebb, PT ;  /* 0x7ffffebb0500780c */ /* 0x000fe20003f86070 */
[----:B-1----:R-:W1:Y:S02]  /*38010*/  LDC R153, c[0x0][0x230] ;  /* 0x00008c00ff997b82 */ /* 0x002e640000000800 */
[----:B------:R2:W-:Y:S04]  /*38020*/  STL.64 [R1+0x1748], R80 ;  /* 0x0017485001007387 */ /* 0x0005e80000100a00 */
[----:B------:R-:W3:Y:S02]  /*38030*/  LDL.LU.64 R216, [R1+0xe38] ;  /* 0x000e380001d87983 */ /* 0x000ee40000300a00 */
[----:B------:R-:W1:Y:S01]  /*38040*/  LDC R152, c[0x0][0x230] ;  /* 0x00008c00ff987b82 */ /* 0x000e620000000800 */
[C---:B------:R-:W-:Y:S01]  /*38050*/  IMAD.WIDE R184, R8.reuse, 0x4, R232 ;  /* 0x0000000408b87825 */ /* 0x040fe200078e02e8 */
[----:B------:R-:W-:Y:S03]  /*38060*/  LDGSTS.E [R243+-0x57ff4], desc[UR60][R200.64], !P1 ;  /* 0xa800c000c8f37fae */ /* 0x000fe6000c92187c */
[C---:B------:R-:W-:Y:S01]  /*38070*/  IMAD.WIDE R168, R8.reuse, 0x4, R70 ;  /* 0x0000000408a87825 */ /* 0x040fe200078e0246 */
[----:B------:R-:W-:Y:S04]  /*38080*/  LDGSTS.E [R243+-0x53ff4], desc[UR60][R80.64], !P1 ;  /* 0xac00c00050f37fae */ /* 0x000fe8000c92187c */
[----:B------:R-:W3:Y:S04]  /*38090*/  LDL.LU.64 R70, [R1+0xe40] ;  /* 0x000e400001467983 */ /* 0x000ee80000300a00 */
[----:B------:R4:W-:Y:S04]  /*380a0*/  STL.64 [R1+0x1620], R184 ;  /* 0x001620b801007387 */ /* 0x0009e80000100a00 */
[----:B------:R4:W-:Y:S04]  /*380b0*/  STL.64 [R1+0x1618], R168 ;  /* 0x001618a801007387 */ /* 0x0009e80000100a00 */
[----:B------:R-:W3:Y:S04]  /*380c0*/  LDL.LU.64 R232, [R1+0xe48] ;  /* 0x000e480001e87983 */ /* 0x000ee80000300a00 */
[----:B--2---:R-:W2:Y:S04]  /*380d0*/  LDL.LU.64 R80, [R1+0xe50] ;  /* 0x000e500001507983 */ /* 0x004ea80000300a00 */
[----:B------:R4:W-:Y:S04]  /*380e0*/  LDGSTS.E [R243+-0x50000], desc[UR60][R184.64], !P5 ;  /* 0xb0000000b8f37fae */ /* 0x0009e8000e92187c */
[----:B------:R1:W-:Y:S01]  /*380f0*/  LDGSTS.E [R243+-0x4c000], desc[UR60][R168.64], !P5 ;  /* 0xb4000000a8f37fae */ /* 0x0003e2000e92187c */
[----:B------:R-:W-:-:S04]  /*38100*/  IMAD.WIDE R74, R8, 0x4, R74 ;  /* 0x00000004084a7825 */ /* 0x000fc800078e024a */
[C---:B------:R-:W-:Y:S01]  /*38110*/  IMAD.WIDE R78, R8.reuse, 0x4, R78 ;  /* 0x00000004084e7825 */ /* 0x040fe200078e024e */
[----:B------:R1:W-:Y:S04]  /*38120*/  STL.64 [R1+0x1610], R74 ;  /* 0x0016104a01007387 */ /* 0x0003e80000100a00 */
[----:B------:R1:W-:Y:S04]  /*38130*/  STL.64 [R1+0x1608], R78 ;  /* 0x0016084e01007387 */ /* 0x0003e80000100a00 */
[----:B------:R-:W-:Y:S01]  /*38140*/  LDGSTS.E [R243+-0x4fffc], desc[UR60][R74.64], !P4 ;  /* 0xb00040004af37fae */ /* 0x000fe2000e12187c */
[----:B----4-:R-:W-:-:S03]  /*38150*/  IMAD.WIDE R184, R8, 0x4, R72 ;  /* 0x0000000408b87825 */ /* 0x010fc600078e0248 */
[----:B------:R-:W-:Y:S01]  /*38160*/  LDGSTS.E [R243+-0x4bffc], desc[UR60][R78.64], !P4 ;  /* 0xb40040004ef37fae */ /* 0x000fe2000e12187c */
[----:B-1----:R-:W-:-:S03]  /*38170*/  IMAD.WIDE R168, R8, 0x4, R76 ;  /* 0x0000000408a87825 */ /* 0x002fc600078e024c */
[----:B------:R-:W4:Y:S04]  /*38180*/  LDL.LU.64 R72, [R1+0xe58] ;  /* 0x000e580001487983 */ /* 0x000f280000300a00 */
[----:B------:R-:W4:Y:S04]  /*38190*/  LDL.LU.64 R76, [R1+0xe60] ;  /* 0x000e6000014c7983 */ /* 0x000f280000300a00 */
[----:B------:R3:W-:Y:S04]  /*381a0*/  STL.64 [R1+0x1600], R184 ;  /* 0x001600b801007387 */ /* 0x0007e80000100a00 */
[----:B------:R1:W-:Y:S04]  /*381b0*/  STL.64 [R1+0x15f8], R168 ;  /* 0x0015f8a801007387 */ /* 0x0003e80000100a00 */
[----:B------:R-:W4:Y:S04]  /*381c0*/  LDL.LU.64 R74, [R1+0xe68] ;  /* 0x000e6800014a7983 */ /* 0x000f280000300a00 */
[----:B------:R-:W4:Y:S01]  /*381d0*/  LDL.LU.64 R78, [R1+0xe70] ;  /* 0x000e7000014e7983 */ /* 0x000f220000300a00 */
[----:B------:R-:W-:Y:S01]  /*381e0*/  ISETP.GE.U32.AND P6, PT, R4, 0x7ffffeba, PT ;  /* 0x7ffffeba0400780c */ /* 0x000fe20003fc6070 */
[----:B------:R-:W-:Y:S01]  /*381f0*/  VIADD R5, R252, 0xffffff38 ;  /* 0xffffff38fc057836 */ /* 0x000fe20000000000 */
[----:B------:R-:W-:Y:S01]  /*38200*/  IADD3 R4, R17, -0xe5, RZ ;  /* 0xffffff1b11047810 */ /* 0x000fe20007ffe0ff */
[----:B------:R-:W4:Y:S03]  /*38210*/  LDC R252, c[0x0][0x230] ;  /* 0x00008c00fffc7b82 */ /* 0x000f260000000800 */
[----:B------:R-:W-:Y:S01]  /*38220*/  ISETP.GE.U32.AND P1, PT, R5, 0x7ffffeb9, PT ;  /* 0x7ffffeb90500780c */ /* 0x000fe20003f26070 */
[----:B------:R-:W-:Y:S01]  /*38230*/  VIADD R5, R240, 0xffffff1a ;  /* 0xffffff1af0057836 */ /* 0x000fe20000000000 */
[----:B------:R-:W-:-:S02]  /*38240*/  ISETP.GE.U32.AND P5, PT, R4, 0x7ffffe9c, PT ;  /* 0x7ffffe9c0400780c */ /* 0x000fc40003fa6070 */
[----:B------:R-:W-:Y:S01]  /*38250*/  IADD3 R4, R16, -0xe7, RZ ;  /* 0xffffff1910047810 */ /* 0x000fe20007ffe0ff */
[----:B------:R-:W4:Y:S02]  /*38260*/  LDC R17, c[0x0][0x230] ;  /* 0x00008c00ff117b82 */ /* 0x000f240000000800 */
[----:B------:R3:W-:Y:S01]  /*38270*/  LDGSTS.E [R243+-0x4fff8], desc[UR60][R184.64], !P6 ;  /* 0xb0008000b8f37fae */ /* 0x0007e2000f12187c */
[----:B------:R-:W-:Y:S01]  /*38280*/  ISETP.GE.U32.AND P4, PT, R5, 0x7ffffe9b, PT ;  /* 0x7ffffe9b0500780c */ /* 0x000fe20003f86070 */
[----:B------:R-:W-:Y:S02]  /*38290*/  VIADD R5, R153, 0xffffff18 ;  /* 0xffffff1899057836 */ /* 0x000fe40000000000 */
[----:B------:R1:W-:Y:S01]  /*382a0*/  LDGSTS.E [R243+-0x4bff8], desc[UR60][R168.64], !P6 ;  /* 0xb4008000a8f37fae */ /* 0x0003e2000f12187c */
[----:B------:R-:W-:Y:S01]  /*382b0*/  ISETP.GE.U32.AND P6, PT, R4, 0x7ffffe9a, PT ;  /* 0x7ffffe9a0400780c */ /* 0x000fe20003fc6070 */
[----:B------:R-:W4:Y:S01]  /*382c0*/  LDC R16, c[0x0][0x230] ;  /* 0x00008c00ff107b82 */ /* 0x000f220000000800 */
[----:B------:R-:W-:Y:S01]  /*382d0*/  IADD3 R4, R152, -0x89, RZ ;  /* 0xffffff7798047810 */ /* 0x000fe20007ffe0ff */
[----:B---3--:R-:W-:-:S06]  /*382e0*/  IMAD.WIDE R184, R8, 0x4, R216 ;  /* 0x0000000408b87825 */ /* 0x008fcc00078e02d8 */
[----:B------:R-:W3:Y:S01]  /*382f0*/  LDC R240, c[0x0][0x230] ;  /* 0x00008c00fff07b82 */ /* 0x000ee20000000800 */
[C---:B------:R-:W-:Y:S01]  /*38300*/  IMAD.WIDE R70, R8.reuse, 0x4, R70 ;  /* 0x0000000408467825 */ /* 0x040fe200078e0246 */
[----:B------:R-:W-:Y:S04]  /*38310*/  STL.64 [R1+0x15f0], R184 ;  /* 0x0015f0b801007387 */ /* 0x000fe80000100a00 */
[----:B------:R2:W-:Y:S04]  /*38320*/  STL.64 [R1+0x15e8], R70 ;  /* 0x0015e84601007387 */ /* 0x0005e80000100a00 */
[----:B------:R-:W3:Y:S01]  /*38330*/  LDL.LU.64 R216, [R1+0xe78] ;  /* 0x000e780001d87983 */ /* 0x000ee20000300a00 */
[----:B-1----:R-:W-:-:S03]  /*38340*/  IMAD.WIDE R168, R8, 0x4, R232 ;  /* 0x0000000408a87825 */ /* 0x002fc600078e02e8 */
[----:B------:R-:W-:Y:S01]  /*38350*/  LDGSTS.E [R243+-0x4fff4], desc[UR60][R184.64], !P1 ;  /* 0xb000c000b8f37fae */ /* 0x000fe2000c92187c */
[----:B--2---:R-:W-:-:S03]  /*38360*/  IMAD.WIDE R152, R8, 0x4, R80 ;  /* 0x0000000408987825 */ /* 0x004fc600078e0250 */
[----:B------:R-:W-:Y:S04]  /*38370*/  LDGSTS.E [R243+-0x4bff4], desc[UR60][R70.64], !P1 ;  /* 0xb400c00046f37fae */ /* 0x000fe8000c92187c */
[----:B------:R-:W2:Y:S04]  /*38380*/  LDL.LU.64 R80, [R1+0xe80] ;  /* 0x000e800001507983 */ /* 0x000ea80000300a00 */
[----:B------:R-:W-:Y:S04]  /*38390*/  STL.64 [R1+0x14e0], R168 ;  /* 0x0014e0a801007387 */ /* 0x000fe80000100a00 */
[----:B------:R1:W-:Y:S04]  /*383a0*/  STL.64 [R1+0x14d8], R152 ;  /* 0x0014d89801007387 */ /* 0x0003e80000100a00 */
[----:B------:R-:W2:Y:S04]  /*383b0*/  LDL.LU.64 R232, [R1+0xe88] ;  /* 0x000e880001e87983 */ /* 0x000ea80000300a00 */
[----:B------:R-:W2:Y:S04]  /*383c0*/  LDL.LU.64 R70, [R1+0xe90] ;  /* 0x000e900001467983 */ /* 0x000ea80000300a00 */
[----:B------:R-:W-:Y:S04]  /*383d0*/  LDGSTS.E [R243+-0x48000], desc[UR60][R168.64], !P5 ;  /* 0xb8000000a8f37fae */ /* 0x000fe8000e92187c */
[----:B------:R1:W-:Y:S01]  /*383e0*/  LDGSTS.E [R243+-0x44000], desc[UR60][R152.64], !P5 ;  /* 0xbc00000098f37fae */ /* 0x0003e2000e92187c */
[C---:B----4-:R-:W-:Y:S01]  /*383f0*/  IMAD.WIDE R72, R8.reuse, 0x4, R72 ;  /* 0x0000000408487825 */ /* 0x050fe200078e0248 */
[----:B-1----:R-:W1:Y:S03]  /*38400*/  LDC R152, c[0x0][0x230] ;  /* 0x00008c00ff987b82 */ /* 0x002e660000000800 */
[C---:B------:R-:W-:Y:S01]  /*38410*/  IMAD.WIDE R76, R8.reuse, 0x4, R76 ;  /* 0x00000004084c7825 */ /* 0x040fe200078e024c */
[----:B------:R4:W-:Y:S04]  /*38420*/  STL.64 [R1+0x14d0], R72 ;  /* 0x0014d04801007387 */ /* 0x0009e80000100a00 */
[----:B------:R4:W-:Y:S04]  /*38430*/  STL.64 [R1+0x14c8], R76 ;  /* 0x0014c84c01007387 */ /* 0x0009e80000100a00 */
[----:B------:R-:W-:Y:S01]  /*38440*/  LDGSTS.E [R243+-0x47ffc], desc[UR60][R72.64], !P4 ;  /* 0xb800400048f37fae */ /* 0x000fe2000e12187c */
[----:B------:R-:W-:-:S03]  /*38450*/  IMAD.WIDE R184, R8, 0x4, R74 ;  /* 0x0000000408b87825 */ /* 0x000fc600078e024a */
[----:B------:R-:W-:Y:S01]  /*38460*/  LDGSTS.E [R243+-0x43ffc], desc[UR60][R76.64], !P4 ;  /* 0xbc0040004cf37fae */ /* 0x000fe2000e12187c */
[----:B------:R-:W-:-:S03]  /*38470*/  IMAD.WIDE R168, R8, 0x4, R78 ;  /* 0x0000000408a87825 */ /* 0x000fc600078e024e */
[----:B------:R-:W2:Y:S04]  /*38480*/  LDL.LU.64 R74, [R1+0xe98] ;  /* 0x000e9800014a7983 */ /* 0x000ea80000300a00 */
[----:B------:R-:W2:Y:S04]  /*38490*/  LDL.LU.64 R78, [R1+0xea0] ;  /* 0x000ea000014e7983 */ /* 0x000ea80000300a00 */
[----:B------:R1:W-:Y:S04]  /*384a0*/  STL.64 [R1+0x14c0], R184 ;  /* 0x0014c0b801007387 */ /* 0x0003e80000100a00 */
[----:B------:R1:W-:Y:S04]  /*384b0*/  STL.64 [R1+0x14b8], R168 ;  /* 0x0014b8a801007387 */ /* 0x0003e80000100a00 */
[----:B----4-:R-:W4:Y:S04]  /*384c0*/  LDL.LU.64 R72, [R1+0xea8] ;  /* 0x000ea80001487983 */ /* 0x010f280000300a00 */
[----:B------:R-:W4:Y:S01]  /*384d0*/  LDL.LU.64 R76, [R1+0xeb0] ;  /* 0x000eb000014c7983 */ /* 0x000f220000300a00 */
[----:B------:R-:W-:-:S02]  /*384e0*/  ISETP.GE.U32.AND P1, PT, R5, 0x7ffffe99, PT ;  /* 0x7ffffe990500780c */ /* 0x000fc40003f26070 */
[----:B------:R-:W-:Y:S01]  /*384f0*/  ISETP.GE.U32.AND P5, PT, R4, 0x7ffffef8, PT ;  /* 0x7ffffef80400780c */ /* 0x000fe20003fa6070 */
[----:B------:R1:W-:Y:S04]  /*38500*/  LDGSTS.E [R243+-0x47ff8], desc[UR60][R184.64], !P6 ;  /* 0xb8008000b8f37fae */ /* 0x0003e8000f12187c */
[----:B------:R1:W-:Y:S01]  /*38510*/  LDGSTS.E [R243+-0x43ff8], desc[UR60][R168.64], !P6 ;  /* 0xbc008000a8f37fae */ /* 0x0003e2000f12187c */
[----:B------:R-:W-:Y:S02]  /*38520*/  VIADD R5, R241, 0xffffff76 ;  /* 0xffffff76f1057836 */ /* 0x000fe40000000000 */
[C---:B---3--:R-:W-:Y:S01]  /*38530*/  IMAD.WIDE R200, R8.reuse, 0x4, R216 ;  /* 0x0000000408c87825 */ /* 0x048fe200078e02d8 */
[----:B------:R-:W-:Y:S01]  /*38540*/  IADD3 R4, R17, -0x8b, RZ ;  /* 0xffffff7511047810 */ /* 0x000fe20007ffe0ff */
[----:B------:R-:W3:Y:S03]  /*38550*/  LDC R241, c[0x0][0x230] ;  /* 0x00008c00fff17b82 */ /* 0x000ee60000000800 */
[----:B------:R-:W-:Y:S01]  /*38560*/  STL.64 [R1+0x14b0], R200 ;  /* 0x0014b0c801007387 */ /* 0x000fe20000100a00 */
[----:B--2---:R-:W-:-:S03]  /*38570*/  IMAD.WIDE R80, R8, 0x4, R80 ;  /* 0x0000000408507825 */ /* 0x004fc600078e0250 */
[----:B------:R-:W-:Y:S01]  /*38580*/  LDGSTS.E [R243+-0x47ff4], desc[UR60][R200.64], !P1 ;  /* 0xb800c000c8f37fae */ /* 0x000fe2000c92187c */
[----:B------:R-:W-:Y:S01]  /*38590*/  ISETP.GE.U32.AND P4, PT, R5, 0x7ffffef7, PT ;  /* 0x7ffffef70500780c */ /* 0x000fe20003f86070 */
[----:B------:R-:W2:Y:S02]  /*385a0*/  LDC R17, c[0x0][0x230] ;  /* 0x00008c00ff117b82 */ /* 0x000ea40000000800 */
[----:B------:R3:W-:Y:S04]  /*385b0*/  STL.64 [R1+0x14a8], R80 ;  /* 0x0014a85001007387 */ /* 0x0007e80000100a00 */
[----:B------:R-:W2:Y:S01]  /*385c0*/  LDL.LU.64 R216, [R1+0xeb8] ;  /* 0x000eb80001d87983 */ /* 0x000ea20000300a00 */
[----:B-1----:R-:W-:-:S03]  /*385d0*/  IMAD.WIDE R184, R8, 0x4, R232 ;  /* 0x0000000408b87825 */ /* 0x002fc600078e02e8 */
[----:B------:R-:W-:Y:S01]  /*385e0*/  LDGSTS.E [R243+-0x43ff4], desc[UR60][R80.64], !P1 ;  /* 0xbc00c00050f37fae */ /* 0x000fe2000c92187c */
[----:B------:R-:W-:Y:S01]  /*385f0*/  IMAD.WIDE R168, R8, 0x4, R70 ;  /* 0x0000000408a87825 */ /* 0x000fe200078e0246 */
[----:B------:R-:W-:Y:S02]  /*38600*/  ISETP.GE.U32.AND P6, PT, R4, 0x7ffffef6, PT ;  /* 0x7ffffef60400780c */ /* 0x000fe40003fc6070 */
[----:B------:R-:W2:Y:S04]  /*38610*/  LDL.LU.64 R70, [R1+0xec0] ;  /* 0x000ec00001467983 */ /* 0x000ea80000300a00 */
[----:B------:R-:W-:Y:S04]  /*38620*/  STL.64 [R1+0x18c0], R184 ;  /* 0x0018c0b801007387 */ /* 0x000fe80000100a00 */
[----:B------:R1:W-:Y:S04]  /*38630*/  STL.64 [R1+0x18b8], R168 ;  /* 0x0018b8a801007387 */ /* 0x0003e80000100a00 */
[----:B------:R-:W2:Y:S01]  /*38640*/  LDL.LU.64 R232, [R1+0xec8] ;  /* 0x000ec80001e87983 */ /* 0x000ea20000300a00 */
[----:B------:R-:W-:Y:S01]  /*38650*/  IADD3 R4, R16, -0xa9, RZ ;  /* 0xffffff5710047810 */ /* 0x000fe20007ffe0ff */
[----:B------:R-:W-:-:S02]  /*38660*/  IMAD.WIDE R74, R8, 0x4, R74 ;  /* 0x00000004084a7825 */ /* 0x000fc400078e024a */
[----:B---3--:R-:W3:Y:S01]  /*38670*/  LDL.LU.64 R80, [R1+0xed0] ;  /* 0x000ed00001507983 */ /* 0x008ee20000300a00 */
[----:B------:R-:W3:Y:S01]  /*38680*/  LDC R16, c[0x0][0x230] ;  /* 0x00008c00ff107b82 */ /* 0x000ee20000000800 */
[----:B------:R-:W-:Y:S02]  /*38690*/  IMAD.WIDE R78, R8, 0x4, R78 ;  /* 0x00000004084e7825 */ /* 0x000fe400078e024e */
[----:B------:R-:W-:Y:S04]  /*386a0*/  LDGSTS.E [R242+-0x60000], desc[UR60][R184.64], !P5 ;  /* 0xa0000000b8f27fae */ /* 0x000fe8000e92187c */
[----:B------:R1:W-:Y:S01]  /*386b0*/  LDGSTS.E [R242+-0x5c000], desc[UR60][R168.64], !P5 ;  /* 0xa4000000a8f27fae */ /* 0x0003e2000e92187c */
[----:B------:R-:W-:Y:S02]  /*386c0*/  ISETP.GE.U32.AND P5, PT, R4, 0x7ffffed8, PT ;  /* 0x7ffffed80400780c */ /* 0x000fe40003fa6070 */
[----:B------:R-:W-:Y:S01]  /*386d0*/  IADD3 R4, R152, -0xab, RZ ;  /* 0xffffff5598047810 */ /* 0x000fe20007ffe0ff */
[----:B------:R1:W-:Y:S04]  /*386e0*/  STL.64 [R1+0x18b0], R74 ;  /* 0x0018b04a01007387 */ /* 0x0003e80000100a00 */
[----:B------:R1:W-:Y:S01]  /*386f0*/  STL.64 [R1+0x18a8], R78 ;  /* 0x0018a84e01007387 */ /* 0x0003e20000100a00 */
[----:B----4-:R-:W-:-:S03]  /*38700*/  IMAD.WIDE R152, R8, 0x4, R76 ;  /* 0x0000000408987825 */ /* 0x010fc600078e024c */
[----:B------:R-:W-:Y:S01]  /*38710*/  LDGSTS.E [R242+-0x5fffc], desc[UR60][R74.64], !P4 ;  /* 0xa00040004af27fae */ /* 0x000fe2000e12187c */
[----:B-1----:R-:W-:-:S03]  /*38720*/  IMAD.WIDE R168, R8, 0x4, R72 ;  /* 0x0000000408a87825 */ /* 0x002fc600078e0248 */
[----:B------:R-:W-:Y:S04]  /*38730*/  LDGSTS.E [R242+-0x5bffc], desc[UR60][R78.64], !P4 ;  /* 0xa40040004ef27fae */ /* 0x000fe8000e12187c */
[----:B------:R-:W4:Y:S04]  /*38740*/  LDL.LU.64 R72, [R1+0xed8] ;  /* 0x000ed80001487983 */ /* 0x000f280000300a00 */
[----:B------:R-:W4:Y:S04]  /*38750*/  LDL.LU.64 R76, [R1+0xee0] ;  /* 0x000ee000014c7983 */ /* 0x000f280000300a00 */
[----:B------:R-:W-:Y:S04]  /*38760*/  STL.64 [R1+0x18a0], R168 ;  /* 0x0018a0a801007387 */ /* 0x000fe80000100a00 */
[----:B------:R1:W-:Y:S04]  /*38770*/  STL.64 [R1+0x1898], R152 ;  /* 0x0018989801007387 */ /* 0x0003e80000100a00 */
[----:B------:R-:W4:Y:S04]  /*38780*/  LDL.LU.64 R74, [R1+0xee8] ;  /* 0x000ee800014a7983 */ /* 0x000f280000300a00 */
[----:B------:R-:W4:Y:S01]  /*38790*/  LDL.LU.64 R78, [R1+0xef0] ;  /* 0x000ef000014e7983 */ /* 0x000f220000300a00 */
[----:B------:R-:W-:-:S02]  /*387a0*/  VIADD R5, R240, 0xffffff74 ;  /* 0xffffff74f0057836 */ /* 0x000fc40000000000 */
[----:B------:R-:W4:Y:S01]  /*387b0*/  LDC R240, c[0x0][0x230] ;  /* 0x00008c00fff07b82 */ /* 0x000f220000000800 */
[----:B------:R-:W-:Y:S02]  /*387c0*/  LDGSTS.E [R242+-0x5fff8], desc[UR60][R168.64], !P6 ;  /* 0xa0008000a8f27fae */ /* 0x000fe4000f12187c */
[----:B------:R-:W-:Y:S01]  /*387d0*/  ISETP.GE.U32.AND P1, PT, R5, 0x7ffffef5, PT ;  /* 0x7ffffef50500780c */ /* 0x000fe20003f26070 */
[C---:B--2---:R-:W-:Y:S01]  /*387e0*/  IMAD.WIDE R200, R8.reuse, 0x4, R216 ;  /* 0x0000000408c87825 */ /* 0x044fe200078e02d8 */
[----:B------:R1:W-:Y:S04]  /*387f0*/  LDGSTS.E [R242+-0x5bff8], desc[UR60][R152.64], !P6 ;  /* 0xa400800098f27fae */ /* 0x0003e8000f12187c */
[----:B------:R-:W-:Y:S01]  /*38800*/  STL.64 [R1+0x1890], R200 ;  /* 0x001890c801007387 */ /* 0x000fe20000100a00 */
[----:B------:R-:W-:-:S06]  /*38810*/  IMAD.WIDE R70, R8, 0x4, R70 ;  /* 0x0000000408467825 */ /* 0x000fcc00078e0246 */
[----:B------:R-:W-:Y:S01]  /*38820*/  LDGSTS.E [R242+-0x5fff4], desc[UR60][R200.64], !P1 ;  /* 0xa000c000c8f27fae */ /* 0x000fe2000c92187c */
[----:B------:R-:W-:-:S03]  /*38830*/  VIADD R5, R252, 0xffffff56 ;  /* 0xffffff56fc057836 */ /* 0x000fc60000000000 */
[----:B------:R2:W-:Y:S01]  /*38840*/  STL.64 [R1+0x1888], R70 ;  /* 0x0018884601007387 */ /* 0x0005e20000100a00 */
[----:B-1----:R-:W1:Y:S03]  /*38850*/  LDC R152, c[0x0][0x230] ;  /* 0x00008c00ff987b82 */ /* 0x002e660000000800 */
[----:B------:R-:W4:Y:S01]  /*38860*/  LDL.LU.64 R216, [R1+0xef8] ;  /* 0x000ef80001d87983 */ /* 0x000f220000300a00 */
[----:B------:R-:W-:-:S03]  /*38870*/  IMAD.WIDE R184, R8, 0x4, R232 ;  /* 0x0000000408b87825 */ /* 0x000fc600078e02e8 */
[----:B------:R-:W-:Y:S01]  /*38880*/  LDGSTS.E [R242+-0x5bff4], desc[UR60][R70.64], !P1 ;  /* 0xa400c00046f27fae */ /* 0x000fe2000c92187c */
[----:B------:R-:W-:Y:S01]  /*38890*/  ISETP.GE.U32.AND P4, PT, R5, 0x7ffffed7, PT ;  /* 0x7ffffed70500780c */ /* 0x000fe20003f86070 */
[----:B------:R-:W1:Y:S02]  /*388a0*/  LDC R252, c[0x0][0x230] ;  /* 0x00008c00fffc7b82 */ /* 0x000e640000000800 */
[----:B------:R4:W-:Y:S01]  /*388b0*/  LDGSTS.E [R242+-0x58000], desc[UR60][R184.64], !P5 ;  /* 0xa8000000b8f27fae */ /* 0x0009e2000e92187c */
[----:B---3--:R-:W-:-:S03]  /*388c0*/  IMAD.WIDE R168, R8, 0x4, R80 ;  /* 0x0000000408a87825 */ /* 0x008fc600078e0250 */
[----:B------:R-:W3:Y:S04]  /*388d0*/  LDL.LU.64 R80, [R1+0xf00] ;  /* 0x000f000001507983 */ /* 0x000ee80000300a00 */
[----:B------:R1:W-:Y:S04]  /*388e0*/  STL.64 [R1+0x1740], R184 ;  /* 0x001740b801007387 */ /* 0x0003e80000100a00 */
[----:B------:R1:W-:Y:S04]  /*388f0*/  STL.64 [R1+0x1738], R168 ;  /* 0x001738a801007387 */ /* 0x0003e80000100a00 */
[----:B------:R-:W3:Y:S04]  /*38900*/  LDL.LU.64 R232, [R1+0xf08] ;  /* 0x000f080001e87983 */ /* 0x000ee80000300a00 */
[----:B--2---:R-:W2:Y:S04]  /*38910*/  LDL.LU.64 R70, [R1+0xf10] ;  /* 0x000f100001467983 */ /* 0x004ea80000300a00 */
[----:B------:R1:W-:Y:S01]  /*38920*/  LDGSTS.E [R242+-0x54000], desc[UR60][R168.64], !P5 ;  /* 0xac000000a8f27fae */ /* 0x0003e2000e92187c */
        /* <DEDUP_REMOVED lines=14> */
[----:B------:R-:W-:Y:S01]  /*38a10*/  ISETP.GE.U32.AND P6, PT, R4, 0x7ffffed6, PT ;  /* 0x7ffffed60400780c */ /* 0x000fe20003fc6070 */
[----:B------:R-:W-:Y:S01]  /*38a20*/  VIADD R5, R241, 0xffffff54 ;  /* 0xffffff54f1057836 */ /* 0x000fe20000000000 */
[----:B------:R-:W-:Y:S01]  /*38a30*/  IADD3 R4, R17, -0xc9, RZ ;  /* 0xffffff3711047810 */ /* 0x000fe20007ffe0ff */
[----:B------:R-:W4:Y:S03]  /*38a40*/  LDC R241, c[0x0][0x230] ;  /* 0x00008c00fff17b82 */ /* 0x000f260000000800 */
[----:B------:R-:W-:-:S02]  /*38a50*/  ISETP.GE.U32.AND P1, PT, R5, 0x7ffffed5, PT ;  /* 0x7ffffed50500780c */ /* 0x000fc40003f26070 */
[----:B------:R-:W-:Y:S02]  /*38a60*/  ISETP.GE.U32.AND P5, PT, R4, 0x7ffffeb8, PT ;  /* 0x7ffffeb80400780c */ /* 0x000fe40003fa6070 */
[----:B------:R-:W-:-:S03]  /*38a70*/  IADD3 R4, R16, -0xcb, RZ ;  /* 0xffffff3510047810 */ /* 0x000fc60007ffe0ff */
[----:B------:R1:W-:Y:S01]  /*38a80*/  LDGSTS.E [R242+-0x57ff8], desc[UR60][R184.64], !P6 ;  /* 0xa8008000b8f27fae */ /* 0x0003e2000f12187c */
[----:B------:R-:W-:Y:S01]  /*38a90*/  VIADD R5, R240, 0xffffff36 ;  /* 0xffffff36f0057836 */ /* 0x000fe20000000000 */
[----:B------:R-:W4:Y:S02]  /*38aa0*/  LDC R17, c[0x0][0x230] ;  /* 0x00008c00ff117b82 */ /* 0x000f240000000800 */
[----:B------:R3:W-:Y:S01]  /*38ab0*/  LDGSTS.E [R242+-0x53ff8], desc[UR60][R168.64], !P6 ;  /* 0xac008000a8f27fae */ /* 0x0007e2000f12187c */
[----:B------:R-:W-:Y:S02]  /*38ac0*/  ISETP.GE.U32.AND P6, PT, R4, 0x7ffffeb6, PT ;  /* 0x7ffffeb60400780c */ /* 0x000fe40003fc6070 */
[----:B------:R-:W-:-:S03]  /*38ad0*/  IADD3 R4, R152, -0xe9, RZ ;  /* 0xffffff1798047810 */ /* 0x000fc60007ffe0ff */
[----:B------:R-:W4:Y:S01]  /*38ae0*/  LDC R16, c[0x0][0x230] ;  /* 0x00008c00ff107b82 */ /* 0x000f220000000800 */
[----:B-1----:R-:W-:-:S05]  /*38af0*/  IMAD.WIDE R184, R8, 0x4, R216 ;  /* 0x0000000408b87825 */ /* 0x002fca00078e02d8 */
[----:B------:R-:W-:Y:S01]  /*38b00*/  STL.64 [R1+0x1710], R184 ;  /* 0x001710b801007387 */ /* 0x000fe20000100a00 */
[----:B------:R-:W-:Y:S01]  /*38b10*/  ISETP.GE.U32.AND P4, PT, R5, 0x7ffffeb7, PT ;  /* 0x7ffffeb70500780c */ /* 0x000fe20003f86070 */
[----:B------:R-:W1:Y:S02]  /*38b20*/  LDC R240, c[0x0][0x230] ;  /* 0x00008c00fff07b82 */ /* 0x000e640000000800 */
[----:B------:R-:W-:Y:S01]  /*38b30*/  LDGSTS.E [R242+-0x57ff4], desc[UR60][R184.64], !P1 ;  /* 0xa800c000b8f27fae */ /* 0x000fe2000c92187c */
[----:B---3--:R-:W-:-:S05]  /*38b40*/  IMAD.WIDE R80, R8, 0x4, R80 ;  /* 0x0000000408507825 */ /* 0x008fca00078e0250 */
[----:B------:R3:W-:Y:S04]  /*38b50*/  STL.64 [R1+0x1708], R80 ;  /* 0x0017085001007387 */ /* 0x0007e80000100a00 */
[----:B------:R-:W4:Y:S01]  /*38b60*/  LDL.LU.64 R216, [R1+0xf38] ;  /* 0x000f380001d87983 */ /* 0x000f220000300a00 */
[----:B------:R-:W-:-:S03]  /*38b70*/  IMAD.WIDE R168, R8, 0x4, R232 ;  /* 0x0000000408a87825 */ /* 0x000fc600078e02e8 */
[----:B------:R-:W-:Y:S01]  /*38b80*/  LDGSTS.E [R242+-0x53ff4], desc[UR60][R80.64], !P1 ;  /* 0xac00c00050f27fae */ /* 0x000fe2000c92187c */
[----:B--2---:R-:W-:-:S03]  /*38b90*/  IMAD.WIDE R152, R8, 0x4, R70 ;  /* 0x0000000408987825 */ /* 0x004fc600078e0246 */
[----:B------:R-:W-:Y:S04]  /*38ba0*/  LDGSTS.E [R242+-0x50000], desc[UR60][R168.64], !P5 ;  /* 0xb0000000a8f27fae */ /* 0x000fe8000e92187c */
[----:B------:R-:W2:Y:S04]  /*38bb0*/  LDL.LU.64 R70, [R1+0xf40] ;  /* 0x000f400001467983 */ /* 0x000ea80000300a00 */
[----:B------:R-:W-:Y:S04]  /*38bc0*/  STL.64 [R1+0x15e0], R168 ;  /* 0x0015e0a801007387 */ /* 0x000fe80000100a00 */
[----:B------:R1:W-:Y:S04]  /*38bd0*/  STL.64 [R1+0x15d8], R152 ;  /* 0x0015d89801007387 */ /* 0x0003e80000100a00 */
[----:B------:R-:W2:Y:S04]  /*38be0*/  LDL.LU.64 R232, [R1+0x1428] ;  /* 0x0014280001e87983 */ /* 0x000ea80000300a00 */
[----:B---3--:R-:W3:Y:S04]  /*38bf0*/  LDL.LU.64 R80, [R1+0x1430] ;  /* 0x0014300001507983 */ /* 0x008ee80000300a00 */
[----:B------:R1:W-:Y:S01]  /*38c00*/  LDGSTS.E [R242+-0x4c000], desc[UR60][R152.64], !P5 ;  /* 0xb400000098f27fae */ /* 0x0003e2000e92187c */
[----:B------:R-:W-:-:S04]  /*38c10*/  IMAD.WIDE R74, R8, 0x4, R74 ;  /* 0x00000004084a7825 */ /* 0x000fc800078e024a */
[C---:B------:R-:W-:Y:S01]  /*38c20*/  IMAD.WIDE R78, R8.reuse, 0x4, R78 ;  /* 0x00000004084e7825 */ /* 0x040fe200078e024e */
[----:B------:R4:W-:Y:S01]  /*38c30*/  STL.64 [R1+0x15d0], R74 ;  /* 0x0015d04a01007387 */ /* 0x0009e20000100a00 */
[----:B-1----:R-:W1:Y:S03]  /*38c40*/  LDC R152, c[0x0][0x230] ;  /* 0x00008c00ff987b82 */ /* 0x002e660000000800 */
[----:B------:R4:W-:Y:S04]  /*38c50*/  STL.64 [R1+0x15c8], R78 ;  /* 0x0015c84e01007387 */ /* 0x0009e80000100a00 */
        /* <DEDUP_REMOVED lines=8> */
[----:B------:R-:W4:Y:S04]  /*38ce0*/  LDL.LU.64 R74, [R1+0x1448] ;  /* 0x00144800014a7983 */ /* 0x000f280000300a00 */
[----:B------:R-:W4:Y:S01]  /*38cf0*/  LDL.LU.64 R78, [R1+0x1450] ;  /* 0x00145000014e7983 */ /* 0x000f220000300a00 */
[----:B------:R-:W-:Y:S01]  /*38d00*/  VIADD R5, R252, 0xffffff34 ;  /* 0xffffff34fc057836 */ /* 0x000fe20000000000 */
[----:B------:R-:W-:Y:S01]  /*38d10*/  ISETP.GE.U32.AND P5, PT, R4, 0x7ffffe98, PT ;  /* 0x7ffffe980400780c */ /* 0x000fe20003fa6070 */
[----:B------:R-:W4:Y:S01]  /*38d20*/  LDC R252, c[0x0][0x230] ;  /* 0x00008c00fffc7b82 */ /* 0x000f220000000800 */
[----:B------:R1:W-:Y:S02]  /*38d30*/  LDGSTS.E [R242+-0x4fff8], desc[UR60][R184.64], !P6 ;  /* 0xb0008000b8f27fae */ /* 0x0003e4000f12187c */
[----:B------:R-:W-:-:S02]  /*38d40*/  ISETP.GE.U32.AND P1, PT, R5, 0x7ffffeb5, PT ;  /* 0x7ffffeb50500780c */ /* 0x000fc40003f26070 */
[----:B------:R3:W-:Y:S01]  /*38d50*/  LDGSTS.E [R242+-0x4bff8], desc[UR60][R168.64], !P6 ;  /* 0xb4008000a8f27fae */ /* 0x0007e2000f12187c */
[----:B------:R-:W-:Y:S01]  /*38d60*/  VIADD R5, R241, 0xffffff16 ;  /* 0xffffff16f1057836 */ /* 0x000fe20000000000 */
[----:B------:R-:W-:Y:S01]  /*38d70*/  IADD3 R4, R17, -0xeb, RZ ;  /* 0xffffff1511047810 */ /* 0x000fe20007ffe0ff */
[----:B------:R-:W4:Y:S03]  /*38d80*/  LDC R241, c[0x0][0x230] ;  /* 0x00008c00fff17b82 */ /* 0x000f260000000800 */
[----:B------:R-:W-:Y:S02]  /*38d90*/  ISETP.GE.U32.AND P4, PT, R5, 0x7ffffe97, PT ;  /* 0x7ffffe970500780c */ /* 0x000fe40003f86070 */
[----:B------:R-:W-:Y:S02]  /*38da0*/  ISETP.GE.U32.AND P6, PT, R4, 0x7ffffe96, PT ;  /* 0x7ffffe960400780c */ /* 0x000fe40003fc6070 */
[----:B------:R-:W-:Y:S01]  /*38db0*/  IADD3 R4, R16, -0x8d, RZ ;  /* 0xffffff7310047810 */ /* 0x000fe20007ffe0ff */
[C---:B------:R-:W-:Y:S01]  /*38dc0*/  IMAD.WIDE R200, R8.reuse, 0x4, R216 ;  /* 0x0000000408c87825 */ /* 0x040fe200078e02d8 */
[----:B------:R-:W4:Y:S04]  /*38dd0*/  LDC R17, c[0x0][0x230] ;  /* 0x00008c00ff117b82 */ /* 0x000f280000000800 */
[----:B------:R-:W-:Y:S04]  /*38de0*/  STL.64 [R1+0x15b0], R200 ;  /* 0x0015b0c801007387 */ /* 0x000fe80000100a00 */
[----:B------:R-:W-:Y:S01]  /*38df0*/  LDGSTS.E [R242+-0x4fff4], desc[UR60][R200.64], !P1 ;  /* 0xb000c000c8f27fae */ /* 0x000fe2000c92187c */
[C---:B--2---:R-:W-:Y:S01]  /*38e00*/  IMAD.WIDE R70, R8.reuse, 0x4, R70 ;  /* 0x0000000408467825 */ /* 0x044fe200078e0246 */
[----:B------:R-:W2:Y:S04]  /*38e10*/  LDC R16, c[0x0][0x230] ;  /* 0x00008c00ff107b82 */ /* 0x000ea80000000800 */
[----:B------:R3:W-:Y:S04]  /*38e20*/  STL.64 [R1+0x15a8], R70 ;  /* 0x0015a84601007387 */ /* 0x0007e80000100a00 */
[----:B------:R-:W2:Y:S01]  /*38e30*/  LDL.LU.64 R216, [R1+0x1458] ;  /* 0x0014580001d87983 */ /* 0x000ea20000300a00 */
[----:B-1----:R-:W-:-:S03]  /*38e40*/  IMAD.WIDE R184, R8, 0x4, R232 ;  /* 0x0000000408b87825 */ /* 0x002fc600078e02e8 */
[----:B------:R-:W-:Y:S01]  /*38e50*/  LDGSTS.E [R242+-0x4bff4], desc[UR60][R70.64], !P1 ;  /* 0xb400c00046f27fae */ /* 0x000fe2000c92187c */
[----:B---3--:R-:W-:-:S03]  /*38e60*/  IMAD.WIDE R168, R8, 0x4, R80 ;  /* 0x0000000408a87825 */ /* 0x008fc600078e0250 */
[----:B------:R-:W-:Y:S04]  /*38e70*/  LDGSTS.E [R242+-0x48000], desc[UR60][R184.64], !P5 ;  /* 0xb8000000b8f27fae */ /* 0x000fe8000e92187c */
[----:B------:R-:W3:Y:S04]  /*38e80*/  LDL.LU.64 R80, [R1+0x1460] ;  /* 0x0014600001507983 */ /* 0x000ee80000300a00 */
[----:B------:R-:W-:Y:S04]  /*38e90*/  STL.64 [R1+0x14a0], R184 ;  /* 0x0014a0b801007387 */ /* 0x000fe80000100a00 */
[----:B------:R1:W-:Y:S04]  /*38ea0*/  STL.64 [R1+0x1498], R168 ;  /* 0x001498a801007387 */ /* 0x0003e80000100a00 */
[----:B------:R-:W3:Y:S04]  /*38eb0*/  LDL.LU.64 R232, [R1+0xf48] ;  /* 0x000f480001e87983 */ /* 0x000ee80000300a00 */
[----:B------:R-:W3:Y:S04]  /*38ec0*/  LDL.LU.64 R70, [R1+0xf50] ;  /* 0x000f500001467983 */ /* 0x000ee80000300a00 */
[----:B------:R1:W-:Y:S01]  /*38ed0*/  LDGSTS.E [R242+-0x44000], desc[UR60][R168.64], !P5 ;  /* 0xbc000000a8f27fae */ /* 0x0003e2000e92187c */
[----:B------:R-:W-:Y:S01]  /*38ee0*/  ISETP.GE.U32.AND P5, PT, R4, 0x7ffffef4, PT ;  /* 0x7ffffef40400780c */ /* 0x000fe20003fa6070 */
[----:B----4-:R-:W-:-:S04]  /*38ef0*/  IMAD.WIDE R72, R8, 0x4, R72 ;  /* 0x0000000408487825 */ /* 0x010fc800078e0248 */
[----:B------:R-:W-:Y:S01]  /*38f00*/  IMAD.WIDE R76, R8, 0x4, R76 ;  /* 0x00000004084c7825 */ /* 0x000fe200078e024c */
[----:B------:R4:W-:Y:S01]  /*38f10*/  STL.64 [R1+0x1490], R72 ;  /* 0x0014904801007387 */ /* 0x0009e20000100a00 */
[----:B------:R-:W-:-:S03]  /*38f20*/  IADD3 R4, R152, -0x8f, RZ ;  /* 0xffffff7198047810 */ /* 0x000fc60007ffe0ff */
        /* <DEDUP_REMOVED lines=10> */
[----:B------:R-:W4:Y:S01]  /*38fd0*/  LDL.LU.64 R76, [R1+0xf70] ;  /* 0x000f7000014c7983 */ /* 0x000f220000300a00 */
[----:B------:R-:W-:-:S02]  /*38fe0*/  VIADD R5, R240, 0xffffff14 ;  /* 0xffffff14f0057836 */ /* 0x000fc40000000000 */
[----:B------:R-:W4:Y:S01]  /*38ff0*/  LDC R240, c[0x0][0x230] ;  /* 0x00008c00fff07b82 */ /* 0x000f220000000800 */
[----:B------:R-:W-:Y:S02]  /*39000*/  LDGSTS.E [R242+-0x47ff8], desc[UR60][R168.64], !P6 ;  /* 0xb8008000a8f27fae */ /* 0x000fe4000f12187c */
[----:B------:R-:W-:Y:S01]  /*39010*/  ISETP.GE.U32.AND P1, PT, R5, 0x7ffffe95, PT ;  /* 0x7ffffe950500780c */ /* 0x000fe20003f26070 */
[----:B------:R-:W-:Y:S01]  /*39020*/  VIADD R5, R252, 0xffffff72 ;  /* 0xffffff72fc057836 */ /* 0x000fe20000000000 */
[----:B------:R1:W-:Y:S03]  /*39030*/  LDGSTS.E [R242+-0x43ff8], desc[UR60][R152.64], !P6 ;  /* 0xbc00800098f27fae */ /* 0x0003e6000f12187c */
[----:B------:R-:W4:Y:S01]  /*39040*/  LDC R252, c[0x0][0x230] ;  /* 0x00008c00fffc7b82 */ /* 0x000f220000000800 */
[----:B------:R-:W-:Y:S01]  /*39050*/  ISETP.GE.U32.AND P4, PT, R5, 0x7ffffef3, PT ;  /* 0x7ffffef30500780c */ /* 0x000fe20003f86070 */
[----:B--2---:R-:W-:-:S06]  /*39060*/  IMAD.WIDE R200, R8, 0x4, R216 ;  /* 0x0000000408c87825 */ /* 0x004fcc00078e02d8 */
[----:B-1----:R-:W1:Y:S01]  /*39070*/  LDC R152, c[0x0][0x230] ;  /* 0x00008c00ff987b82 */ /* 0x002e620000000800 */
[----:B------:R-:W-:Y:S04]  /*39080*/  STL.64 [R1+0x1470], R200 ;  /* 0x001470c801007387 */ /* 0x000fe80000100a00 */
[----:B------:R-:W-:Y:S01]  /*39090*/  LDGSTS.E [R242+-0x47ff4], desc[UR60][R200.64], !P1 ;  /* 0xb800c000c8f27fae */ /* 0x000fe2000c92187c */
[----:B---3--:R-:W-:-:S05]  /*390a0*/  IMAD.WIDE R80, R8, 0x4, R80 ;  /* 0x0000000408507825 */ /* 0x008fca00078e0250 */
[----:B------:R2:W-:Y:S04]  /*390b0*/  STL.64 [R1+0x1468], R80 ;  /* 0x0014685001007387 */ /* 0x0005e80000100a00 */
[----:B------:R-:W3:Y:S01]  /*390c0*/  LDL.LU.64 R216, [R1+0xf78] ;  /* 0x000f780001d87983 */ /* 0x000ee20000300a00 */
[----:B------:R-:W-:-:S03]  /*390d0*/  IMAD.WIDE R184, R8, 0x4, R232 ;  /* 0x0000000408b87825 */ /* 0x000fc600078e02e8 */
[----:B------:R-:W-:Y:S01]  /*390e0*/  LDGSTS.E [R242+-0x43ff4], desc[UR60][R80.64], !P1 ;  /* 0xbc00c00050f27fae */ /* 0x000fe2000c92187c */
[----:B------:R-:W-:-:S03]  /*390f0*/  IMAD.WIDE R168, R8, 0x4, R70 ;  /* 0x0000000408a87825 */ /* 0x000fc600078e0246 */
[----:B------:R4:W-:Y:S04]  /*39100*/  LDGSTS.E [R15+-0x60000], desc[UR60][R184.64], !P5 ;  /* 0xa0000000b80f7fae */ /* 0x0009e8000e92187c */
[----:B------:R-:W3:Y:S04]  /*39110*/  LDL.LU.64 R70, [R1+0xf80] ;  /* 0x000f800001467983 */ /* 0x000ee80000300a00 */
[----:B------:R4:W-:Y:S04]  /*39120*/  STL.64 [R1+0x1880], R184 ;  /* 0x001880b801007387 */ /* 0x0009e80000100a00 */
[----:B------:R1:W-:Y:S04]  /*39130*/  STL.64 [R1+0x1878], R168 ;  /* 0x001878a801007387 */ /* 0x0003e80000100a00 */
[----:B------:R-:W3:Y:S04]  /*39140*/  LDL.LU.64 R232, [R1+0xf88] ;  /* 0x000f880001e87983 */ /* 0x000ee80000300a00 */
[----:B--2---:R-:W2:Y:S04]  /*39150*/  LDL.LU.64 R80, [R1+0xf90] ;  /* 0x000f900001507983 */ /* 0x004ea80000300a00 */
        /* <DEDUP_REMOVED lines=27> */
[----:B------:R-:W-:Y:S02]  /*39310*/  IADD3 R4, R152, -0xcd, RZ ;  /* 0xffffff3398047810 */ /* 0x000fe40007ffe0ff */
[----:B------:R-:W-:Y:S01]  /*39320*/  ISETP.GE.U32.AND P4, PT, R5, 0x7ffffed3, PT ;  /* 0x7ffffed30500780c */ /* 0x000fe20003f86070 */
[----:B------:R-:W4:Y:S08]  /*39330*/  LDC R16, c[0x0][0x230] ;  /* 0x00008c00ff107b82 */ /* 0x000f300000000800 */
[----:B------:R-:W4:Y:S01]  /*39340*/  LDC R240, c[0x0][0x230] ;  /* 0x00008c00fff07b82 */ /* 0x000f220000000800 */
[----:B---3--:R-:W-:-:S05]  /*39350*/  IMAD.WIDE R184, R8, 0x4, R216 ;  /* 0x0000000408b87825 */ /* 0x008fca00078e02d8 */
[----:B------:R-:W-:Y:S04]  /*39360*/  STL.64 [R1+0x1850], R184 ;  /* 0x001850b801007387 */ /* 0x000fe80000100a00 */
[----:B------:R-:W-:Y:S01]  /*39370*/  LDGSTS.E [R15+-0x5fff4], desc[UR60][R184.64], !P1 ;  /* 0xa000c000b80f7fae */ /* 0x000fe2000c92187c */
[----:B------:R-:W-:-:S05]  /*39380*/  IMAD.WIDE R70, R8, 0x4, R70 ;  /* 0x0000000408467825 */ /* 0x000fca00078e0246 */
[----:B------:R3:W-:Y:S04]  /*39390*/  STL.64 [R1+0x1848], R70 ;  /* 0x0018484601007387 */ /* 0x0007e80000100a00 */
[----:B------:R-:W4:Y:S01]  /*393a0*/  LDL.LU.64 R216, [R1+0xfb8] ;  /* 0x000fb80001d87983 */ /* 0x000f220000300a00 */
        /* <DEDUP_REMOVED lines=10> */
[----:B----4-:R-:W-:-:S04]  /*39450*/  IMAD.WIDE R72, R8, 0x4, R72 ;  /* 0x0000000408487825 */ /* 0x010fc800078e0248 */
[C---:B------:R-:W-:Y:S01]  /*39460*/  IMAD.WIDE R76, R8.reuse, 0x4, R76 ;  /* 0x00000004084c7825 */ /* 0x040fe200078e024c */
[----:B------:R4:W-:Y:S01]  /*39470*/  STL.64 [R1+0x16f0], R72 ;  /* 0x0016f04801007387 */ /* 0x0009e20000100a00 */
[----:B-1----:R-:W1:Y:S03]  /*39480*/  LDC R152, c[0x0][0x230] ;  /* 0x00008c00ff987b82 */ /* 0x002e660000000800 */
[----:B------:R4:W-:Y:S04]  /*39490*/  STL.64 [R1+0x16e8], R76 ;  /* 0x0016e84c01007387 */ /* 0x0009e80000100a00 */
[----:B------:R-:W-:Y:S01]  /*394a0*/  LDGSTS.E [R15+-0x57ffc], desc[UR60][R72.64], !P4 ;  /* 0xa8004000480f7fae */ /* 0x000fe2000e12187c */
[----:B------:R-:W-:-:S03]  /*394b0*/  IMAD.WIDE R184, R8, 0x4, R74 ;  /* 0x0000000408b87825 */ /* 0x000fc600078e024a */
[----:B------:R-:W-:Y:S01]  /*394c0*/  LDGSTS.E [R15+-0x53ffc], desc[UR60][R76.64], !P4 ;  /* 0xac0040004c0f7fae */ /* 0x000fe2000e12187c */
[----:B------:R-:W-:-:S03]  /*394d0*/  IMAD.WIDE R168, R8, 0x4, R78 ;  /* 0x0000000408a87825 */ /* 0x000fc600078e024e */
[----:B------:R-:W3:Y:S04]  /*394e0*/  LDL.LU.64 R74, [R1+0xfd8] ;  /* 0x000fd800014a7983 */ /* 0x000ee80000300a00 */
[----:B------:R-:W3:Y:S04]  /*394f0*/  LDL.LU.64 R78, [R1+0xfe0] ;  /* 0x000fe000014e7983 */ /* 0x000ee80000300a00 */
[----:B------:R1:W-:Y:S04]  /*39500*/  STL.64 [R1+0x16e0], R184 ;  /* 0x0016e0b801007387 */ /* 0x0003e80000100a00 */
[----:B------:R3:W-:Y:S04]  /*39510*/  STL.64 [R1+0x16d8], R168 ;  /* 0x0016d8a801007387 */ /* 0x0007e80000100a00 */
[----:B----4-:R-:W4:Y:S04]  /*39520*/  LDL.LU.64 R72, [R1+0xfe8] ;  /* 0x000fe80001487983 */ /* 0x010f280000300a00 */
        /* <DEDUP_REMOVED lines=32> */
[----:B------:R-:W-:-:S04]  /*39730*/  IMAD.WIDE R74, R8, 0x4, R74 ;  /* 0x00000004084a7825 */ /* 0x000fc800078e024a */
[----:B------:R-:W-:Y:S01]  /*39740*/  IMAD.WIDE R78, R8, 0x4, R78 ;  /* 0x00000004084e7825 */ /* 0x000fe200078e024e */
[----:B------:R1:W-:Y:S01]  /*39750*/  STL.64 [R1+0x1590], R74 ;  /* 0x0015904a01007387 */ /* 0x0003e20000100a00 */
[----:B------:R-:W-:-:S03]  /*39760*/  IADD3 R4, R152, -0xef, RZ ;  /* 0xffffff1198047810 */ /* 0x000fc60007ffe0ff */
[----:B------:R1:W-:Y:S04]  /*39770*/  STL.64 [R1+0x1588], R78 ;  /* 0x0015884e01007387 */ /* 0x0003e80000100a00 */
[----:B------:R-:W-:Y:S01]  /*39780*/  LDGSTS.E [R15+-0x4fffc], desc[UR60][R74.64], !P4 ;  /* 0xb00040004a0f7fae */ /* 0x000fe2000e12187c */
[----:B----4-:R-:W-:-:S03]  /*39790*/  IMAD.WIDE R168, R8, 0x4, R72 ;  /* 0x0000000408a87825 */ /* 0x010fc600078e0248 */
[----:B------:R-:W-:Y:S01]  /*397a0*/  LDGSTS.E [R15+-0x4bffc], desc[UR60][R78.64], !P4 ;  /* 0xb40040004e0f7fae */ /* 0x000fe2000e12187c */
[----:B------:R-:W-:-:S03]  /*397b0*/  IMAD.WIDE R152, R8, 0x4, R76 ;  /* 0x0000000408987825 */ /* 0x000fc600078e024c */
[----:B------:R-:W4:Y:S04]  /*397c0*/  LDL.LU.64 R72, [R1+0x1018] ;  /* 0x0010180001487983 */ /* 0x000f280000300a00 */
[----:B------:R-:W4:Y:S04]  /*397d0*/  LDL.LU.64 R76, [R1+0x1020] ;  /* 0x00102000014c7983 */ /* 0x000f280000300a00 */
[----:B------:R-:W-:Y:S04]  /*397e0*/  STL.64 [R1+0x1580], R168 ;  /* 0x001580a801007387 */ /* 0x000fe80000100a00 */
[----:B------:R2:W-:Y:S04]  /*397f0*/  STL.64 [R1+0x1578], R152 ;  /* 0x0015789801007387 */ /* 0x0005e80000100a00 */
[----:B-1----:R-:W4:Y:S04]  /*39800*/  LDL.LU.64 R74, [R1+0x1028] ;  /* 0x00102800014a7983 */ /* 0x002f280000300a00 */
[----:B------:R-:W4:Y:S01]  /*39810*/  LDL.LU.64 R78, [R1+0x1030] ;  /* 0x00103000014e7983 */ /* 0x000f220000300a00 */
[----:B------:R-:W-:-:S02]  /*39820*/  VIADD R5, R240, 0xffffff30 ;  /* 0xffffff30f0057836 */ /* 0x000fc40000000000 */
[----:B------:R-:W1:Y:S01]  /*39830*/  LDC R240, c[0x0][0x230] ;  /* 0x00008c00fff07b82 */ /* 0x000e620000000800 */
[----:B------:R-:W-:Y:S02]  /*39840*/  LDGSTS.E [R15+-0x4fff8], desc[UR60][R168.64], !P6 ;  /* 0xb0008000a80f7fae */ /* 0x000fe4000f12187c */
[----:B------:R-:W-:Y:S01]  /*39850*/  ISETP.GE.U32.AND P1, PT, R5, 0x7ffffeb1, PT ;  /* 0x7ffffeb10500780c */ /* 0x000fe20003f26070 */
[----:B------:R-:W-:Y:S01]  /*39860*/  VIADD R5, R252, 0xffffff12 ;  /* 0xffffff12fc057836 */ /* 0x000fe20000000000 */
[----:B------:R2:W-:Y:S03]  /*39870*/  LDGSTS.E [R15+-0x4bff8], desc[UR60][R152.64], !P6 ;  /* 0xb4008000980f7fae */ /* 0x0005e6000f12187c */
[----:B------:R-:W1:Y:S01]  /*39880*/  LDC R252, c[0x0][0x230] ;  /* 0x00008c00fffc7b82 */ /* 0x000e620000000800 */
[----:B------:R-:W-:Y:S01]  /*39890*/  ISETP.GE.U32.AND P4, PT, R5, 0x7ffffe93, PT ;  /* 0x7ffffe930500780c */ /* 0x000fe20003f86070 */
[----:B--2---:R-:W-:-:S06]  /*398a0*/  IMAD.WIDE R200, R8, 0x4, R216 ;  /* 0x0000000408c87825 */ /* 0x004fcc00078e02d8 */
[----:B------:R-:W2:Y:S01]  /*398b0*/  LDC R152, c[0x0][0x230] ;  /* 0x00008c00ff987b82 */ /* 0x000ea20000000800 */
[----:B------:R-:W-:Y:S04]  /*398c0*/  STL.64 [R1+0x1570], R200 ;  /* 0x001570c801007387 */ /* 0x000fe80000100a00 */
[----:B------:R-:W-:Y:S01]  /*398d0*/  LDGSTS.E [R15+-0x4fff4], desc[UR60][R200.64], !P1 ;  /* 0xb000c000c80f7fae */ /* 0x000fe2000c92187c */
[----:B---3--:R-:W-:-:S05]  /*398e0*/  IMAD.WIDE R70, R8, 0x4, R70 ;  /* 0x0000000408467825 */ /* 0x008fca00078e0246 */
[----:B------:R3:W-:Y:S04]  /*398f0*/  STL.64 [R1+0x1568], R70 ;  /* 0x0015684601007387 */ /* 0x0007e80000100a00 */
[----:B------:R-:W2:Y:S01]  /*39900*/  LDL.LU.64 R216, [R1+0x1038] ;  /* 0x0010380001d87983 */ /* 0x000ea20000300a00 */
[----:B------:R-:W-:-:S03]  /*39910*/  IMAD.WIDE R184, R8, 0x4, R232 ;  /* 0x0000000408b87825 */ /* 0x000fc600078e02e8 */
[----:B------:R-:W-:Y:S01]  /*39920*/  LDGSTS.E [R15+-0x4bff4], desc[UR60][R70.64], !P1 ;  /* 0xb400c000460f7fae */ /* 0x000fe2000c92187c */
[----:B------:R-:W-:-:S03]  /*39930*/  IMAD.WIDE R168, R8, 0x4, R80 ;  /* 0x0000000408a87825 */ /* 0x000fc600078e0250 */
[----:B------:R1:W-:Y:S04]  /*39940*/  LDGSTS.E [R15+-0x48000], desc[UR60][R184.64], !P5 ;  /* 0xb8000000b80f7fae */ /* 0x0003e8000e92187c */
[----:B------:R-:W2:Y:S04]  /*39950*/  LDL.LU.64 R80, [R1+0x1040] ;  /* 0x0010400001507983 */ /* 0x000ea80000300a00 */
[----:B------:R1:W-:Y:S04]  /*39960*/  STL.64 [R1+0x1460], R184 ;  /* 0x001460b801007387 */ /* 0x0003e80000100a00 */
[----:B------:R1:W-:Y:S04]  /*39970*/  STL.64 [R1+0x1458], R168 ;  /* 0x001458a801007387 */ /* 0x0003e80000100a00 */
[----:B------:R-:W2:Y:S04]  /*39980*/  LDL.LU.64 R232, [R1+0x1048] ;  /* 0x0010480001e87983 */ /* 0x000ea80000300a00 */
[----:B---3--:R-:W3:Y:S04]  /*39990*/  LDL.LU.64 R70, [R1+0x1050] ;  /* 0x0010500001467983 */ /* 0x008ee80000300a00 */
        /* <DEDUP_REMOVED lines=27> */
[----:B--2---:R-:W-:Y:S02]  /*39b50*/  IADD3 R4, R152, -0xb1, RZ ;  /* 0xffffff4f98047810 */ /* 0x004fe40007ffe0ff */
[----:B------:R-:W-:Y:S01]  /*39b60*/  ISETP.GE.U32.AND P4, PT, R5, 0x7ffffeef, PT ;  /* 0x7ffffeef0500780c */ /* 0x000fe20003f86070 */
[----:B------:R-:W2:Y:S08]  /*39b70*/  LDC R16, c[0x0][0x230] ;  /* 0x00008c00ff107b82 */ /* 0x000eb00000000800 */
[----:B------:R-:W2:Y:S01]  /*39b80*/  LDC R240, c[0x0][0x230] ;  /* 0x00008c00fff07b82 */ /* 0x000ea20000000800 */
[----:B-1----:R-:W-:-:S05]  /*39b90*/  IMAD.WIDE R184, R8, 0x4, R216 ;  /* 0x0000000408b87825 */ /* 0x002fca00078e02d8 */
[----:B------:R-:W-:Y:S04]  /*39ba0*/  STL.64 [R1+0x1430], R184 ;  /* 0x001430b801007387 */ /* 0x000fe80000100a00 */
[----:B------:R-:W-:Y:S01]  /*39bb0*/  LDGSTS.E [R15+-0x47ff4], desc[UR60][R184.64], !P1 ;  /* 0xb800c000b80f7fae */ /* 0x000fe2000c92187c */
[----:B------:R-:W-:-:S05]  /*39bc0*/  IMAD.WIDE R80, R8, 0x4, R80 ;  /* 0x0000000408507825 */ /* 0x000fca00078e0250 */
[----:B------:R1:W-:Y:S04]  /*39bd0*/  STL.64 [R1+0x1428], R80 ;  /* 0x0014285001007387 */ /* 0x0003e80000100a00 */
[----:B------:R-:W-:Y:S01]  /*39be0*/  LDGSTS.E [R15+-0x43ff4], desc[UR60][R80.64], !P1 ;  /* 0xbc00c000500f7fae */ /* 0x000fe2000c92187c */
[----:B------:R-:W-:-:S04]  /*39bf0*/  IMAD.WIDE R168, R8, 0x4, R232 ;  /* 0x0000000408a87825 */ /* 0x000fc800078e02e8 */
[C---:B---3--:R-:W-:Y:S01]  /*39c00*/  IMAD.WIDE R152, R8.reuse, 0x4, R70 ;  /* 0x0000000408987825 */ /* 0x048fe200078e0246 */
[----:B------:R-:W-:Y:S04]  /*39c10*/  LDGSTS.E [R11+-0x60000], desc[UR60][R168.64], !P5 ;  /* 0xa0000000a80b7fae */ /* 0x000fe8000e92187c */
[----:B------:R-:W3:Y:S04]  /*39c20*/  LDL.LU.64 R70, [R1+0x1078] ;  /* 0x0010780001467983 */ /* 0x000ee80000300a00 */
[----:B------:R-:W3:Y:S04]  /*39c30*/  LDL.LU.64 R216, [R1+0x1080] ;  /* 0x0010800001d87983 */ /* 0x000ee80000300a00 */
[----:B------:R-:W-:Y:S04]  /*39c40*/  STL.64 [R1+0x1840], R168 ;  /* 0x001840a801007387 */ /* 0x000fe80000100a00 */
[----:B------:R2:W-:Y:S04]  /*39c50*/  STL.64 [R1+0x1838], R152 ;  /* 0x0018389801007387 */ /* 0x0005e80000100a00 */
[----:B------:R-:W3:Y:S04]  /*39c60*/  LDL.LU.64 R232, [R1+0x1088] ;  /* 0x0010880001e87983 */ /* 0x000ee80000300a00 */
[----:B-1----:R-:W3:Y:S04]  /*39c70*/  LDL.LU.64 R80, [R1+0x1090] ;  /* 0x0010900001507983 */ /* 0x002ee80000300a00 */
[----:B------:R2:W-:Y:S01]  /*39c80*/  LDGSTS.E [R11+-0x5c000], desc[UR60][R152.64], !P5 ;  /* 0xa4000000980b7fae */ /* 0x0005e2000e92187c */
[----:B------:R-:W-:-:S04]  /*39c90*/  IMAD.WIDE R74, R8, 0x4, R74 ;  /* 0x00000004084a7825 */ /* 0x000fc800078e024a */
[----:B------:R-:W-:Y:S01]  /*39ca0*/  IMAD.WIDE R78, R8, 0x4, R78 ;  /* 0x00000004084e7825 */ /* 0x000fe200078e024e */
[----:B------:R1:W-:Y:S04]  /*39cb0*/  STL.64 [R1+0x1830], R74 ;  /* 0x0018304a01007387 */ /* 0x0003e80000100a00 */
[----:B------:R1:W-:Y:S01]  /*39cc0*/  STL.64 [R1+0x1828], R78 ;  /* 0x0018284e01007387 */ /* 0x0003e20000100a00 */
[----:B------:R-:W-:Y:S01]  /*39cd0*/  VIADD R5, R252, 0xffffff6c ;  /* 0xffffff6cfc057836 */ /* 0x000fe20000000000 */
[----:B--2---:R-:W2:Y:S02]  /*39ce0*/  LDC R152, c[0x0][0x230] ;  /* 0x00008c00ff987b82 */ /* 0x004ea40000000800 */
[----:B------:R-:W-:Y:S01]  /*39cf0*/  LDGSTS.E [R11+-0x5fffc], desc[UR60][R74.64], !P4 ;  /* 0xa00040004a0b7fae */ /* 0x000fe2000e12187c */
[----:B----4-:R-:W-:-:S03]  /*39d00*/  IMAD.WIDE R184, R8, 0x4, R72 ;  /* 0x0000000408b87825 */ /* 0x010fc600078e0248 */
[----:B------:R-:W-:Y:S01]  /*39d10*/  LDGSTS.E [R11+-0x5bffc], desc[UR60][R78.64], !P4 ;  /* 0xa40040004e0b7fae */ /* 0x000fe2000e12187c */
[----:B------:R-:W-:-:S03]  /*39d20*/  IMAD.WIDE R168, R8, 0x4, R76 ;  /* 0x0000000408a87825 */ /* 0x000fc600078e024c */
[----:B------:R-:W4:Y:S01]  /*39d30*/  LDL.LU.64 R72, [R1+0x1098] ;  /* 0x0010980001487983 */ /* 0x000f220000300a00 */
[----:B------:R-:W-:Y:S01]  /*39d40*/  ISETP.GE.U32.AND P5, PT, R4, 0x7ffffed0, PT ;  /* 0x7ffffed00400780c */ /* 0x000fe20003fa6070 */
[----:B------:R-:W2:Y:S02]  /*39d50*/  LDC R252, c[0x0][0x230] ;  /* 0x00008c00fffc7b82 */ /* 0x000ea40000000800 */
[----:B------:R-:W2:Y:S04]  /*39d60*/  LDL.LU.64 R76, [R1+0x10a0] ;  /* 0x0010a000014c7983 */ /* 0x000ea80000300a00 */
[----:B------:R3:W-:Y:S04]  /*39d70*/  STL.64 [R1+0x1820], R184 ;  /* 0x001820b801007387 */ /* 0x0007e80000100a00 */
[----:B------:R3:W-:Y:S04]  /*39d80*/  STL.64 [R1+0x1818], R168 ;  /* 0x001818a801007387 */ /* 0x0007e80000100a00 */
[----:B-1----:R-:W2:Y:S04]  /*39d90*/  LDL.LU.64 R74, [R1+0x10a8] ;  /* 0x0010a800014a7983 */ /* 0x002ea80000300a00 */
[----:B------:R-:W2:Y:S01]  /*39da0*/  LDL.LU.64 R78, [R1+0x10b0] ;  /* 0x0010b000014e7983 */ /* 0x000ea20000300a00 */
[----:B------:R-:W-:-:S03]  /*39db0*/  ISETP.GE.U32.AND P1, PT, R5, 0x7ffffeed, PT ;  /* 0x7ffffeed0500780c */ /* 0x000fc60003f26070 */
[----:B------:R1:W-:Y:S04]  /*39dc0*/  LDGSTS.E [R11+-0x5fff8], desc[UR60][R184.64], !P6 ;  /* 0xa0008000b80b7fae */ /* 0x0003e8000f12187c */
[----:B------:R1:W-:Y:S01]  /*39dd0*/  LDGSTS.E [R11+-0x5bff8], desc[UR60][R168.64], !P6 ;  /* 0xa4008000a80b7fae */ /* 0x0003e2000f12187c */
[----:B------:R-:W-:Y:S01]  /*39de0*/  VIADD R5, R241, 0xffffff4e ;  /* 0xffffff4ef1057836 */ /* 0x000fe20000000000 */
[----:B------:R-:W-:Y:S01]  /*39df0*/  IADD3 R4, R17, -0xb3, RZ ;  /* 0xffffff4d11047810 */ /* 0x000fe20007ffe0ff */
[----:B------:R-:W2:Y:S03]  /*39e00*/  LDC R241, c[0x0][0x230] ;  /* 0x00008c00fff17b82 */ /* 0x000ea60000000800 */
[----:B------:R-:W-:-:S02]  /*39e10*/  ISETP.GE.U32.AND P4, PT, R5, 0x7ffffecf, PT ;  /* 0x7ffffecf0500780c */ /* 0x000fc40003f86070 */
[----:B------:R-:W-:Y:S02]  /*39e20*/  ISETP.GE.U32.AND P6, PT, R4, 0x7ffffece, PT ;  /* 0x7ffffece0400780c */ /* 0x000fe40003fc6070 */
[----:B------:R-:W-:Y:S01]  /*39e30*/  IADD3 R4, R16, -0xd1, RZ ;  /* 0xffffff2f10047810 */ /* 0x000fe20007ffe0ff */
[C---:B---3--:R-:W-:Y:S01]  /*39e40*/  IMAD.WIDE R70, R8.reuse, 0x4, R70 ;  /* 0x0000000408467825 */ /* 0x048fe200078e0246 */
[----:B------:R-:W3:Y:S03]  /*39e50*/  LDC R17, c[0x0][0x230] ;  /* 0x00008c00ff117b82 */ /* 0x000ee60000000800 */
[C---:B------:R-:W-:Y:S01]  /*39e60*/  IMAD.WIDE R200, R8.reuse, 0x4, R216 ;  /* 0x0000000408c87825 */ /* 0x040fe200078e02d8 */
[----:B------:R1:W-:Y:S04]  /*39e70*/  STL.64 [R1+0x1810], R70 ;  /* 0x0018104601007387 */ /* 0x0003e80000100a00 */
[----:B------:R-:W-:Y:S01]  /*39e80*/  STL.64 [R1+0x1808], R200 ;  /* 0x001808c801007387 */ /* 0x000fe20000100a00 */
[----:B-1----:R-:W-:-:S03]  /*39e90*/  IMAD.WIDE R184, R8, 0x4, R232 ;  /* 0x0000000408b87825 */ /* 0x002fc600078e02e8 */
[----:B------:R-:W-:Y:S01]  /*39ea0*/  LDGSTS.E [R11+-0x5fff4], desc[UR60][R70.64], !P1 ;  /* 0xa000c000460b7fae */ /* 0x000fe2000c92187c */
[----:B------:R-:W1:Y:S01]  /*39eb0*/  LDC R16, c[0x0][0x230] ;  /* 0x00008c00ff107b82 */ /* 0x000e620000000800 */
[C---:B------:R-:W-:Y:S02]  /*39ec0*/  IMAD.WIDE R168, R8.reuse, 0x4, R80 ;  /* 0x0000000408a87825 */ /* 0x040fe400078e0250 */
[----:B------:R-:W-:Y:S04]  /*39ed0*/  LDGSTS.E [R11+-0x5bff4], desc[UR60][R200.64], !P1 ;  /* 0xa400c000c80b7fae */ /* 0x000fe8000c92187c */
[----:B------:R-:W3:Y:S04]  /*39ee0*/  LDL.LU.64 R80, [R1+0x10b8] ;  /* 0x0010b80001507983 */ /* 0x000ee80000300a00 */
[----:B------:R-:W3:Y:S04]  /*39ef0*/  LDL.LU.64 R216, [R1+0x10c0] ;  /* 0x0010c00001d87983 */ /* 0x000ee80000300a00 */
[----:B------:R-:W-:Y:S04]  /*39f00*/  STL.64 [R1+0x16c0], R184 ;  /* 0x0016c0b801007387 */ /* 0x000fe80000100a00 */
[----:B------:R2:W-:Y:S04]  /*39f10*/  STL.64 [R1+0x16b8], R168 ;  /* 0x0016b8a801007387 */ /* 0x0005e80000100a00 */
[----:B------:R-:W3:Y:S04]  /*39f20*/  LDL.LU.64 R70, [R1+0x10c8] ;  /* 0x0010c80001467983 */ /* 0x000ee80000300a00 */
[----:B------:R-:W3:Y:S01]  /*39f30*/  LDL.LU.64 R232, [R1+0x10d0] ;  /* 0x0010d00001e87983 */ /* 0x000ee20000300a00 */
[----:B----4-:R-:W-:-:S03]  /*39f40*/  IMAD.WIDE R72, R8, 0x4, R72 ;  /* 0x0000000408487825 */ /* 0x010fc600078e0248 */
[----:B------:R-:W-:Y:S01]  /*39f50*/  LDGSTS.E [R11+-0x58000], desc[UR60][R184.64], !P5 ;  /* 0xa8000000b80b7fae */ /* 0x000fe2000e92187c */
[----:B--2---:R-:W-:-:S03]  /*39f60*/  IMAD.WIDE R76, R8, 0x4, R76 ;  /* 0x00000004084c7825 */ /* 0x004fc600078e024c */
[----:B------:R2:W-:Y:S01]  /*39f70*/  LDGSTS.E [R11+-0x54000], desc[UR60][R168.64], !P5 ;  /* 0xac000000a80b7fae */ /* 0x0005e2000e92187c */
[----:B------:R-:W-:Y:S02]  /*39f80*/  ISETP.GE.U32.AND P5, PT, R4, 0x7ffffeb0, PT ;  /* 0x7ffffeb00400780c */ /* 0x000fe40003fa6070 */
[----:B------:R-:W-:Y:S01]  /*39f90*/  IADD3 R4, R152, -0xd3, RZ ;  /* 0xffffff2d98047810 */ /* 0x000fe20007ffe0ff */
[----:B------:R4:W-:Y:S04]  /*39fa0*/  STL.64 [R1+0x16b0], R72 ;  /* 0x0016b04801007387 */ /* 0x0009e80000100a00 */
[----:B------:R1:W-:Y:S01]  /*39fb0*/  STL.64 [R1+0x16a8], R76 ;  /* 0x0016a84c01007387 */ /* 0x0003e20000100a00 */
[----:B--2---:R-:W-:-:S03]  /*39fc0*/  IMAD.WIDE R168, R8, 0x4, R74 ;  /* 0x0000000408a87825 */ /* 0x004fc600078e024a */
[----:B------:R-:W-:Y:S01]  /*39fd0*/  LDGSTS.E [R11+-0x57ffc], desc[UR60][R72.64], !P4 ;  /* 0xa8004000480b7fae */ /* 0x000fe2000e12187c */
[----:B------:R-:W-:-:S03]  /*39fe0*/  IMAD.WIDE R152, R8, 0x4, R78 ;  /* 0x0000000408987825 */ /* 0x000fc600078e024e */
[----:B------:R-:W2:Y:S04]  /*39ff0*/  LDL.LU.64 R74, [R1+0x10d8] ;  /* 0x0010d800014a7983 */ /* 0x000ea80000300a00 */
[----:B------:R-:W2:Y:S04]  /*3a000*/  LDL.LU.64 R78, [R1+0x10e0] ;  /* 0x0010e000014e7983 */ /* 0x000ea80000300a00 */
[----:B------:R-:W-:Y:S04]  /*3a010*/  STL.64 [R1+0x16a0], R168 ;  /* 0x0016a0a801007387 */ /* 0x000fe80000100a00 */
[----:B------:R3:W-:Y:S04]  /*3a020*/  STL.64 [R1+0x1698], R152 ;  /* 0x0016989801007387 */ /* 0x0007e80000100a00 */
[----:B----4-:R-:W4:Y:S04]  /*3a030*/  LDL.LU.64 R72, [R1+0x10e8] ;  /* 0x0010e80001487983 */ /* 0x010f280000300a00 */
[----:B------:R-:W-:Y:S01]  /*3a040*/  LDGSTS.E [R11+-0x53ffc], desc[UR60][R76.64], !P4 ;  /* 0xac0040004c0b7fae */ /* 0x000fe2000e12187c */
[----:B------:R-:W-:-:S02]  /*3a050*/  VIADD R5, R240, 0xffffff4c ;  /* 0xffffff4cf0057836 */ /* 0x000fc40000000000 */
[----:B------:R-:W4:Y:S01]  /*3a060*/  LDC R240, c[0x0][0x230] ;  /* 0x00008c00fff07b82 */ /* 0x000f220000000800 */
[----:B------:R-:W-:Y:S04]  /*3a070*/  LDGSTS.E [R11+-0x57ff8], desc[UR60][R168.64], !P6 ;  /* 0xa8008000a80b7fae */ /* 0x000fe8000f12187c */
[----:B-1----:R-:W4:Y:S01]  /*3a080*/  LDL.LU.64 R76, [R1+0x10f0] ;  /* 0x0010f000014c7983 */ /* 0x002f220000300a00 */
[----:B------:R-:W-:-:S03]  /*3a090*/  ISETP.GE.U32.AND P1, PT, R5, 0x7ffffecd, PT ;  /* 0x7ffffecd0500780c */ /* 0x000fc60003f26070 */
[----:B------:R1:W-:Y:S01]  /*3a0a0*/  LDGSTS.E [R11+-0x53ff8], desc[UR60][R152.64], !P6 ;  /* 0xac008000980b7fae */ /* 0x0003e2000f12187c */
[----:B------:R-:W-:Y:S02]  /*3a0b0*/  VIADD R5, R252, 0xffffff2e ;  /* 0xffffff2efc057836 */ /* 0x000fe40000000000 */
[C---:B---3--:R-:W-:Y:S01]  /*3a0c0*/  IMAD.WIDE R80, R8.reuse, 0x4, R80 ;  /* 0x0000000408507825 */ /* 0x048fe200078e0250 */
[----:B-1----:R-:W1:Y:S03]  /*3a0d0*/  LDC R152, c[0x0][0x230] ;  /* 0x00008c00ff987b82 */ /* 0x002e660000000800 */
[C---:B------:R-:W-:Y:S01]  /*3a0e0*/  IMAD.WIDE R184, R8.reuse, 0x4, R216 ;  /* 0x0000000408b87825 */ /* 0x040fe200078e02d8 */
[----:B------:R3:W-:Y:S04]  /*3a0f0*/  STL.64 [R1+0x1690], R80 ;  /* 0x0016905001007387 */ /* 0x0007e80000100a00 */
[----:B------:R-:W-:Y:S01]  /*3a100*/  STL.64 [R1+0x1688], R184 ;  /* 0x001688b801007387 */ /* 0x000fe20000100a00 */
[----:B------:R-:W-:-:S03]  /*3a110*/  IMAD.WIDE R70, R8, 0x4, R70 ;  /* 0x0000000408467825 */ /* 0x000fc600078e0246 */
[----:B------:R-:W4:Y:S01]  /*3a120*/  LDL.LU.64 R216, [R1+0x10f8] ;  /* 0x0010f80001d87983 */ /* 0x000f220000300a00 */
[----:B------:R-:W-:-:S03]  /*3a130*/  IMAD.WIDE R168, R8, 0x4, R232 ;  /* 0x0000000408a87825 */ /* 0x000fc600078e02e8 */
[----:B------:R-:W-:Y:S01]  /*3a140*/  LDGSTS.E [R11+-0x57ff4], desc[UR60][R80.64], !P1 ;  /* 0xa800c000500b7fae */ /* 0x000fe2000c92187c */
[----:B--2---:R-:W-:-:S03]  /*3a150*/  IMAD.WIDE R74, R8, 0x4, R74 ;  /* 0x00000004084a7825 */ /* 0x004fc600078e024a */
[----:B------:R-:W2:Y:S01]  /*3a160*/  LDL.LU.64 R232, [R1+0x1100] ;  /* 0x0011000001e87983 */ /* 0x000ea20000300a00 */
[----:B------:R-:W-:-:S03]  /*3a170*/  IMAD.WIDE R78, R8, 0x4, R78 ;  /* 0x00000004084e7825 */ /* 0x000fc600078e024e */
[----:B------:R1:W-:Y:S01]  /*3a180*/  STL.64 [R1+0x1560], R70 ;  /* 0x0015604601007387 */ /* 0x0003e20000100a00 */
[----:B------:R-:W-:Y:S01]  /*3a190*/  ISETP.GE.U32.AND P6, PT, R4, 0x7ffffeae, PT ;  /* 0x7ffffeae0400780c */ /* 0x000fe20003fc6070 */
[----:B------:R-:W2:Y:S02]  /*3a1a0*/  LDC R252, c[0x0][0x230] ;  /* 0x00008c00fffc7b82 */ /* 0x000ea40000000800 */
[----:B------:R4:W-:Y:S04]  /*3a1b0*/  STL.64 [R1+0x1558], R168 ;  /* 0x001558a801007387 */ /* 0x0009e80000100a00 */
[----:B---3--:R-:W3:Y:S04]  /*3a1c0*/  LDL.LU.64 R80, [R1+0x1108] ;  /* 0x0011080001507983 */ /* 0x008ee80000300a00 */
[----:B------:R4:W-:Y:S04]  /*3a1d0*/  LDGSTS.E [R11+-0x53ff4], desc[UR60][R184.64], !P1 ;  /* 0xac00c000b80b7fae */ /* 0x0009e8000c92187c */
[----:B------:R-:W-:Y:S01]  /*3a1e0*/  LDGSTS.E [R11+-0x50000], desc[UR60][R70.64], !P5 ;  /* 0xb0000000460b7fae */ /* 0x000fe2000e92187c */
[----:B------:R-:W-:-:S03]  /*3a1f0*/  ISETP.GE.U32.AND P4, PT, R5, 0x7ffffeaf, PT ;  /* 0x7ffffeaf0500780c */ /* 0x000fc60003f86070 */
[----:B------:R4:W-:Y:S04]  /*3a200*/  LDGSTS.E [R11+-0x4c000], desc[UR60][R168.64], !P5 ;  /* 0xb4000000a80b7fae */ /* 0x0009e8000e92187c */
[----:B-1----:R-:W3:Y:S01]  /*3a210*/  LDL.LU.64 R70, [R1+0x1110] ;  /* 0x0011100001467983 */ /* 0x002ee20000300a00 */
[----:B----4-:R-:W-:-:S03]  /*3a220*/  IMAD.WIDE R184, R8, 0x4, R72 ;  /* 0x0000000408b87825 */ /* 0x010fc600078e0248 */
[----:B------:R1:W-:Y:S01]  /*3a230*/  STL.64 [R1+0x1550], R74 ;  /* 0x0015504a01007387 */ /* 0x0003e20000100a00 */
[----:B------:R-:W-:-:S03]  /*3a240*/  IMAD.WIDE R168, R8, 0x4, R76 ;  /* 0x0000000408a87825 */ /* 0x000fc600078e024c */
[----:B------:R4:W-:Y:S04]  /*3a250*/  STL.64 [R1+0x1548], R78 ;  /* 0x0015484e01007387 */ /* 0x0009e80000100a00 */
[----:B------:R-:W3:Y:S04]  /*3a260*/  LDL.LU.64 R72, [R1+0x1118] ;  /* 0x0011180001487983 */ /* 0x000ee80000300a00 */
[----:B------:R-:W3:Y:S04]  /*3a270*/  LDL.LU.64 R76, [R1+0x1120] ;  /* 0x00112000014c7983 */ /* 0x000ee80000300a00 */
[----:B------:R4:W-:Y:S04]  /*3a280*/  STL.64 [R1+0x1540], R184 ;  /* 0x001540b801007387 */ /* 0x0009e80000100a00 */
[----:B------:R-:W-:Y:S04]  /*3a290*/  LDGSTS.E [R11+-0x4fffc], desc[UR60][R74.64], !P4 ;  /* 0xb00040004a0b7fae */ /* 0x000fe8000e12187c */
[----:B------:R2:W-:Y:S04]  /*3a2a0*/  STL.64 [R1+0x1538], R168 ;  /* 0x001538a801007387 */ /* 0x0005e80000100a00 */
[----:B------:R-:W-:Y:S04]  /*3a2b0*/  LDGSTS.E [R11+-0x4bffc], desc[UR60][R78.64], !P4 ;  /* 0xb40040004e0b7fae */ /* 0x000fe8000e12187c */
[----:B-1----:R-:W3:Y:S01]  /*3a2c0*/  LDL.LU.64 R74, [R1+0x1128] ;  /* 0x00112800014a7983 */ /* 0x002ee20000300a00 */
[----:B------:R-:W-:Y:S01]  /*3a2d0*/  VIADD R5, R241, 0xffffff2c ;  /* 0xffffff2cf1057836 */ /* 0x000fe20000000000 */
[----:B------:R-:W-:Y:S01]  /*3a2e0*/  IADD3 R4, R17, -0xf1, RZ ;  /* 0xffffff0f11047810 */ /* 0x000fe20007ffe0ff */
[----:B------:R-:W1:Y:S01]  /*3a2f0*/  LDC R241, c[0x0][0x230] ;  /* 0x00008c00fff17b82 */ /* 0x000e620000000800 */
[----:B------:R1:W-:Y:S04]  /*3a300*/  LDGSTS.E [R11+-0x4fff8], desc[UR60][R184.64], !P6 ;  /* 0xb0008000b80b7fae */ /* 0x0003e8000f12187c */
[----:B----4-:R-:W4:Y:S01]  /*3a310*/  LDL.LU.64 R78, [R1+0x1130] ;  /* 0x00113000014e7983 */ /* 0x010f220000300a00 */
[----:B------:R-:W-:-:S02]  /*3a320*/  ISETP.GE.U32.AND P1, PT, R5, 0x7ffffead, PT ;  /* 0x7ffffead0500780c */ /* 0x000fc40003f26070 */
[----:B------:R-:W-:Y:S01]  /*3a330*/  ISETP.GE.U32.AND P5, PT, R4, 0x7ffffe90, PT ;  /* 0x7ffffe900400780c */ /* 0x000fe20003fa6070 */
[----:B------:R2:W-:Y:S01]  /*3a340*/  LDGSTS.E [R11+-0x4bff8], desc[UR60][R168.64], !P6 ;  /* 0xb4008000a80b7fae */ /* 0x0005e2000f12187c */
[----:B------:R-:W-:Y:S01]  /*3a350*/  IADD3 R4, R16, -0xf3, RZ ;  /* 0xffffff0d10047810 */ /* 0x000fe20007ffe0ff */
[----:B------:R-:W4:Y:S03]  /*3a360*/  LDC R17, c[0x0][0x230] ;  /* 0x00008c00ff117b82 */ /* 0x000f260000000800 */
[----:B------:R-:W-:Y:S02]  /*3a370*/  ISETP.GE.U32.AND P6, PT, R4, 0x7ffffe8e, PT ;  /* 0x7ffffe8e0400780c */ /* 0x000fe40003fc6070 */
[----:B------:R-:W-:Y:S01]  /*3a380*/  IADD3 R4, R152, -0x95, RZ ;  /* 0xffffff6b98047810 */ /* 0x000fe20007ffe0ff */
[C---:B-1----:R-:W-:Y:S02]  /*3a390*/  IMAD.WIDE R184, R8.reuse, 0x4, R216 ;  /* 0x0000000408b87825 */ /* 0x042fe400078e02d8 */
[----:B------:R-:W1:Y:S03]  /*3a3a0*/  LDC R16, c[0x0][0x230] ;  /* 0x00008c00ff107b82 */ /* 0x000e660000000800 */
[----:B------:R3:W-:Y:S04]  /*3a3b0*/  STL.64 [R1+0x1530], R184 ;  /* 0x001530b801007387 */ /* 0x0007e80000100a00 */
[----:B------:R-:W-:Y:S01]  /*3a3c0*/  LDGSTS.E [R11+-0x4fff4], desc[UR60][R184.64], !P1 ;  /* 0xb000c000b80b7fae */ /* 0x000fe2000c92187c */
[----:B--2---:R-:W-:-:S05]  /*3a3d0*/  IMAD.WIDE R168, R8, 0x4, R232 ;  /* 0x0000000408a87825 */ /* 0x004fca00078e02e8 */
[----:B------:R-:W-:Y:S01]  /*3a3e0*/  LDGSTS.E [R11+-0x4bff4], desc[UR60][R168.64], !P1 ;  /* 0xb400c000a80b7fae */ /* 0x000fe2000c92187c */
[----:B---3--:R-:W-:-:S03]  /*3a3f0*/  IMAD.WIDE R152, R8, 0x4, R80 ;  /* 0x0000000408987825 */ /* 0x008fc600078e0250 */
[----:B------:R-:W2:Y:S04]  /*3a400*/  LDL.LU.64 R80, [R1+0x1138] ;  /* 0x0011380001507983 */ /* 0x000ea80000300a00 */
[----:B------:R3:W-:Y:S04]  /*3a410*/  STL.64 [R1+0x1528], R168 ;  /* 0x001528a801007387 */ /* 0x0007e80000100a00 */
[----:B------:R1:W-:Y:S04]  /*3a420*/  STL.64 [R1+0x1040], R152 ;  /* 0x0010409801007387 */ /* 0x0003e80000100a00 */
[----:B------:R-:W2:Y:S04]  /*3a430*/  LDL.LU.64 R184, [R1+0x1140] ;  /* 0x0011400001b87983 */ /* 0x000ea80000300a00 */
[----:B------:R1:W-:Y:S01]  /*3a440*/  LDGSTS.E [R11+-0x48000], desc[UR60][R152.64], !P5 ;  /* 0xb8000000980b7fae */ /* 0x0003e2000e92187c */
[----:B------:R-:W-:-:S05]  /*3a450*/  IMAD.WIDE R70, R8, 0x4, R70 ;  /* 0x0000000408467825 */ /* 0x000fca00078e0246 */
[----:B------:R4:W-:Y:S04]  /*3a460*/  STL.64 [R1+0x1038], R70 ;  /* 0x0010384601007387 */ /* 0x0009e80000100a00 */
[----:B---3--:R-:W3:Y:S01]  /*3a470*/  LDL.LU.64 R168, [R1+0x1148] ;  /* 0x0011480001a87983 */ /* 0x008ee20000300a00 */
[----:B-1----:R-:W-:-:S03]  /*3a480*/  IMAD.WIDE R152, R8, 0x4, R72 ;  /* 0x0000000408987825 */ /* 0x002fc600078e0248 */
[----:B------:R-:W3:Y:S01]  /*3a490*/  LDL.LU.64 R232, [R1+0x1150] ;  /* 0x0011500001e87983 */ /* 0x000ee20000300a00 */
[----:B------:R-:W-:-:S03]  /*3a4a0*/  IMAD.WIDE R76, R8, 0x4, R76 ;  /* 0x00000004084c7825 */ /* 0x000fc600078e024c */
[----:B------:R-:W-:Y:S04]  /*3a4b0*/  STL.64 [R1+0x1030], R152 ;  /* 0x0010309801007387 */ /* 0x000fe80000100a00 */
[----:B------:R-:W-:Y:S04]  /*3a4c0*/  STL.64 [R1+0x1028], R76 ;  /* 0x0010284c01007387 */ /* 0x000fe80000100a00 */
[----:B------:R-:W3:Y:S01]  /*3a4d0*/  LDL.LU.64 R216, [R1+0x1158] ;  /* 0x0011580001d87983 */ /* 0x000ee20000300a00 */
[----:B------:R-:W-:Y:S02]  /*3a4e0*/  VIADD R5, R240, 0xffffff0e ;  /* 0xffffff0ef0057836 */ /* 0x000fe40000000000 */
[----:B------:R-:W1:Y:S01]  /*3a4f0*/  LDC R240, c[0x0][0x230] ;  /* 0x00008c00fff07b82 */ /* 0x000e620000000800 */
[----:B------:R4:W-:Y:S02]  /*3a500*/  LDGSTS.E [R11+-0x44000], desc[UR60][R70.64], !P5 ;  /* 0xbc000000460b7fae */ /* 0x0009e4000e92187c */
[C---:B----4-:R-:W-:Y:S01]  /*3a510*/  IMAD.WIDE R72, R8.reuse, 0x4, R78 ;  /* 0x0000000408487825 */ /* 0x050fe200078e024e */
[----:B------:R-:W-:Y:S01]  /*3a520*/  ISETP.GE.U32.AND P4, PT, R5, 0x7ffffe8f, PT ;  /* 0x7ffffe8f0500780c */ /* 0x000fe20003f86070 */
[----:B------:R-:W4:Y:S03]  /*3a530*/  LDL.LU.64 R78, [R1+0x1160] ;  /* 0x00116000014e7983 */ /* 0x000f260000300a00 */
[----:B------:R-:W1:Y:S01]  /*3a540*/  LDC R70, c[0x0][0x230] ;  /* 0x00008c00ff467b82 */ /* 0x000e620000000800 */
[----:B------:R-:W-:-:S05]  /*3a550*/  IMAD.WIDE R74, R8, 0x4, R74 ;  /* 0x00000004084a7825 */ /* 0x000fca00078e024a */
[----:B------:R1:W-:Y:S04]  /*3a560*/  STL.64 [R1+0x1020], R74 ;  /* 0x0010204a01007387 */ /* 0x0003e80000100a00 */
[----:B------:R3:W-:Y:S04]  /*3a570*/  LDGSTS.E [R11+-0x47ffc], desc[UR60][R152.64], !P4 ;  /* 0xb8004000980b7fae */ /* 0x0007e8000e12187c */
[----:B------:R-:W-:Y:S04]  /*3a580*/  LDGSTS.E [R11+-0x43ffc], desc[UR60][R76.64], !P4 ;  /* 0xbc0040004c0b7fae */ /* 0x000fe8000e12187c */
[----:B------:R1:W-:Y:S04]  /*3a590*/  STL.64 [R1+0x1018], R72 ;  /* 0x0010184801007387 */ /* 0x0003e80000100a00 */
[----:B------:R-:W-:Y:S04]  /*3a5a0*/  LDGSTS.E [R11+-0x47ff8], desc[UR60][R74.64], !P6 ;  /* 0xb80080004a0b7fae */ /* 0x000fe8000f12187c */
[----:B------:R-:W-:Y:S04]  /*3a5b0*/  LDGSTS.E [R11+-0x43ff8], desc[UR60][R72.64], !P6 ;  /* 0xbc008000480b7fae */ /* 0x000fe8000f12187c */
[----:B-1----:R-:W4:Y:S04]  /*3a5c0*/  LDL.LU.64 R74, [R1+0x1168] ;  /* 0x00116800014a7983 */ /* 0x002f280000300a00 */
[----:B------:R-:W4:Y:S01]  /*3a5d0*/  LDL.LU.64 R72, [R1+0x1170] ;  /* 0x0011700001487983 */ /* 0x000f220000300a00 */
[----:B------:R-:W-:Y:S01]  /*3a5e0*/  VIADD R5, R252, 0xffffff0c ;  /* 0xffffff0cfc057836 */ /* 0x000fe20000000000 */
[----:B------:R-:W-:Y:S01]  /*3a5f0*/  ISETP.GE.U32.AND P5, PT, R4, 0x7ffffeec, PT ;  /* 0x7ffffeec0400780c */ /* 0x000fe20003fa6070 */
[----:B------:R-:W1:Y:S01]  /*3a600*/  LDC R252, c[0x0][0x230] ;  /* 0x00008c00fffc7b82 */ /* 0x000e620000000800 */
[----:B------:R-:W4:Y:S02]  /*3a610*/  LDL.LU.64 R76, [R1+0x1178] ;  /* 0x00117800014c7983 */ /* 0x000f240000300a00 */
[----:B------:R-:W-:-:S02]  /*3a620*/  ISETP.GE.U32.AND P1, PT, R5, 0x7ffffe8d, PT ;  /* 0x7ffffe8d0500780c */ /* 0x000fc40003f26070 */
[----:B------:R-:W-:Y:S01]  /*3a630*/  IADD3 R4, R17, -0x97, RZ ;  /* 0xffffff6911047810 */ /* 0x000fe20007ffe0ff */
[----:B--2---:R-:W-:Y:S02]  /*3a640*/  IMAD.WIDE R200, R8, 0x4, R80 ;  /* 0x0000000408c87825 */ /* 0x004fe400078e0250 */
[----:B------:R-:W2:Y:S01]  /*3a650*/  LDC R17, c[0x0][0x230] ;  /* 0x00008c00ff117b82 */ /* 0x000ea20000000800 */
[----:B------:R-:W2:Y:S01]  /*3a660*/  LDL.LU.64 R80, [R1+0x1180] ;  /* 0x0011800001507983 */ /* 0x000ea20000300a00 */
[----:B------:R-:W-:-:S03]  /*3a670*/  ISETP.GE.U32.AND P6, PT, R4, 0x7ffffeea, PT ;  /* 0x7ffffeea0400780c */ /* 0x000fc60003fc6070 */
[----:B------:R1:W-:Y:S01]  /*3a680*/  STL.64 [R1+0x1010], R200 ;  /* 0x001010c801007387 */ /* 0x0003e20000100a00 */
[----:B------:R-:W-:-:S03]  /*3a690*/  IMAD.WIDE R184, R8, 0x4, R184 ;  /* 0x0000000408b87825 */ /* 0x000fc600078e02b8 */
[----:B------:R-:W-:Y:S01]  /*3a6a0*/  LDGSTS.E [R11+-0x47ff4], desc[UR60][R200.64], !P1 ;  /* 0xb800c000c80b7fae */ /* 0x000fe2000c92187c */
[----:B------:R-:W-:Y:S01]  /*3a6b0*/  IADD3 R4, R16, -0xb5, RZ ;  /* 0xffffff4b10047810 */ /* 0x000fe20007ffe0ff */
[C---:B---3--:R-:W-:Y:S02]  /*3a6c0*/  IMAD.WIDE R168, R8.reuse, 0x4, R168 ;  /* 0x0000000408a87825 */ /* 0x048fe400078e02a8 */
[----:B------:R-:W-:Y:S01]  /*3a6d0*/  STL.64 [R1+0x1008], R184 ;  /* 0x001008b801007387 */ /* 0x000fe20000100a00 */
[----:B------:R-:W3:Y:S01]  /*3a6e0*/  LDC R16, c[0x0][0x230] ;  /* 0x00008c00ff107b82 */ /* 0x000ee20000000800 */
[C---:B------:R-:W-:Y:S02]  /*3a6f0*/  IMAD.WIDE R152, R8.reuse, 0x4, R232 ;  /* 0x0000000408987825 */ /* 0x040fe400078e02e8 */
[----:B------:R1:W-:Y:S04]  /*3a700*/  STL.64 [R1+0x1800], R168 ;  /* 0x001800a801007387 */ /* 0x0003e80000100a00 */
[----:B------:R-:W-:Y:S04]  /*3a710*/  LDGSTS.E [R11+-0x43ff4], desc[UR60][R184.64], !P1 ;  /* 0xbc00c000b80b7fae */ /* 0x000fe8000c92187c */
[----:B------:R4:W-:Y:S04]  /*3a720*/  STL.64 [R1+0x17f8], R152 ;  /* 0x0017f89801007387 */ /* 0x0009e80000100a00 */
[----:B------:R1:W-:Y:S04]  /*3a730*/  LDGSTS.E [R3+-0x60000], desc[UR60][R168.64], !P5 ;  /* 0xa0000000a8037fae */ /* 0x0003e8000e92187c */
[----:B-1----:R-:W3:Y:S04]  /*3a740*/  LDL.LU.64 R200, [R1+0x1188] ;  /* 0x0011880001c87983 */ /* 0x002ee80000300a00 */
[----:B------:R-:W3:Y:S01]  /*3a750*/  LDL.LU.64 R232, [R1+0x1190] ;  /* 0x0011900001e87983 */ /* 0x000ee20000300a00 */
[----:B------:R-:W-:-:S03]  /*3a760*/  IMAD.WIDE R168, R8, 0x4, R216 ;  /* 0x0000000408a87825 */ /* 0x000fc600078e02d8 */
[----:B------:R4:W-:Y:S01]  /*3a770*/  LDGSTS.E [R3+-0x5c000], desc[UR60][R152.64], !P5 ;  /* 0xa400000098037fae */ /* 0x0009e2000e92187c */
[----:B------:R-:W-:Y:S02]  /*3a780*/  ISETP.GE.U32.AND P5, PT, R4, 0x7ffffecc, PT ;  /* 0x7ffffecc0400780c */ /* 0x000fe40003fa6070 */
[----:B------:R-:W-:Y:S02]  /*3a790*/  IADD3 R4, R70, -0xb7, RZ ;  /* 0xffffff4946047810 */ /* 0x000fe40007ffe0ff */
[----:B------:R-:W3:Y:S04]  /*3a7a0*/  LDL.LU.64 R70, [R1+0x1198] ;  /* 0x0011980001467983 */ /* 0x000ee80000300a00 */
[----:B------:R1:W-:Y:S01]  /*3a7b0*/  STL.64 [R1+0x17f0], R168 ;  /* 0x0017f0a801007387 */ /* 0x0003e20000100a00 */
[----:B----4-:R-:W-:-:S03]  /*3a7c0*/  IMAD.WIDE R152, R8, 0x4, R78 ;  /* 0x0000000408987825 */ /* 0x010fc600078e024e */
[----:B------:R-:W4:Y:S01]  /*3a7d0*/  LDL.LU.64 R78, [R1+0x11a0] ;  /* 0x0011a000014e7983 */ /* 0x000f220000300a00 */
[----:B------:R-:W-:-:S03]  /*3a7e0*/  VIADD R5, R241, 0xffffff6a ;  /* 0xffffff6af1057836 */ /* 0x000fc60000000000 */
[----:B------:R-:W-:Y:S01]  /*3a7f0*/  STL.64 [R1+0x17e8], R152 ;  /* 0x0017e89801007387 */ /* 0x000fe20000100a00 */
[----:B------:R-:W4:Y:S01]  /*3a800*/  LDC R241, c[0x0][0x230] ;  /* 0x00008c00fff17b82 */ /* 0x000f220000000800 */
[----:B------:R-:W-:Y:S01]  /*3a810*/  ISETP.GE.U32.AND P4, PT, R5, 0x7ffffeeb, PT ;  /* 0x7ffffeeb0500780c */ /* 0x000fe20003f86070 */
[----:B------:R-:W-:-:S12]  /*3a820*/  VIADD R5, R240, 0xffffff68 ;  /* 0xffffff68f0057836 */ /* 0x000fd80000000000 */
[----:B------:R1:W-:Y:S01]  /*3a830*/  LDGSTS.E [R3+-0x5fffc], desc[UR60][R168.64], !P4 ;  /* 0xa0004000a8037fae */ /* 0x0003e2000e12187c */
[----:B------:R-:W3:Y:S03]  /*3a840*/  LDC R240, c[0x0][0x230] ;  /* 0x00008c00fff07b82 */ /* 0x000ee60000000800 */
[----:B------:R-:W-:Y:S01]  /*3a850*/  LDGSTS.E [R3+-0x5bffc], desc[UR60][R152.64], !P4 ;  /* 0xa400400098037fae */ /* 0x000fe2000e12187c */
[----:B------:R-:W-:-:S04]  /*3a860*/  IMAD.WIDE R74, R8, 0x4, R74 ;  /* 0x00000004084a7825 */ /* 0x000fc800078e024a */
[----:B------:R-:W-:Y:S01]  /*3a870*/  IMAD.WIDE R72, R8, 0x4, R72 ;  /* 0x0000000408487825 */ /* 0x000fe200078e0248 */
[----:B------:R2:W-:Y:S01]  /*3a880*/  LDGSTS.E [R3+-0x5fff8], desc[UR60][R74.64], !P6 ;  /* 0xa00080004a037fae */ /* 0x0005e2000f12187c */
[----:B------:R-:W-:Y:S01]  /*3a890*/  ISETP.GE.U32.AND P1, PT, R5, 0x7ffffee9, PT ;  /* 0x7ffffee90500780c */ /* 0x000fe20003f26070 */
[----:B-1----:R-:W1:Y:S02]  /*3a8a0*/  LDC R168, c[0x0][0x230] ;  /* 0x00008c00ffa87b82 */ /* 0x002e640000000800 */
[----:B------:R-:W-:Y:S01]  /*3a8b0*/  LDGSTS.E [R3+-0x5bff8], desc[UR60][R72.64], !P6 ;  /* 0xa400800048037fae */ /* 0x000fe2000f12187c */
[----:B------:R-:W-:Y:S01]  /*3a8c0*/  ISETP.GE.U32.AND P6, PT, R4, 0x7ffffeca, PT ;  /* 0x7ffffeca0400780c */ /* 0x000fe20003fc6070 */
[----:B--2---:R-:W-:Y:S02]  /*3a8d0*/  VIADD R4, R17, 0xffffff4a ;  /* 0xffffff4a11047836 */ /* 0x004fe40000000000 */
[----:B------:R-:W2:Y:S01]  /*3a8e0*/  S2R R17, SR_TID.X ;  /* 0x0000000000117919 */ /* 0x000ea20000002100 */
[----:B------:R2:W-:Y:S04]  /*3a8f0*/  STL.64 [R1+0x17e0], R74 ;  /* 0x0017e04a01007387 */ /* 0x0005e80000100a00 */
[----:B------:R1:W-:Y:S01]  /*3a900*/  STL.64 [R1+0x17d8], R72 ;  /* 0x0017d84801007387 */ /* 0x0003e20000100a00 */
[----:B--2---:R-:W-:-:S05]  /*3a910*/  IMAD.WIDE R74, R8, 0x4, R76 ;  /* 0x00000004084a7825 */ /* 0x004fca00078e024c */
[----:B------:R2:W-:Y:S04]  /*3a920*/  STL.64 [R1+0x17d0], R74 ;  /* 0x0017d04a01007387 */ /* 0x0005e80000100a00 */
[----:B------:R-:W4:Y:S04]  /*3a930*/  LDL.LU.64 R216, [R1+0x11a8] ;  /* 0x0011a80001d87983 */ /* 0x000f280000300a00 */
[----:B------:R-:W-:Y:S01]  /*3a940*/  LDGSTS.E [R3+-0x5fff4], desc[UR60][R74.64], !P1 ;  /* 0xa000c0004a037fae */ /* 0x000fe2000c92187c */
[----:B------:R-:W-:Y:S01]  /*3a950*/  VIADD R5, R252, 0xffffff01 ;  /* 0xffffff01fc057836 */ /* 0x000fe20000000000 */
[----:B------:R-:W-:Y:S01]  /*3a960*/  LOP3.LUT R17, R17, 0x7f, RZ, 0xc0, !PT ;  /* 0x0000007f11117812 */ /* 0x000fe200078ec0ff */
[----:B------:R-:W4:Y:S03]  /*3a970*/  LDC R252, c[0x0][0x230] ;  /* 0x00008c00fffc7b82 */ /* 0x000f260000000800 */
[----:B------:R-:W-:-:S02]  /*3a980*/  ISETP.GE.U32.AND P4, PT, R5, 0x7ffffe82, PT ;  /* 0x7ffffe820500780c */ /* 0x000fc40003f86070 */
[----:B---3--:R-:W-:Y:S02]  /*3a990*/  IADD3 R5, R240, -0x100, RZ ;  /* 0xffffff00f0057810 */ /* 0x008fe40007ffe0ff */
[----:B------:R-:W-:Y:S01]  /*3a9a0*/  IADD3 R240, R16, -0xd5, RZ ;  /* 0xffffff2b10f07810 */ /* 0x000fe20007ffe0ff */
[C---:B------:R-:W-:Y:S02]  /*3a9b0*/  IMAD.WIDE R76, R8.reuse, 0x4, R80 ;  /* 0x00000004084c7825 */ /* 0x040fe400078e0250 */
[----:B------:R-:W3:Y:S03]  /*3a9c0*/  LDC R81, c[0x0][0x230] ;  /* 0x00008c00ff517b82 */ /* 0x000ee60000000800 */
[----:B------:R2:W-:Y:S04]  /*3a9d0*/  STL.64 [R1+0x17c8], R76 ;  /* 0x0017c84c01007387 */ /* 0x0005e80000100a00 */
[----:B-1----:R-:W3:Y:S01]  /*3a9e0*/  LDL.LU.64 R72, [R1+0x11b0] ;  /* 0x0011b00001487983 */ /* 0x002ee20000300a00 */
[----:B------:R-:W-:-:S03]  /*3a9f0*/  IMAD.WIDE R184, R8, 0x4, R200 ;  /* 0x0000000408b87825 */ /* 0x000fc600078e02c8 */
[----:B--2---:R-:W2:Y:S01]  /*3aa00*/  LDL.LU.64 R74, [R1+0x11b8] ;  /* 0x0011b800014a7983 */ /* 0x004ea20000300a00 */
[----:B------:R-:W1:Y:S03]  /*3aa10*/  LDC R80, c[0x0][0x230] ;  /* 0x00008c00ff507b82 */ /* 0x000e660000000800 */
[----:B------:R-:W-:Y:S01]  /*3aa20*/  LDGSTS.E [R3+-0x5bff4], desc[UR60][R76.64], !P1 ;  /* 0xa400c0004c037fae */ /* 0x000fe2000c92187c */
[----:B------:R-:W-:-:S03]  /*3aa30*/  IMAD.WIDE R152, R8, 0x4, R232 ;  /* 0x0000000408987825 */ /* 0x000fc600078e02e8 */
[----:B------:R4:W-:Y:S04]  /*3aa40*/  LDGSTS.E [R3+-0x58000], desc[UR60][R184.64], !P5 ;  /* 0xa8000000b8037fae */ /* 0x0009e8000e92187c */
[----:B------:R4:W-:Y:S04]  /*3aa50*/  LDGSTS.E [R3+-0x54000], desc[UR60][R152.64], !P5 ;  /* 0xac00000098037fae */ /* 0x0009e8000e92187c */
[----:B------:R-:W2:Y:S04]  /*3aa60*/  LDL.LU.64 R76, [R1+0x11c0] ;  /* 0x0011c000014c7983 */ /* 0x000ea80000300a00 */
[----:B------:R4:W-:Y:S04]  /*3aa70*/  STL.64 [R1+0x1680], R184 ;  /* 0x001680b801007387 */ /* 0x0009e80000100a00 */
[----:B------:R4:W-:Y:S04]  /*3aa80*/  STL.64 [R1+0x1678], R152 ;  /* 0x0016789801007387 */ /* 0x0009e80000100a00 */
[----:B------:R-:W2:Y:S01]  /*3aa90*/  LDL.LU.64 R232, [R1+0x11c8] ;  /* 0x0011c80001e87983 */ /* 0x000ea20000300a00 */
[----:B----4-:R-:W-:-:S04]  /*3aaa0*/  IMAD.WIDE R184, R8, 0x4, R70 ;  /* 0x0000000408b87825 */ /* 0x010fc800078e0246 */
[----:B------:R-:W-:Y:S02]  /*3aab0*/  IMAD.WIDE R152, R8, 0x4, R78 ;  /* 0x0000000408987825 */ /* 0x000fe400078e024e */
[----:B------:R-:W4:Y:S01]  /*3aac0*/  LDL.LU.64 R78, [R1+0x11d0] ;  /* 0x0011d000014e7983 */ /* 0x000f220000300a00 */
[----:B------:R-:W-:-:S03]  /*3aad0*/  ISETP.GE.AND P5, PT, R17, R5, PT ;  /* 0x000000051100720c */ /* 0x000fc60003fa6270 */
[----:B------:R-:W-:Y:S04]  /*3aae0*/  STL.64 [R1+0x1670], R184 ;  /* 0x001670b801007387 */ /* 0x000fe80000100a00 */
[----:B------:R1:W-:Y:S04]  /*3aaf0*/  STL.64 [R1+0x1668], R152 ;  /* 0x0016689801007387 */ /* 0x0003e80000100a00 */
[----:B------:R-:W4:Y:S04]  /*3ab00*/  LDL.LU.64 R70, [R1+0x11d8] ;  /* 0x0011d80001467983 */ /* 0x000f280000300a00 */
[----:B------:R-:W4:Y:S01]  /*3ab10*/  LDL.LU.64 R16, [R1+0x11e0] ;  /* 0x0011e00001107983 */ /* 0x000f220000300a00 */
[----:B------:R-:W-:Y:S01]  /*3ab20*/  ISETP.GE.U32.AND P1, PT, R4, 0x7ffffecb, PT ;  /* 0x7ffffecb0400780c */ /* 0x000fe20003f26070 */
[----:B------:R-:W-:Y:S01]  /*3ab30*/  VIADD R241, R241, 0xffffff48 ;  /* 0xffffff48f1f17836 */ /* 0x000fe20000000000 */
[----:B------:R-:W-:-:S04]  /*3ab40*/  SEL R4, RZ, 0x4, P5 ;  /* 0x00000004ff047807 */ /* 0x000fc80002800000 */
[----:B------:R-:W-:-:S07]  /*3ab50*/  ISETP.GE.U32.AND P5, PT, R241, 0x7ffffec9, PT ;  /* 0x7ffffec9f100780c */ /* 0x000fce0003fa6070 */
[----:B------:R-:W-:Y:S04]  /*3ab60*/  LDGSTS.E [R3+-0x57ffc], desc[UR60][R184.64], !P1 ;  /* 0xa8004000b8037fae */ /* 0x000fe8000c92187c */
[----:B------:R1:W-:Y:S01]  /*3ab70*/  LDGSTS.E [R3+-0x53ffc], desc[UR60][R152.64], !P1 ;  /* 0xac00400098037fae */ /* 0x0003e2000c92187c */
[----:B------:R-:W-:Y:S01]  /*3ab80*/  ISETP.GE.U32.AND P1, PT, R240, 0x7ffffeac, PT ;  /* 0x7ffffeacf000780c */ /* 0x000fe20003f26070 */
[----:B------:R-:W-:Y:S01]  /*3ab90*/  IMAD.WIDE R216, R8, 0x4, R216 ;  /* 0x0000000408d87825 */ /* 0x000fe200078e02d8 */
[----:B-1----:R-:W1:Y:S04]  /*3aba0*/  LDC R153, c[0x0][0x230] ;  /* 0x00008c00ff997b82 */ /* 0x002e680000000800 */
[----:B------:R4:W-:Y:S04]  /*3abb0*/  STL.64 [R1+0x11a0], R216 ;  /* 0x0011a0d801007387 */ /* 0x0009e80000100a00 */
[----:B------:R-:W-:Y:S01]  /*3abc0*/  LDGSTS.E [R3+-0x57ff8], desc[UR60][R216.64], !P6 ;  /* 0xa8008000d8037fae */ /* 0x000fe2000f12187c */
[----:B------:R-:W-:Y:S01]  /*3abd0*/  VIADD R241, R252, 0xffffff29 ;  /* 0xffffff29fcf17836 */ /* 0x000fe20000000000 */
[----:B------:R-:W1:Y:S01]  /*3abe0*/  LDC R152, c[0x0][0x230] ;  /* 0x00008c00ff987b82 */ /* 0x000e620000000800 */
[----:B---3--:R-:W-:-:S04]  /*3abf0*/  IMAD.WIDE R72, R8, 0x4, R72 ;  /* 0x0000000408487825 */ /* 0x008fc800078e0248 */
[C---:B--2---:R-:W-:Y:S01]  /*3ac00*/  IMAD.WIDE R200, R8.reuse, 0x4, R74 ;  /* 0x0000000408c87825 */ /* 0x044fe200078e024a */
[----:B------:R2:W-:Y:S03]  /*3ac10*/  STL.64 [R1+0x1198], R72 ;  /* 0x0011984801007387 */ /* 0x0005e60000100a00 */
[C---:B------:R-:W-:Y:S01]  /*3ac20*/  IMAD.WIDE R184, R8.reuse, 0x4, R76 ;  /* 0x0000000408b87825 */ /* 0x040fe200078e024c */
[----:B------:R-:W3:Y:S03]  /*3ac30*/  LDL.LU.64 R74, [R1+0x11e8] ;  /* 0x0011e800014a7983 */ /* 0x000ee60000300a00 */
[C---:B----4-:R-:W-:Y:S01]  /*3ac40*/  IMAD.WIDE R78, R8.reuse, 0x4, R78 ;  /* 0x00000004084e7825 */ /* 0x050fe200078e024e */
[----:B------:R-:W4:Y:S01]  /*3ac50*/  LDL.LU.64 R76, [R1+0x11f0] ;  /* 0x0011f000014c7983 */ /* 0x000f220000300a00 */
[----:B------:R-:W-:Y:S01]  /*3ac60*/  IADD3 R240, R81, -0xd6, RZ ;  /* 0xffffff2a51f07810 */ /* 0x000fe20007ffe0ff */
[----:B------:R-:W4:Y:S02]  /*3ac70*/  LDC R252, c[0x0][0x230] ;  /* 0x00008c00fffc7b82 */ /* 0x000f240000000800 */
[----:B------:R1:W-:Y:S04]  /*3ac80*/  STL.64 [R1+0x1190], R200 ;  /* 0x001190c801007387 */ /* 0x0003e80000100a00 */
[----:B------:R1:W-:Y:S02]  /*3ac90*/  STL.64 [R1+0x1188], R184 ;  /* 0x001188b801007387 */ /* 0x0003e40000100a00 */
[----:B------:R-:W4:Y:S02]  /*3aca0*/  LDC R81, c[0x0][0x230] ;  /* 0x00008c00ff517b82 */ /* 0x000f240000000800 */
[----:B------:R-:W4:Y:S04]  /*3acb0*/  LDL.LU.64 R216, [R1+0x11f8] ;  /* 0x0011f80001d87983 */ /* 0x000f280000300a00 */
[----:B------:R-:W-:Y:S04]  /*3acc0*/  LDGSTS.E [R3+-0x53ff8], desc[UR60][R72.64], !P6 ;  /* 0xac00800048037fae */ /* 0x000fe8000f12187c */
[----:B------:R1:W-:Y:S04]  /*3acd0*/  LDGSTS.E [R3+-0x57ff4], desc[UR60][R200.64], !P5 ;  /* 0xa800c000c8037fae */ /* 0x0003e8000e92187c */
[----:B------:R1:W-:Y:S04]  /*3ace0*/  LDGSTS.E [R3+-0x53ff4], desc[UR60][R184.64], !P5 ;  /* 0xac00c000b8037fae */ /* 0x0003e8000e92187c */
[----:B--2---:R-:W2:Y:S01]  /*3acf0*/  LDL.LU.64 R72, [R1+0x1200] ;  /* 0x0012000001487983 */ /* 0x004ea20000300a00 */
[----:B-1----:R-:W-:Y:S01]  /*3ad00*/  IMAD.WIDE R200, R8, 0x4, R232 ;  /* 0x0000000408c87825 */ /* 0x002fe200078e02e8 */
[----:B------:R-:W-:-:S03]  /*3ad10*/  ISETP.GE.U32.AND P5, PT, R241, 0x7ffffeaa, PT ;  /* 0x7ffffeaaf100780c */ /* 0x000fc60003fa6070 */
[----:B------:R-:W-:Y:S01]  /*3ad20*/  VIADD R241, R168, 0xffffff0b ;  /* 0xffffff0ba8f17836 */ /* 0x000fe20000000000 */
[----:B------:R-:W-:Y:S01]  /*3ad30*/  STL.64 [R1+0x1100], R200 ;  /* 0x001100c801007387 */ /* 0x000fe20000100a00 */
[----:B------:R-:W-:-:S03]  /*3ad40*/  IMAD.WIDE R184, R8, 0x4, R70 ;  /* 0x0000000408b87825 */ /* 0x000fc600078e0246 */
[----:B------:R1:W-:Y:S01]  /*3ad50*/  STL.64 [R1+0x10f8], R78 ;  /* 0x0010f84e01007387 */ /* 0x0003e20000100a00 */
[----:B------:R-:W-:-:S03]  /*3ad60*/  IMAD.WIDE R168, R8, 0x4, R16 ;  /* 0x0000000408a87825 */ /* 0x000fc600078e0210 */
[----:B------:R-:W2:Y:S04]  /*3ad70*/  LDL.LU.64 R70, [R1+0x1208] ;  /* 0x0012080001467983 */ /* 0x000ea80000300a00 */
[----:B------:R-:W2:Y:S04]  /*3ad80*/  LDL.LU.64 R16, [R1+0x1210] ;  /* 0x0012100001107983 */ /* 0x000ea80000300a00 */
[----:B------:R-:W-:Y:S04]  /*3ad90*/  STL.64 [R1+0x10f0], R184 ;  /* 0x0010f0b801007387 */ /* 0x000fe80000100a00 */
[----:B------:R-:W-:Y:S04]  /*3ada0*/  LDGSTS.E [R3+-0x50000], desc[UR60][R200.64], !P1 ;  /* 0xb0000000c8037fae */ /* 0x000fe8000c92187c */
[----:B------:R1:W-:Y:S04]  /*3adb0*/  STL.64 [R1+0x10e8], R168 ;  /* 0x0010e8a801007387 */ /* 0x0003e80000100a00 */
[----:B------:R-:W2:Y:S04]  /*3adc0*/  LDL.LU.64 R232, [R1+0x1218] ;  /* 0x0012180001e87983 */ /* 0x000ea80000300a00 */
[----:B------:R-:W-:Y:S04]  /*3add0*/  LDGSTS.E [R3+-0x4c000], desc[UR60][R78.64], !P1 ;  /* 0xb40000004e037fae */ /* 0x000fe8000c92187c */
[----:B-1----:R-:W2:Y:S01]  /*3ade0*/  LDL.LU.64 R78, [R1+0x1220] ;  /* 0x00122000014e7983 */ /* 0x002ea20000300a00 */
[----:B------:R-:W-:-:S02]  /*3adf0*/  ISETP.GE.U32.AND P6, PT, R240, 0x7ffffeab, PT ;  /* 0x7ffffeabf000780c */ /* 0x000fc40003fc6070 */
[----:B------:R-:W-:Y:S02]  /*3ae00*/  IADD3 R240, R80, -0xd8, RZ ;  /* 0xffffff2850f07810 */ /* 0x000fe40007ffe0ff */
[----:B------:R-:W1:Y:S02]  /*3ae10*/  LDC R80, c[0x0][0x230] ;  /* 0x00008c00ff507b82 */ /* 0x000e640000000800 */
[----:B------:R-:W-:Y:S02]  /*3ae20*/  ISETP.GE.U32.AND P1, PT, R240, 0x7ffffea9, PT ;  /* 0x7ffffea9f000780c */ /* 0x000fe40003f26070 */
[----:B------:R-:W-:-:S05]  /*3ae30*/  IADD3 R240, R152, -0xf6, RZ ;  /* 0xffffff0a98f07810 */ /* 0x000fca0007ffe0ff */
[----:B------:R-:W-:Y:S04]  /*3ae40*/  LDGSTS.E [R3+-0x4fffc], desc[UR60][R184.64], !P6 ;  /* 0xb0004000b8037fae */ /* 0x000fe8000f12187c */
[----:B------:R1:W-:Y:S01]  /*3ae50*/  LDGSTS.E [R3+-0x4bffc], desc[UR60][R168.64], !P6 ;  /* 0xb4004000a8037fae */ /* 0x0003e2000f12187c */
[----:B------:R-:W-:Y:S01]  /*3ae60*/  ISETP.GE.U32.AND P6, PT, R241, 0x7ffffe8c, PT ;  /* 0x7ffffe8cf100780c */ /* 0x000fe20003fc6070 */
[----:B------:R-:W-:Y:S01]  /*3ae70*/  VIADD R241, R153, 0xffffff09 ;  /* 0xffffff0999f17836 */ /* 0x000fe20000000000 */
[----:B-1----:R-:W1:Y:S08]  /*3ae80*/  LDC R169, c[0x0][0x230] ;  /* 0x00008c00ffa97b82 */ /* 0x002e700000000800 */
[----:B------:R-:W1:Y:S01]  /*3ae90*/  LDC R168, c[0x0][0x230] ;  /* 0x00008c00ffa87b82 */ /* 0x000e620000000800 */
[----:B---3--:R-:W-:-:S05]  /*3aea0*/  IMAD.WIDE R74, R8, 0x4, R74 ;  /* 0x00000004084a7825 */ /* 0x008fca00078e024a */
[----:B------:R3:W-:Y:S04]  /*3aeb0*/  STL.64 [R1+0x10e0], R74 ;  /* 0x0010e04a01007387 */ /* 0x0007e80000100a00 */
[----:B------:R-:W-:Y:S01]  /*3aec0*/  LDGSTS.E [R3+-0x4fff8], desc[UR60][R74.64], !P5 ;  /* 0xb00080004a037fae */ /* 0x000fe2000e92187c */
[----:B----4-:R-:W-:-:S05]  /*3aed0*/  IMAD.WIDE R76, R8, 0x4, R76 ;  /* 0x00000004084c7825 */ /* 0x010fca00078e024c */
[----:B------:R4:W-:Y:S04]  /*3aee0*/  STL.64 [R1+0x10d8], R76 ;  /* 0x0010d84c01007387 */ /* 0x0009e80000100a00 */
[----:B------:R-:W-:Y:S01]  /*3aef0*/  LDGSTS.E [R3+-0x4bff8], desc[UR60][R76.64], !P5 ;  /* 0xb40080004c037fae */ /* 0x000fe2000e92187c */
[----:B------:R-:W-:-:S03]  /*3af00*/  IMAD.WIDE R184, R8, 0x4, R216 ;  /* 0x0000000408b87825 */ /* 0x000fc600078e02d8 */
[----:B------:R-:W4:Y:S04]  /*3af10*/  LDL.LU.64 R216, [R1+0x1228] ;  /* 0x0012280001d87983 */ /* 0x000f280000300a00 */
[----:B------:R-:W-:Y:S01]  /*3af20*/  LDGSTS.E [R3+-0x4fff4], desc[UR60][R184.64], !P1 ;  /* 0xb000c000b8037fae */ /* 0x000fe2000c92187c */
[----:B--2---:R-:W-:-:S03]  /*3af30*/  IMAD.WIDE R152, R8, 0x4, R72 ;  /* 0x0000000408987825 */ /* 0x004fc600078e0248 */
[----:B------:R-:W2:Y:S04]  /*3af40*/  LDL.LU.64 R72, [R1+0x1230] ;  /* 0x0012300001487983 */ /* 0x000ea80000300a00 */
[----:B------:R-:W-:Y:S04]  /*3af50*/  STL.64 [R1+0x10d0], R184 ;  /* 0x0010d0b801007387 */ /* 0x000fe80000100a00 */
[----:B------:R1:W-:Y:S04]  /*3af60*/  STL.64 [R1+0x10c8], R152 ;  /* 0x0010c89801007387 */ /* 0x0003e80000100a00 */
[----:B---3--:R-:W3:Y:S04]  /*3af70*/  LDL.LU.64 R74, [R1+0x1238] ;  /* 0x00123800014a7983 */ /* 0x008ee80000300a00 */
[----:B----4-:R-:W4:Y:S01]  /*3af80*/  LDL.LU.64 R76, [R1+0x1240] ;  /* 0x00124000014c7983 */ /* 0x010f220000300a00 */
[----:B------:R-:W-:-:S03]  /*3af90*/  IMAD.WIDE R70, R8, 0x4, R70 ;  /* 0x0000000408467825 */ /* 0x000fc600078e0246 */
[----:B------:R1:W-:Y:S01]  /*3afa0*/  LDGSTS.E [R3+-0x4bff4], desc[UR60][R152.64], !P1 ;  /* 0xb400c00098037fae */ /* 0x0003e2000c92187c */
[----:B------:R-:W-:-:S03]  /*3afb0*/  IMAD.WIDE R16, R8, 0x4, R16 ;  /* 0x0000000408107825 */ /* 0x000fc600078e0210 */
[----:B------:R1:W-:Y:S04]  /*3afc0*/  STL.64 [R1+0x1000], R70 ;  /* 0x0010004601007387 */ /* 0x0003e80000100a00 */
[----:B------:R1:W-:Y:S04]  /*3afd0*/  STL.64 [R1+0xff8], R16 ;  /* 0x000ff81001007387 */ /* 0x0003e80000100a00 */
[----:B------:R-:W-:Y:S01]  /*3afe0*/  LDGSTS.E [R3+-0x48000], desc[UR60][R70.64], !P6 ;  /* 0xb800000046037fae */ /* 0x000fe2000f12187c */
[----:B------:R-:W-:-:S03]  /*3aff0*/  IMAD.WIDE R200, R8, 0x4, R232 ;  /* 0x0000000408c87825 */ /* 0x000fc600078e02e8 */
[----:B------:R-:W-:Y:S01]  /*3b000*/  LDGSTS.E [R3+-0x44000], desc[UR60][R16.64], !P6 ;  /* 0xbc00000010037fae */ /* 0x000fe2000f12187c */
[----:B------:R-:W-:Y:S01]  /*3b010*/  ISETP.GE.U32.AND P5, PT, R240, 0x7ffffe8b, PT ;  /* 0x7ffffe8bf000780c */ /* 0x000fe20003fa6070 */
[----:B-1----:R-:W1:Y:S02]  /*3b020*/  LDC R153, c[0x0][0x230] ;  /* 0x00008c00ff997b82 */ /* 0x002e640000000800 */
[----:B------:R-:W4:Y:S01]  /*3b030*/  LDL.LU.64 R232, [R1+0x1248] ;  /* 0x0012480001e87983 */ /* 0x000f220000300a00 */
[----:B------:R-:W-:Y:S01]  /*3b040*/  IMAD.WIDE R184, R8, 0x4, R78 ;  /* 0x0000000408b87825 */ /* 0x000fe200078e024e */
[----:B------:R-:W-:Y:S02]  /*3b050*/  ISETP.GE.U32.AND P1, PT, R241, 0x7ffffe8a, PT ;  /* 0x7ffffe8af100780c */ /* 0x000fe40003f26070 */
[----:B------:R-:W4:Y:S02]  /*3b060*/  LDL.LU.64 R78, [R1+0x1250] ;  /* 0x00125000014e7983 */ /* 0x000f240000300a00 */
[----:B------:R-:W1:Y:S02]  /*3b070*/  LDC R152, c[0x0][0x230] ;  /* 0x00008c00ff987b82 */ /* 0x000e640000000800 */
[----:B------:R3:W-:Y:S04]  /*3b080*/  STL.64 [R1+0xff0], R200 ;  /* 0x000ff0c801007387 */ /* 0x0007e80000100a00 */
[----:B------:R4:W-:Y:S04]  /*3b090*/  STL.64 [R1+0xfe8], R184 ;  /* 0x000fe8b801007387 */ /* 0x0009e80000100a00 */
[----:B------:R-:W4:Y:S04]  /*3b0a0*/  LDL.LU.64 R70, [R1+0x1258] ;  /* 0x0012580001467983 */ /* 0x000f280000300a00 */
[----:B------:R-:W4:Y:S01]  /*3b0b0*/  LDL.LU.64 R16, [R1+0x1260] ;  /* 0x0012600001107983 */ /* 0x000f220000300a00 */
[----:B------:R-:W-:-:S03]  /*3b0c0*/  IADD3 R240, R81, -0xf8, RZ ;  /* 0xffffff0851f07810 */ /* 0x000fc60007ffe0ff */
[----:B------:R3:W-:Y:S01]  /*3b0d0*/  LDGSTS.E [R3+-0x47ffc], desc[UR60][R200.64], !P5 ;  /* 0xb8004000c8037fae */ /* 0x0007e2000e92187c */
[----:B------:R-:W-:Y:S01]  /*3b0e0*/  ISETP.GE.U32.AND P6, PT, R240, 0x7ffffe89, PT ;  /* 0x7ffffe89f000780c */ /* 0x000fe20003fc6070 */
[----:B------:R-:W-:Y:S01]  /*3b0f0*/  VIADD R241, R252, 0xffffff67 ;  /* 0xffffff67fcf17836 */ /* 0x000fe20000000000 */
[----:B------:R-:W1:Y:S01]  /*3b100*/  LDC R81, c[0x0][0x230] ;  /* 0x00008c00ff517b82 */ /* 0x000e620000000800 */
[----:B------:R4:W-:Y:S03]  /*3b110*/  LDGSTS.E [R3+-0x43ffc], desc[UR60][R184.64], !P5 ;  /* 0xbc004000b8037fae */ /* 0x0009e6000e92187c */
[----:B------:R-:W-:Y:S01]  /*3b120*/  ISETP.GE.U32.AND P5, PT, R241, 0x7ffffee8, PT ;  /* 0x7ffffee8f100780c */ /* 0x000fe20003fa6070 */
[----:B------:R-:W-:Y:S02]  /*3b130*/  VIADD R241, R169, 0xffffff65 ;  /* 0xffffff65a9f17836 */ /* 0x000fe40000000000 */
[----:B------:R-:W-:-:S04]  /*3b140*/  IMAD.WIDE R216, R8, 0x4, R216 ;  /* 0x0000000408d87825 */ /* 0x000fc800078e02d8 */
[C---:B--2---:R-:W-:Y:S01]  /*3b150*/  IMAD.WIDE R72, R8.reuse, 0x4, R72 ;  /* 0x0000000408487825 */ /* 0x044fe200078e0248 */
[----:B------:R2:W-:Y:S03]  /*3b160*/  STL.64 [R1+0xfe0], R216 ;  /* 0x000fe0d801007387 */ /* 0x0005e60000100a00 */
[C---:B---3--:R-:W-:Y:S01]  /*3b170*/  IMAD.WIDE R200, R8.reuse, 0x4, R74 ;  /* 0x0000000408c87825 */ /* 0x048fe200078e024a */
[----:B------:R3:W-:Y:S03]  /*3b180*/  STL.64 [R1+0xfd8], R72 ;  /* 0x000fd84801007387 */ /* 0x0007e60000100a00 */
[----:B----4-:R-:W-:Y:S01]  /*3b190*/  IMAD.WIDE R78, R8, 0x4, R78 ;  /* 0x00000004084e7825 */ /* 0x010fe200078e024e */
[----:B------:R-:W4:Y:S01]  /*3b1a0*/  LDL.LU.64 R74, [R1+0x1268] ;  /* 0x00126800014a7983 */ /* 0x000f220000300a00 */
[----:B------:R-:W-:Y:S01]  /*3b1b0*/  IADD3 R240, R80, -0x9a, RZ ;  /* 0xffffff6650f07810 */ /* 0x000fe20007ffe0ff */
[----:B------:R-:W4:Y:S01]  /*3b1c0*/  LDC R252, c[0x0][0x230] ;  /* 0x00008c00fffc7b82 */ /* 0x000f220000000800 */
[----:B------:R-:W-:Y:S01]  /*3b1d0*/  IMAD.WIDE R184, R8, 0x4, R76 ;  /* 0x0000000408b87825 */ /* 0x000fe200078e024c */
[----:B------:R-:W-:Y:S04]  /*3b1e0*/  LDGSTS.E [R3+-0x47ff8], desc[UR60][R216.64], !P1 ;  /* 0xb8008000d8037fae */ /* 0x000fe8000c92187c */
[----:B------:R-:W4:Y:S02]  /*3b1f0*/  LDL.LU.64 R76, [R1+0x1270] ;  /* 0x00127000014c7983 */ /* 0x000f240000300a00 */
[----:B------:R-:W4:Y:S02]  /*3b200*/  LDC R80, c[0x0][0x230] ;  /* 0x00008c00ff507b82 */ /* 0x000f240000000800 */
[----:B------:R-:W-:Y:S04]  /*3b210*/  STL.64 [R1+0xfd0], R200 ;  /* 0x000fd0c801007387 */ /* 0x000fe80000100a00 */
[----:B------:R1:W-:Y:S04]  /*3b220*/  STL.64 [R1+0xfc8], R184 ;  /* 0x000fc8b801007387 */ /* 0x0003e80000100a00 */
[----:B--2---:R-:W2:Y:S04]  /*3b230*/  LDL.LU.64 R216, [R1+0x1278] ;  /* 0x0012780001d87983 */ /* 0x004ea80000300a00 */
[----:B------:R-:W-:Y:S04]  /*3b240*/  LDGSTS.E [R3+-0x43ff8], desc[UR60][R72.64], !P1 ;  /* 0xbc00800048037fae */ /* 0x000fe8000c92187c */
[----:B------:R-:W-:Y:S04]  /*3b250*/  LDGSTS.E [R3+-0x47ff4], desc[UR60][R200.64], !P6 ;  /* 0xb800c000c8037fae */ /* 0x000fe8000f12187c */
[----:B------:R1:W-:Y:S04]  /*3b260*/  LDGSTS.E [R3+-0x43ff4], desc[UR60][R184.64], !P6 ;  /* 0xbc00c000b8037fae */ /* 0x0003e8000f12187c */
[----:B---3--:R-:W3:Y:S01]  /*3b270*/  LDL.LU.64 R72, [R1+0x1280] ;  /* 0x0012800001487983 */ /* 0x008ee20000300a00 */
[----:B------:R-:W-:Y:S01]  /*3b280*/  ISETP.GE.U32.AND P6, PT, R241, 0x7ffffee6, PT ;  /* 0x7ffffee6f100780c */ /* 0x000fe20003fc6070 */
[----:B------:R-:W-:-:S02]  /*3b290*/  VIADD R241, R168, 0xffffff47 ;  /* 0xffffff47a8f17836 */ /* 0x000fc40000000000 */
[----:B-1----:R-:W-:-:S04]  /*3b2a0*/  IMAD.WIDE R184, R8, 0x4, R232 ;  /* 0x0000000408b87825 */ /* 0x002fc800078e02e8 */
[C---:B------:R-:W-:Y:S01]  /*3b2b0*/  IMAD.WIDE R168, R8.reuse, 0x4, R70 ;  /* 0x0000000408a87825 */ /* 0x040fe200078e0246 */
[----:B------:R-:W-:Y:S03]  /*3b2c0*/  STL.64 [R1+0x1220], R184 ;  /* 0x001220b801007387 */ /* 0x000fe60000100a00 */
[----:B------:R-:W-:Y:S01]  /*3b2d0*/  IMAD.WIDE R70, R8, 0x4, R16 ;  /* 0x0000000408467825 */ /* 0x000fe200078e0210 */
[----:B------:R1:W-:Y:S04]  /*3b2e0*/  STL.64 [R1+0x1218], R78 ;  /* 0x0012184e01007387 */ /* 0x0003e80000100a00 */
[----:B------:R-:W3:Y:S04]  /*3b2f0*/  LDL.LU.64 R232, [R1+0x1288] ;  /* 0x0012880001e87983 */ /* 0x000ee80000300a00 */
[----:B------:R-:W3:Y:S04]  /*3b300*/  LDL.LU.64 R16, [R1+0x1290] ;  /* 0x0012900001107983 */ /* 0x000ee80000300a00 */
[----:B------:R-:W-:Y:S04]  /*3b310*/  STL.64 [R1+0x1210], R168 ;  /* 0x001210a801007387 */ /* 0x000fe80000100a00 */
[----:B------:R-:W-:Y:S04]  /*3b320*/  LDGSTS.E [R2+-0x60000], desc[UR60][R184.64], !P5 ;  /* 0xa0000000b8027fae */ /* 0x000fe8000e92187c */
[----:B------:R1:W-:Y:S04]  /*3b330*/  STL.64 [R1+0x1208], R70 ;  /* 0x0012084601007387 */ /* 0x0003e80000100a00 */
[----:B------:R-:W3:Y:S04]  /*3b340*/  LDL.LU.64 R200, [R1+0x1298] ;  /* 0x0012980001c87983 */ /* 0x000ee80000300a00 */
[----:B------:R-:W-:Y:S04]  /*3b350*/  LDGSTS.E [R2+-0x5c000], desc[UR60][R78.64], !P5 ;  /* 0xa40000004e027fae */ /* 0x000fe8000e92187c */
[----:B-1----:R-:W3:Y:S01]  /*3b360*/  LDL.LU.64 R78, [R1+0x12a0] ;  /* 0x0012a000014e7983 */ /* 0x002ee20000300a00 */
[----:B------:R-:W-:-:S02]  /*3b370*/  ISETP.GE.U32.AND P1, PT, R240, 0x7ffffee7, PT ;  /* 0x7ffffee7f000780c */ /* 0x000fc40003f26070 */
[----:B------:R-:W-:-:S11]  /*3b380*/  IADD3 R240, R153, -0x9c, RZ ;  /* 0xffffff6499f07810 */ /* 0x000fd60007ffe0ff */
[----:B------:R-:W-:Y:S04]  /*3b390*/  LDGSTS.E [R2+-0x5fffc], desc[UR60][R168.64], !P1 ;  /* 0xa0004000a8027fae */ /* 0x000fe8000c92187c */
[----:B------:R1:W-:Y:S01]  /*3b3a0*/  LDGSTS.E [R2+-0x5bffc], desc[UR60][R70.64], !P1 ;  /* 0xa400400046027fae */ /* 0x0003e2000c92187c */
[----:B------:R-:W-:Y:S01]  /*3b3b0*/  ISETP.GE.U32.AND P1, PT, R241, 0x7ffffec8, PT ;  /* 0x7ffffec8f100780c */ /* 0x000fe20003f26070 */
[----:B------:R-:W-:Y:S01]  /*3b3c0*/  VIADD R241, R152, 0xffffff45 ;  /* 0xffffff4598f17836 */ /* 0x000fe20000000000 */
[----:B------:R-:W-:Y:S01]  /*3b3d0*/  ISETP.GE.U32.AND P5, PT, R240, 0x7ffffee5, PT ;  /* 0x7ffffee5f000780c */ /* 0x000fe20003fa6070 */
[----:B-1----:R-:W1:Y:S08]  /*3b3e0*/  LDC R71, c[0x0][0x230] ;  /* 0x00008c00ff477b82 */ /* 0x002e700000000800 */
[----:B------:R-:W1:Y:S01]  /*3b3f0*/  LDC R70, c[0x0][0x230] ;  /* 0x00008c00ff467b82 */ /* 0x000e620000000800 */
[----:B----4-:R-:W-:-:S04]  /*3b400*/  IMAD.WIDE R74, R8, 0x4, R74 ;  /* 0x00000004084a7825 */ /* 0x010fc800078e024a */
[C---:B------:R-:W-:Y:S01]  /*3b410*/  IMAD.WIDE R76, R8.reuse, 0x4, R76 ;  /* 0x00000004084c7825 */ /* 0x040fe200078e024c */
[----:B------:R4:W-:Y:S04]  /*3b420*/  STL.64 [R1+0x1200], R74 ;  /* 0x0012004a01007387 */ /* 0x0009e80000100a00 */
[----:B------:R1:W-:Y:S04]  /*3b430*/  STL.64 [R1+0x11f8], R76 ;  /* 0x0011f84c01007387 */ /* 0x0003e80000100a00 */
[----:B------:R-:W-:Y:S01]  /*3b440*/  LDGSTS.E [R2+-0x5fff8], desc[UR60][R74.64], !P6 ;  /* 0xa00080004a027fae */ /* 0x000fe2000f12187c */
[----:B--2---:R-:W-:-:S03]  /*3b450*/  IMAD.WIDE R168, R8, 0x4, R216 ;  /* 0x0000000408a87825 */ /* 0x004fc600078e02d8 */
[----:B------:R-:W-:Y:S04]  /*3b460*/  LDGSTS.E [R2+-0x5bff8], desc[UR60][R76.64], !P6 ;  /* 0xa40080004c027fae */ /* 0x000fe8000f12187c */
[----:B------:R-:W2:Y:S04]  /*3b470*/  LDL.LU.64 R216, [R1+0x12a8] ;  /* 0x0012a80001d87983 */ /* 0x000ea80000300a00 */
[----:B------:R1:W-:Y:S01]  /*3b480*/  LDGSTS.E [R2+-0x5fff4], desc[UR60][R168.64], !P5 ;  /* 0xa000c000a8027fae */ /* 0x0003e2000e92187c */
[----:B---3--:R-:W-:-:S03]  /*3b490*/  IMAD.WIDE R152, R8, 0x4, R72 ;  /* 0x0000000408987825 */ /* 0x008fc600078e0248 */
[----:B------:R-:W3:Y:S04]  /*3b4a0*/  LDL.LU.64 R72, [R1+0x12b0] ;  /* 0x0012b00001487983 */ /* 0x000ee80000300a00 */
[----:B------:R1:W-:Y:S04]  /*3b4b0*/  STL.64 [R1+0x11f0], R168 ;  /* 0x0011f0a801007387 */ /* 0x0003e80000100a00 */
[----:B------:R1:W-:Y:S04]  /*3b4c0*/  STL.64 [R1+0x11e8], R152 ;  /* 0x0011e89801007387 */ /* 0x0003e80000100a00 */
[----:B----4-:R-:W4:Y:S04]  /*3b4d0*/  LDL.LU.64 R74, [R1+0x12b8] ;  /* 0x0012b800014a7983 */ /* 0x010f280000300a00 */
[----:B-1----:R-:W4:Y:S01]  /*3b4e0*/  LDL.LU.64 R76, [R1+0x12c0] ;  /* 0x0012c000014c7983 */ /* 0x002f220000300a00 */
        /* <DEDUP_REMOVED lines=8> */
[----:B------:R-:W-:Y:S01]  /*3b570*/  IMAD.WIDE R168, R8, 0x4, R78 ;  /* 0x0000000408a87825 */ /* 0x000fe200078e024e */
[----:B------:R-:W-:Y:S02]  /*3b580*/  IADD3 R240, R81, -0xba, RZ ;  /* 0xffffff4651f07810 */ /* 0x000fe40007ffe0ff */
[----:B------:R-:W4:Y:S01]  /*3b590*/  LDL.LU.64 R78, [R1+0x12c8] ;  /* 0x0012c800014e7983 */ /* 0x000f220000300a00 */
[----:B------:R-:W-:Y:S01]  /*3b5a0*/  ISETP.GE.U32.AND P5, PT, R241, 0x7ffffec6, PT ;  /* 0x7ffffec6f100780c */ /* 0x000fe20003fa6070 */
[----:B-1----:R-:W1:Y:S02]  /*3b5b0*/  LDC R152, c[0x0][0x230] ;  /* 0x00008c00ff987b82 */ /* 0x002e640000000800 */
[----:B------:R-:W4:Y:S04]  /*3b5c0*/  LDL.LU.64 R200, [R1+0x12d0] ;  /* 0x0012d00001c87983 */ /* 0x000f280000300a00 */
[----:B------:R2:W-:Y:S02]  /*3b5d0*/  STL.64 [R1+0x1170], R184 ;  /* 0x001170b801007387 */ /* 0x0005e40000100a00 */
[----:B------:R-:W1:Y:S02]  /*3b5e0*/  LDC R81, c[0x0][0x230] ;  /* 0x00008c00ff517b82 */ /* 0x000e640000000800 */
[----:B------:R4:W-:Y:S04]  /*3b5f0*/  STL.64 [R1+0x1168], R168 ;  /* 0x001168a801007387 */ /* 0x0009e80000100a00 */
[----:B------:R-:W4:Y:S04]  /*3b600*/  LDL.LU.64 R232, [R1+0x12d8] ;  /* 0x0012d80001e87983 */ /* 0x000f280000300a00 */
[----:B------:R-:W4:Y:S01]  /*3b610*/  LDL.LU.64 R16, [R1+0x12e0] ;  /* 0x0012e00001107983 */ /* 0x000f220000300a00 */
[----:B------:R-:W-:Y:S01]  /*3b620*/  ISETP.GE.U32.AND P6, PT, R240, 0x7ffffec7, PT ;  /* 0x7ffffec7f000780c */ /* 0x000fe20003fc6070 */
[----:B------:R-:W-:Y:S01]  /*3b630*/  VIADD R241, R252, 0xffffff27 ;  /* 0xffffff27fcf17836 */ /* 0x000fe20000000000 */
[----:B------:R-:W-:Y:S01]  /*3b640*/  IADD3 R240, R80, -0xbc, RZ ;  /* 0xffffff4450f07810 */ /* 0x000fe20007ffe0ff */
[----:B------:R-:W1:Y:S03]  /*3b650*/  LDC R252, c[0x0][0x230] ;  /* 0x00008c00fffc7b82 */ /* 0x000e660000000800 */
[----:B------:R-:W-:-:S02]  /*3b660*/  ISETP.GE.U32.AND P1, PT, R240, 0x7ffffec5, PT ;  /* 0x7ffffec5f000780c */ /* 0x000fc40003f26070 */
[----:B------:R-:W-:-:S03]  /*3b670*/  IADD3 R240, R70, -0xda, RZ ;  /* 0xffffff2646f07810 */ /* 0x000fc60007ffe0ff */
[----:B------:R-:W1:Y:S02]  /*3b680*/  LDC R80, c[0x0][0x230] ;  /* 0x00008c00ff507b82 */ /* 0x000e640000000800 */
[----:B------:R2:W-:Y:S04]  /*3b690*/  LDGSTS.E [R2+-0x57ffc], desc[UR60][R184.64], !P6 ;  /* 0xa8004000b8027fae */ /* 0x0005e8000f12187c */
[----:B------:R4:W-:Y:S01]  /*3b6a0*/  LDGSTS.E [R2+-0x53ffc], desc[UR60][R168.64], !P6 ;  /* 0xac004000a8027fae */ /* 0x0009e2000f12187c */
[----:B------:R-:W-:Y:S01]  /*3b6b0*/  ISETP.GE.U32.AND P6, PT, R241, 0x7ffffea8, PT ;  /* 0x7ffffea8f100780c */ /* 0x000fe20003fc6070 */
[----:B------:R-:W-:Y:S02]  /*3b6c0*/  VIADD R241, R71, 0xffffff25 ;  /* 0xffffff2547f17836 */ /* 0x000fe40000000000 */
[----:B--2---:R-:W-:-:S05]  /*3b6d0*/  IMAD.WIDE R184, R8, 0x4, R216 ;  /* 0x0000000408b87825 */ /* 0x004fca00078e02d8 */
[----:B------:R-:W-:Y:S04]  /*3b6e0*/  STL.64 [R1+0x1160], R184 ;  /* 0x001160b801007387 */ /* 0x000fe80000100a00 */
[----:B------:R-:W-:Y:S01]  /*3b6f0*/  LDGSTS.E [R2+-0x57ff8], desc[UR60][R184.64], !P5 ;  /* 0xa8008000b8027fae */ /* 0x000fe2000e92187c */
[----:B---3--:R-:W-:-:S05]  /*3b700*/  IMAD.WIDE R72, R8, 0x4, R72 ;  /* 0x0000000408487825 */ /* 0x008fca00078e0248 */
[----:B------:R2:W-:Y:S04]  /*3b710*/  STL.64 [R1+0x1158], R72 ;  /* 0x0011584801007387 */ /* 0x0005e80000100a00 */
[----:B------:R-:W-:Y:S01]  /*3b720*/  LDGSTS.E [R2+-0x53ff8], desc[UR60][R72.64], !P5 ;  /* 0xac00800048027fae */ /* 0x000fe2000e92187c */
[----:B----4-:R-:W-:-:S03]  /*3b730*/  IMAD.WIDE R168, R8, 0x4, R74 ;  /* 0x0000000408a87825 */ /* 0x010fc600078e024a */
[----:B------:R-:W3:Y:S01]  /*3b740*/  LDL.LU.64 R74, [R1+0x12e8] ;  /* 0x0012e800014a7983 */ /* 0x000ee20000300a00 */
[----:B------:R-:W-:-:S03]  /*3b750*/  IMAD.WIDE R70, R8, 0x4, R76 ;  /* 0x0000000408467825 */ /* 0x000fc600078e024c */
[----:B------:R-:W4:Y:S04]  /*3b760*/  LDL.LU.64 R76, [R1+0x12f0] ;  /* 0x0012f000014c7983 */ /* 0x000f280000300a00 */
[----:B------:R1:W-:Y:S04]  /*3b770*/  STL.64 [R1+0x1150], R168 ;  /* 0x001150a801007387 */ /* 0x0003e80000100a00 */
[----:B------:R1:W-:Y:S04]  /*3b780*/  STL.64 [R1+0x1148], R70 ;  /* 0x0011484601007387 */ /* 0x0003e80000100a00 */
[----:B------:R-:W4:Y:S04]  /*3b790*/  LDL.LU.64 R216, [R1+0x12f8] ;  /* 0x0012f80001d87983 */ /* 0x000f280000300a00 */
[----:B--2---:R-:W2:Y:S01]  /*3b7a0*/  LDL.LU.64 R72, [R1+0x1300] ;  /* 0x0013000001487983 */ /* 0x004ea20000300a00 */
[----:B------:R-:W-:-:S03]  /*3b7b0*/  ISETP.GE.U32.AND P5, PT, R240, 0x7ffffea7, PT ;  /* 0x7ffffea7f000780c */ /* 0x000fc60003fa6070 */
[----:B------:R1:W-:Y:S04]  /*3b7c0*/  LDGSTS.E [R2+-0x57ff4], desc[UR60][R168.64], !P1 ;  /* 0xa800c000a8027fae */ /* 0x0003e8000c92187c */
[----:B------:R1:W-:Y:S01]  /*3b7d0*/  LDGSTS.E [R2+-0x53ff4], desc[UR60][R70.64], !P1 ;  /* 0xac00c00046027fae */ /* 0x0003e2000c92187c */
[----:B------:R-:W-:Y:S01]  /*3b7e0*/  ISETP.GE.U32.AND P1, PT, R241, 0x7ffffea6, PT ;  /* 0x7ffffea6f100780c */ /* 0x000fe20003f26070 */
[----:B-1----:R-:W-:Y:S02]  /*3b7f0*/  VIADD R241, R152, 0xffffff07 ;  /* 0xffffff0798f17836 */ /* 0x002fe40000000000 */
[----:B------:R-:W-:-:S04]  /*3b800*/  IMAD.WIDE R78, R8, 0x4, R78 ;  /* 0x00000004084e7825 */ /* 0x000fc800078e024e */
[----:B------:R-:W-:-:S04]  /*3b810*/  IMAD.WIDE R16, R8, 0x4, R16 ;  /* 0x0000000408107825 */ /* 0x000fc800078e0210 */
[C---:B------:R-:W-:Y:S01]  /*3b820*/  IMAD.WIDE R168, R8.reuse, 0x4, R200 ;  /* 0x0000000408a87825 */ /* 0x040fe200078e02c8 */
[----:B------:R1:W-:Y:S01]  /*3b830*/  STL.64 [R1+0x10c0], R78 ;  /* 0x0010c04e01007387 */ /* 0x0003e20000100a00 */
[----:B------:R-:W-:Y:S01]  /*3b840*/  IADD3 R240, R81, -0xdc, RZ ;  /* 0xffffff2451f07810 */ /* 0x000fe20007ffe0ff */
[----:B------:R-:W2:Y:S01]  /*3b850*/  LDC R71, c[0x0][0x230] ;  /* 0x00008c00ff477b82 */ /* 0x000ea20000000800 */
[----:B------:R-:W-:Y:S01]  /*3b860*/  IMAD.WIDE R152, R8, 0x4, R232 ;  /* 0x0000000408987825 */ /* 0x000fe200078e02e8 */
[----:B------:R-:W-:Y:S04]  /*3b870*/  STL.64 [R1+0x10b8], R168 ;  /* 0x0010b8a801007387 */ /* 0x000fe80000100a00 */
[----:B------:R-:W2:Y:S02]  /*3b880*/  LDL.LU.64 R200, [R1+0x1308] ;  /* 0x0013080001c87983 */ /* 0x000ea40000300a00 */
[----:B------:R-:W2:Y:S02]  /*3b890*/  LDC R70, c[0x0][0x230] ;  /* 0x00008c00ff467b82 */ /* 0x000ea40000000800 */
[----:B------:R-:W2:Y:S04]  /*3b8a0*/  LDL.LU.64 R232, [R1+0x1310] ;  /* 0x0013100001e87983 */ /* 0x000ea80000300a00 */
[----:B------:R1:W-:Y:S02]  /*3b8b0*/  STL.64 [R1+0x10b0], R152 ;  /* 0x0010b09801007387 */ /* 0x0003e40000100a00 */
[----:B------:R-:W2:Y:S02]  /*3b8c0*/  LDC R81, c[0x0][0x230] ;  /* 0x00008c00ff517b82 */ /* 0x000ea40000000800 */
[----:B------:R-:W-:Y:S04]  /*3b8d0*/  LDGSTS.E [R2+-0x50000], desc[UR60][R78.64], !P6 ;  /* 0xb00000004e027fae */ /* 0x000fe8000f12187c */
[----:B------:R1:W-:Y:S04]  /*3b8e0*/  STL.64 [R1+0x10a8], R16 ;  /* 0x0010a81001007387 */ /* 0x0003e80000100a00 */
[----:B------:R-:W-:Y:S04]  /*3b8f0*/  LDGSTS.E [R2+-0x4c000], desc[UR60][R168.64], !P6 ;  /* 0xb4000000a8027fae */ /* 0x000fe8000f12187c */
[----:B-1----:R-:W2:Y:S04]  /*3b900*/  LDL.LU.64 R78, [R1+0x1318] ;  /* 0x00131800014e7983 */ /* 0x002ea80000300a00 */
[----:B------:R1:W-:Y:S04]  /*3b910*/  LDGSTS.E [R2+-0x4fffc], desc[UR60][R152.64], !P5 ;  /* 0xb000400098027fae */ /* 0x0003e8000e92187c */
[----:B------:R-:W-:Y:S01]  /*3b920*/  LDGSTS.E [R2+-0x4bffc], desc[UR60][R16.64], !P5 ;  /* 0xb400400010027fae */ /* 0x000fe2000e92187c */
[----:B------:R-:W-:Y:S01]  /*3b930*/  ISETP.GE.U32.AND P6, PT, R240, 0x7ffffea5, PT ;  /* 0x7ffffea5f000780c */ /* 0x000fe20003fc6070 */
[----:B-1----:R-:W1:Y:S02]  /*3b940*/  LDC R152, c[0x0][0x230] ;  /* 0x00008c00ff987b82 */ /* 0x002e640000000800 */
[----:B------:R-:W2:Y:S01]  /*3b950*/  LDL.LU.64 R16, [R1+0x1320] ;  /* 0x0013200001107983 */ /* 0x000ea20000300a00 */
[----:B------:R-:W-:-:S02]  /*3b960*/  IADD3 R240, R80, -0xfa, RZ ;  /* 0xffffff0650f07810 */ /* 0x000fc40007ffe0ff */
[----:B------:R-:W-:Y:S01]  /*3b970*/  ISETP.GE.U32.AND P5, PT, R241, 0x7ffffe88, PT ;  /* 0x7ffffe88f100780c */ /* 0x000fe20003fa6070 */
[----:B------:R-:W-:Y:S02]  /*3b980*/  VIADD R241, R252, 0xffffff05 ;  /* 0xffffff05fcf17836 */ /* 0x000fe40000000000 */
[----:B------:R-:W1:Y:S08]  /*3b990*/  LDC R80, c[0x0][0x230] ;  /* 0x00008c00ff507b82 */ /* 0x000e700000000800 */
[----:B------:R-:W1:Y:S01]  /*3b9a0*/  LDC R252, c[0x0][0x230] ;  /* 0x00008c00fffc7b82 */ /* 0x000e620000000800 */
[----:B---3--:R-:W-:-:S04]  /*3b9b0*/  IMAD.WIDE R74, R8, 0x4, R74 ;  /* 0x00000004084a7825 */ /* 0x008fc800078e024a */
[C---:B----4-:R-:W-:Y:S01]  /*3b9c0*/  IMAD.WIDE R76, R8.reuse, 0x4, R76 ;  /* 0x00000004084c7825 */ /* 0x050fe200078e024c */
[----:B------:R3:W-:Y:S04]  /*3b9d0*/  STL.64 [R1+0x10a0], R74 ;  /* 0x0010a04a01007387 */ /* 0x0007e80000100a00 */
[----:B------:R4:W-:Y:S04]  /*3b9e0*/  STL.64 [R1+0x1098], R76 ;  /* 0x0010984c01007387 */ /* 0x0009e80000100a00 */
[----:B------:R-:W-:Y:S01]  /*3b9f0*/  LDGSTS.E [R2+-0x4fff8], desc[UR60][R74.64], !P1 ;  /* 0xb00080004a027fae */ /* 0x000fe2000c92187c */
[----:B------:R-:W-:-:S03]  /*3ba00*/  IMAD.WIDE R184, R8, 0x4, R216 ;  /* 0x0000000408b87825 */ /* 0x000fc600078e02d8 */
[----:B------:R-:W-:Y:S01]  /*3ba10*/  LDGSTS.E [R2+-0x4bff8], desc[UR60][R76.64], !P1 ;  /* 0xb40080004c027fae */ /* 0x000fe2000c92187c */
[----:B--2---:R-:W-:-:S03]  /*3ba20*/  IMAD.WIDE R168, R8, 0x4, R72 ;  /* 0x0000000408a87825 */ /* 0x004fc600078e0248 */
[----:B------:R2:W-:Y:S04]  /*3ba30*/  LDGSTS.E [R2+-0x4fff4], desc[UR60][R184.64], !P6 ;  /* 0xb000c000b8027fae */ /* 0x0005e8000f12187c */
[----:B------:R-:W2:Y:S04]  /*3ba40*/  LDL.LU.64 R72, [R1+0x1328] ;  /* 0x0013280001487983 */ /* 0x000ea80000300a00 */
[----:B------:R-:W2:Y:S04]  /*3ba50*/  LDL.LU.64 R216, [R1+0x1330] ;  /* 0x0013300001d87983 */ /* 0x000ea80000300a00 */
[----:B------:R2:W-:Y:S04]  /*3ba60*/  STL.64 [R1+0x1090], R184 ;  /* 0x001090b801007387 */ /* 0x0005e80000100a00 */
[----:B------:R1:W-:Y:S04]  /*3ba70*/  STL.64 [R1+0x1088], R168 ;  /* 0x001088a801007387 */ /* 0x0003e80000100a00 */
[----:B---3--:R-:W3:Y:S04]  /*3ba80*/  LDL.LU.64 R74, [R1+0x1338] ;  /* 0x00133800014a7983 */ /* 0x008ee80000300a00 */
[----:B----4-:R-:W4:Y:S01]  /*3ba90*/  LDL.LU.64 R76, [R1+0x1340] ;  /* 0x00134000014c7983 */ /* 0x010f220000300a00 */
[----:B------:R-:W-:-:S03]  /*3baa0*/  ISETP.GE.U32.AND P1, PT, R240, 0x7ffffe87, PT ;  /* 0x7ffffe87f000780c */ /* 0x000fc60003f26070 */
[----:B------:R1:W-:Y:S01]  /*3bab0*/  LDGSTS.E [R2+-0x4bff4], desc[UR60][R168.64], !P6 ;  /* 0xb400c000a8027fae */ /* 0x0003e2000f12187c */
[----:B------:R-:W-:Y:S01]  /*3bac0*/  ISETP.GE.U32.AND P6, PT, R241, 0x7ffffe86, PT ;  /* 0x7ffffe86f100780c */ /* 0x000fe20003fc6070 */
[----:B------:R-:W-:Y:S01]  /*3bad0*/  VIADD R241, R71, 0xffffff63 ;  /* 0xffffff6347f17836 */ /* 0x000fe20000000000 */
[----:B------:R-:W-:Y:S01]  /*3bae0*/  IADD3 R240, R70, -0xfc, RZ ;  /* 0xffffff0446f07810 */ /* 0x000fe20007ffe0ff */
[----:B--2---:R-:W-:-:S04]  /*3baf0*/  IMAD.WIDE R184, R8, 0x4, R200 ;  /* 0x0000000408b87825 */ /* 0x004fc800078e02c8 */
[C---:B-1----:R-:W-:Y:S01]  /*3bb00*/  IMAD.WIDE R168, R8.reuse, 0x4, R232 ;  /* 0x0000000408a87825 */ /* 0x042fe200078e02e8 */
[----:B------:R-:W-:Y:S04]  /*3bb10*/  STL.64 [R1+0xfc0], R184 ;  /* 0x000fc0b801007387 */ /* 0x000fe80000100a00 */
[----:B------:R-:W2:Y:S04]  /*3bb20*/  LDL.LU.64 R200, [R1+0x1348] ;  /* 0x0013480001c87983 */ /* 0x000ea80000300a00 */
[----:B------:R-:W-:Y:S04]  /*3bb30*/  STL.64 [R1+0xfb8], R168 ;  /* 0x000fb8a801007387 */ /* 0x000fe80000100a00 */
[----:B------:R-:W2:Y:S04]  /*3bb40*/  LDL.LU.64 R232, [R1+0x1350] ;  /* 0x0013500001e87983 */ /* 0x000ea80000300a00 */
[----:B------:R-:W-:Y:S01]  /*3bb50*/  LDGSTS.E [R2+-0x48000], desc[UR60][R184.64], !P5 ;  /* 0xb8000000b8027fae */ /* 0x000fe2000e92187c */
[----:B------:R-:W-:-:S03]  /*3bb60*/  IMAD.WIDE R78, R8, 0x4, R78 ;  /* 0x00000004084e7825 */ /* 0x000fc600078e024e */
[----:B------:R-:W-:Y:S04]  /*3bb70*/  LDGSTS.E [R2+-0x44000], desc[UR60][R168.64], !P5 ;  /* 0xbc000000a8027fae */ /* 0x000fe8000e92187c */
[----:B------:R1:W-:Y:S04]  /*3bb80*/  STL.64 [R1+0xfb0], R78 ;  /* 0x000fb04e01007387 */ /* 0x0003e80000100a00 */
[----:B------:R-:W-:Y:S01]  /*3bb90*/  LDGSTS.E [R2+-0x47ffc], desc[UR60][R78.64], !P1 ;  /* 0xb80040004e027fae */ /* 0x000fe2000c92187c */
[----:B------:R-:W-:-:S03]  /*3bba0*/  IMAD.WIDE R70, R8, 0x4, R16 ;  /* 0x0000000408467825 */ /* 0x000fc600078e0210 */
[----:B------:R-:W2:Y:S04]  /*3bbb0*/  LDL.LU.64 R16, [R1+0x1358] ;  /* 0x0013580001107983 */ /* 0x000ea80000300a00 */
[----:B------:R1:W-:Y:S04]  /*3bbc0*/  STL.64 [R1+0xfa8], R70 ;  /* 0x000fa84601007387 */ /* 0x0003e80000100a00 */
[----:B-1----:R-:W2:Y:S01]  /*3bbd0*/  LDL.LU.64 R78, [R1+0x1360] ;  /* 0x00136000014e7983 */ /* 0x002ea20000300a00 */
[----:B------:R-:W-:-:S03]  /*3bbe0*/  ISETP.GE.U32.AND P5, PT, R240, 0x7ffffe85, PT ;  /* 0x7ffffe85f000780c */ /* 0x000fc60003fa6070 */
[----:B------:R1:W-:Y:S01]  /*3bbf0*/  LDGSTS.E [R2+-0x43ffc], desc[UR60][R70.64], !P1 ;  /* 0xbc00400046027fae */ /* 0x0003e2000c92187c */
[----:B------:R-:W-:Y:S01]  /*3bc00*/  ISETP.GE.U32.AND P1, PT, R241, 0x7ffffee4, PT ;  /* 0x7ffffee4f100780c */ /* 0x000fe20003f26070 */
[----:B------:R-:W-:Y:S01]  /*3bc10*/  VIADD R241, R152, 0xffffff43 ;  /* 0xffffff4398f17836 */ /* 0x000fe20000000000 */
[----:B------:R-:W-:Y:S01]  /*3bc20*/  IADD3 R240, R81, -0x9e, RZ ;  /* 0xffffff6251f07810 */ /* 0x000fe20007ffe0ff */
[----:B-1----:R-:W1:Y:S08]  /*3bc30*/  LDC R71, c[0x0][0x230] ;  /* 0x00008c00ff477b82 */ /* 0x002e700000000800 */
[----:B------:R-:W1:Y:S01]  /*3bc40*/  LDC R70, c[0x0][0x230] ;  /* 0x00008c00ff467b82 */ /* 0x000e620000000800 */
[----:B------:R-:W-:-:S04]  /*3bc50*/  IMAD.WIDE R72, R8, 0x4, R72 ;  /* 0x0000000408487825 */ /* 0x000fc800078e0248 */
[C---:B------:R-:W-:Y:S01]  /*3bc60*/  IMAD.WIDE R168, R8.reuse, 0x4, R216 ;  /* 0x0000000408a87825 */ /* 0x040fe200078e02d8 */
[----:B------:R1:W-:Y:S04]  /*3bc70*/  STL.64 [R1+0xfa0], R72 ;  /* 0x000fa04801007387 */ /* 0x0003e80000100a00 */
[----:B------:R-:W-:Y:S04]  /*3bc80*/  STL.64 [R1+0xf98], R168 ;  /* 0x000f98a801007387 */ /* 0x000fe80000100a00 */
[----:B------:R-:W-:Y:S01]  /*3bc90*/  LDGSTS.E [R2+-0x47ff8], desc[UR60][R72.64], !P6 ;  /* 0xb800800048027fae */ /* 0x000fe2000f12187c */
[----:B---3--:R-:W-:-:S03]  /*3bca0*/  IMAD.WIDE R152, R8, 0x4, R74 ;  /* 0x0000000408987825 */ /* 0x008fc600078e024a */
[----:B------:R-:W-:Y:S01]  /*3bcb0*/  LDGSTS.E [R2+-0x43ff8], desc[UR60][R168.64], !P6 ;  /* 0xbc008000a8027fae */ /* 0x000fe2000f12187c */
[----:B----4-:R-:W-:-:S03]  /*3bcc0*/  IMAD.WIDE R74, R8, 0x4, R76 ;  /* 0x00000004084a7825 */ /* 0x010fc600078e024c */
[----:B------:R3:W-:Y:S04]  /*3bcd0*/  LDGSTS.E [R2+-0x47ff4], desc[UR60][R152.64], !P5 ;  /* 0xb800c00098027fae */ /* 0x0007e8000e92187c */
[----:B------:R-:W4:Y:S04]  /*3bce0*/  LDL.LU.64 R76, [R1+0x1368] ;  /* 0x00136800014c7983 */ /* 0x000f280000300a00 */
[----:B------:R-:W4:Y:S04]  /*3bcf0*/  LDL.LU.64 R216, [R1+0x1370] ;  /* 0x0013700001d87983 */ /* 0x000f280000300a00 */
[----:B------:R3:W-:Y:S04]  /*3bd00*/  STL.64 [R1+0xf90], R152 ;  /* 0x000f909801007387 */ /* 0x0007e80000100a00 */
[----:B------:R2:W-:Y:S04]  /*3bd10*/  STL.64 [R1+0xf88], R74 ;  /* 0x000f884a01007387 */ /* 0x0005e80000100a00 */
[----:B-1----:R-:W4:Y:S01]  /*3bd20*/  LDL.LU.64 R72, [R1+0x1378] ;  /* 0x0013780001487983 */ /* 0x002f220000300a00 */
[----:B------:R-:W-:-:S03]  /*3bd30*/  ISETP.GE.U32.AND P6, PT, R240, 0x7ffffee3, PT ;  /* 0x7ffffee3f000780c */ /* 0x000fc60003fc6070 */
[----:B------:R-:W-:Y:S01]  /*3bd40*/  LDGSTS.E [R2+-0x43ff4], desc[UR60][R74.64], !P5 ;  /* 0xbc00c0004a027fae */ /* 0x000fe2000e92187c */
[----:B------:R-:W-:Y:S01]  /*3bd50*/  IADD3 R240, R80, -0x9f, RZ ;  /* 0xffffff6150f07810 */ /* 0x000fe20007ffe0ff */
[----:B---3--:R-:W1:Y:S08]  /*3bd60*/  LDC R153, c[0x0][0x230] ;  /* 0x00008c00ff997b82 */ /* 0x008e700000000800 */
[----:B------:R-:W3:Y:S01]  /*3bd70*/  LDC R152, c[0x0][0x230] ;  /* 0x00008c00ff987b82 */ /* 0x000ee20000000800 */
[----:B--2---:R-:W2:Y:S01]  /*3bd80*/  LDL.LU.64 R74, [R1+0x1380] ;  /* 0x00138000014a7983 */ /* 0x004ea20000300a00 */
[----:B------:R-:W-:-:S05]  /*3bd90*/  IMAD.WIDE R184, R8, 0x4, R200 ;  /* 0x0000000408b87825 */ /* 0x000fca00078e02c8 */
[----:B------:R-:W-:Y:S01]  /*3bda0*/  STL.64 [R1+0x11e0], R184 ;  /* 0x0011e0b801007387 */ /* 0x000fe20000100a00 */
[----:B------:R-:W-:-:S03]  /*3bdb0*/  IMAD.WIDE R168, R8, 0x4, R232 ;  /* 0x0000000408a87825 */ /* 0x000fc600078e02e8 */
[----:B------:R-:W-:Y:S04]  /*3bdc0*/  LDGSTS.E [R0+-0x60000], desc[UR60][R184.64], !P1 ;  /* 0xa0000000b8007fae */ /* 0x000fe8000c92187c */
[----:B------:R-:W3:Y:S04]  /*3bdd0*/  LDL.LU.64 R232, [R1+0x1388] ;  /* 0x0013880001e87983 */ /* 0x000ee80000300a00 */
[----:B------:R-:W-:Y:S04]  /*3bde0*/  STL.64 [R1+0x11d8], R168 ;  /* 0x0011d8a801007387 */ /* 0x000fe80000100a00 */
[----:B------:R-:W-:Y:S01]  /*3bdf0*/  LDGSTS.E [R0+-0x5c000], desc[UR60][R168.64], !P1 ;  /* 0xa4000000a8007fae */ /* 0x000fe2000c92187c */
[----:B------:R-:W-:-:S03]  /*3be00*/  IMAD.WIDE R80, R8, 0x4, R16 ;  /* 0x0000000408507825 */ /* 0x000fc600078e0210 */
[----:B------:R-:W3:Y:S01]  /*3be10*/  LDL.LU.64 R16, [R1+0x1390] ;  /* 0x0013900001107983 */ /* 0x000ee20000300a00 */
[----:B------:R-:W-:-:S03]  /*3be20*/  IMAD.WIDE R78, R8, 0x4, R78 ;  /* 0x00000004084e7825 */ /* 0x000fc600078e024e */
[----:B------:R1:W-:Y:S04]  /*3be30*/  STL.64 [R1+0x11d0], R80 ;  /* 0x0011d05001007387 */ /* 0x0003e80000100a00 */
[----:B------:R1:W-:Y:S04]  /*3be40*/  STL.64 [R1+0x11c8], R78 ;  /* 0x0011c84e01007387 */ /* 0x0003e80000100a00 */
[----:B------:R-:W-:Y:S01]  /*3be50*/  LDGSTS.E [R0+-0x5fffc], desc[UR60][R80.64], !P6 ;  /* 0xa000400050007fae */ /* 0x000fe2000f12187c */
[----:B------:R-:W-:-:S03]  /*3be60*/  ISETP.GE.U32.AND P5, PT, R241, 0x7ffffec4, PT ;  /* 0x7ffffec4f100780c */ /* 0x000fc60003fa6070 */
[----:B-1----:R-:W3:Y:S01]  /*3be70*/  LDL.LU.64 R80, [R1+0x1398] ;  /* 0x0013980001507983 */ /* 0x002ee20000300a00 */
[----:B------:R-:W-:Y:S01]  /*3be80*/  VIADD R241, R252, 0xffffff60 ;  /* 0xffffff60fcf17836 */ /* 0x000fe20000000000 */
[----:B------:R-:W-:Y:S01]  /*3be90*/  ISETP.GE.U32.AND P1, PT, R240, 0x7ffffee2, PT ;  /* 0x7ffffee2f000780c */ /* 0x000fe20003f26070 */
[----:B------:R-:W1:Y:S01]  /*3bea0*/  LDC R252, c[0x0][0x230] ;  /* 0x00008c00fffc7b82 */ /* 0x000e620000000800 */
[----:B------:R1:W-:Y:S02]  /*3beb0*/  LDGSTS.E [R0+-0x5bffc], desc[UR60][R78.64], !P6 ;  /* 0xa40040004e007fae */ /* 0x0003e4000f12187c */
[----:B------:R-:W-:Y:S01]  /*3bec0*/  ISETP.GE.U32.AND P6, PT, R241, 0x7ffffee1, PT ;  /* 0x7ffffee1f100780c */ /* 0x000fe20003fc6070 */
[----:B------:R-:W-:Y:S01]  /*3bed0*/  VIADD R241, R71, 0xffffff40 ;  /* 0xffffff4047f17836 */ /* 0x000fe20000000000 */
[----:B------:R-:W3:Y:S01]  /*3bee0*/  LDL.LU.64 R168, [R1+0x13a0] ;  /* 0x0013a00001a87983 */ /* 0x000ee20000300a00 */
[----:B------:R-:W-:Y:S02]  /*3bef0*/  IADD3 R240, R70, -0xbe, RZ ;  /* 0xffffff4246f07810 */ /* 0x000fe40007ffe0ff */
[----:B-1----:R-:W1:Y:S08]  /*3bf00*/  LDC R79, c[0x0][0x230] ;  /* 0x00008c00ff4f7b82 */ /* 0x002e700000000800 */
[----:B------:R-:W1:Y:S01]  /*3bf10*/  LDC R78, c[0x0][0x230] ;  /* 0x00008c00ff4e7b82 */ /* 0x000e620000000800 */
[----:B----4-:R-:W-:-:S04]  /*3bf20*/  IMAD.WIDE R76, R8, 0x4, R76 ;  /* 0x00000004084c7825 */ /* 0x010fc800078e024c */
[C---:B------:R-:W-:Y:S01]  /*3bf30*/  IMAD.WIDE R216, R8.reuse, 0x4, R216 ;  /* 0x0000000408d87825 */ /* 0x040fe200078e02d8 */
[----:B------:R4:W-:Y:S04]  /*3bf40*/  STL.64 [R1+0x11c0], R76 ;  /* 0x0011c04c01007387 */ /* 0x0009e80000100a00 */
[----:B------:R-:W3:Y:S04]  /*3bf50*/  LDL.LU.64 R70, [R1+0x13a8] ;  /* 0x0013a80001467983 */ /* 0x000ee80000300a00 */
[----:B------:R-:W-:Y:S01]  /*3bf60*/  STL.64 [R1+0x11b8], R216 ;  /* 0x0011b8d801007387 */ /* 0x000fe20000100a00 */
[----:B------:R-:W-:-:S03]  /*3bf70*/  IMAD.WIDE R200, R8, 0x4, R72 ;  /* 0x0000000408c87825 */ /* 0x000fc600078e0248 */
[----:B------:R-:W-:Y:S04]  /*3bf80*/  LDGSTS.E [R0+-0x5fff8], desc[UR60][R76.64], !P1 ;  /* 0xa00080004c007fae */ /* 0x000fe8000c92187c */
[----:B------:R-:W3:Y:S04]  /*3bf90*/  LDL.LU.64 R72, [R1+0x13b0] ;  /* 0x0013b00001487983 */ /* 0x000ee80000300a00 */
[----:B------:R3:W-:Y:S04]  /*3bfa0*/  STL.64 [R1+0x11b0], R200 ;  /* 0x0011b0c801007387 */ /* 0x0007e80000100a00 */
[----:B------:R-:W-:Y:S01]  /*3bfb0*/  LDGSTS.E [R0+-0x5bff8], desc[UR60][R216.64], !P1 ;  /* 0xa4008000d8007fae */ /* 0x000fe2000c92187c */
[----:B--2---:R-:W-:-:S03]  /*3bfc0*/  IMAD.WIDE R184, R8, 0x4, R74 ;  /* 0x0000000408b87825 */ /* 0x004fc600078e024a */
[----:B------:R3:W-:Y:S04]  /*3bfd0*/  LDGSTS.E [R0+-0x5fff4], desc[UR60][R200.64], !P6 ;  /* 0xa000c000c8007fae */ /* 0x0007e8000f12187c */
[----:B------:R-:W2:Y:S04]  /*3bfe0*/  LDL.LU.64 R74, [R1+0x13b8] ;  /* 0x0013b800014a7983 */ /* 0x000ea80000300a00 */
[----:B----4-:R-:W4:Y:S04]  /*3bff0*/  LDL.LU.64 R76, [R1+0x13c0] ;  /* 0x0013c000014c7983 */ /* 0x010f280000300a00 */
[----:B------:R1:W-:Y:S01]  /*3c000*/  STL.64 [R1+0x11a8], R184 ;  /* 0x0011a8b801007387 */ /* 0x0003e20000100a00 */
[----:B---3--:R-:W-:-:S03]  /*3c010*/  IMAD.WIDE R200, R8, 0x4, R232 ;  /* 0x0000000408c87825 */ /* 0x008fc600078e02e8 */
[----:B------:R-:W3:Y:S04]  /*3c020*/  LDL.LU.64 R216, [R1+0x13c8] ;  /* 0x0013c80001d87983 */ /* 0x000ee80000300a00 */
[----:B------:R-:W-:Y:S04]  /*3c030*/  STL.64 [R1+0x1140], R200 ;  /* 0x001140c801007387 */ /* 0x000fe80000100a00 */
[----:B------:R-:W3:Y:S04]  /*3c040*/  LDL.LU.64 R232, [R1+0x13d0] ;  /* 0x0013d00001e87983 */ /* 0x000ee80000300a00 */
[----:B------:R1:W-:Y:S04]  /*3c050*/  LDGSTS.E [R0+-0x5bff4], desc[UR60][R184.64], !P6 ;  /* 0xa400c000b8007fae */ /* 0x0003e8000f12187c */
[----:B------:R-:W-:Y:S01]  /*3c060*/  LDGSTS.E [R0+-0x58000], desc[UR60][R200.64], !P5 ;  /* 0xa8000000c8007fae */ /* 0x000fe2000e92187c */
[----:B------:R-:W-:-:S05]  /*3c070*/  IMAD.WIDE R16, R8, 0x4, R16 ;  /* 0x0000000408107825 */ /* 0x000fca00078e0210 */
[----:B------:R1:W-:Y:S04]  /*3c080*/  STL.64 [R1+0x1138], R16 ;  /* 0x0011381001007387 */ /* 0x0003e80000100a00 */
[----:B------:R-:W-:Y:S01]  /*3c090*/  LDGSTS.E [R0+-0x54000], desc[UR60][R16.64], !P5 ;  /* 0xac00000010007fae */ /* 0x000fe2000e92187c */
[----:B-1----:R-:W-:-:S03]  /*3c0a0*/  IMAD.WIDE R184, R8, 0x4, R80 ;  /* 0x0000000408b87825 */ /* 0x002fc600078e0250 */
[----:B------:R-:W3:Y:S04]  /*3c0b0*/  LDL.LU.64 R80, [R1+0x13d8] ;  /* 0x0013d80001507983 */ /* 0x000ee80000300a00 */
[----:B------:R-:W-:Y:S04]  /*3c0c0*/  STL.64 [R1+0x1130], R184 ;  /* 0x001130b801007387 */ /* 0x000fe80000100a00 */
[----:B------:R-:W3:Y:S01]  /*3c0d0*/  LDL.LU.64 R16, [R1+0x13e0] ;  /* 0x0013e00001107983 */ /* 0x000ee20000300a00 */
[----:B------:R-:W-:Y:S01]  /*3c0e0*/  ISETP.GE.U32.AND P1, PT, R240, 0x7ffffec3, PT ;  /* 0x7ffffec3f000780c */ /* 0x000fe20003f26070 */
[----:B------:R-:W-:Y:S01]  /*3c0f0*/  VIADD R240, R153, 0xffffff41 ;  /* 0xffffff4199f07836 */ /* 0x000fe20000000000 */
[----:B------:R-:W-:Y:S01]  /*3c100*/  ISETP.GE.U32.AND P6, PT, R241, 0x7ffffec1, PT ;  /* 0x7ffffec1f100780c */ /* 0x000fe20003fc6070 */
[----:B------:R-:W-:Y:S01]  /*3c110*/  IMAD.WIDE R168, R8, 0x4, R168 ;  /* 0x0000000408a87825 */ /* 0x000fe200078e02a8 */
[----:B------:R-:W1:Y:S02]  /*3c120*/  LDC R153, c[0x0][0x230] ;  /* 0x00008c00ff997b82 */ /* 0x000e640000000800 */
[----:B------:R-:W-:-:S02]  /*3c130*/  ISETP.GE.U32.AND P5, PT, R240, 0x7ffffec2, PT ;  /* 0x7ffffec2f000780c */ /* 0x000fc40003fa6070 */
[----:B------:R-:W-:Y:S01]  /*3c140*/  STL.64 [R1+0x1128], R168 ;  /* 0x001128a801007387 */ /* 0x000fe20000100a00 */
[----:B------:R-:W-:-:S03]  /*3c150*/  IADD3 R240, R252, -0xdd, RZ ;  /* 0xffffff23fcf07810 */ /* 0x000fc60007ffe0ff */
[----:B------:R-:W1:Y:S01]  /*3c160*/  LDC R252, c[0x0][0x230] ;  /* 0x00008c00fffc7b82 */ /* 0x000e620000000800 */
[----:B------:R-:W-:Y:S04]  /*3c170*/  LDGSTS.E [R0+-0x57ffc], desc[UR60][R184.64], !P1 ;  /* 0xa8004000b8007fae */ /* 0x000fe8000c92187c */
[----:B------:R4:W-:Y:S01]  /*3c180*/  LDGSTS.E [R0+-0x53ffc], desc[UR60][R168.64], !P1 ;  /* 0xac004000a8007fae */ /* 0x0009e2000c92187c */
[----:B------:R-:W-:Y:S02]  /*3c190*/  ISETP.GE.U32.AND P1, PT, R240, 0x7ffffea4, PT ;  /* 0x7ffffea4f000780c */ /* 0x000fe40003f26070 */
[----:B------:R-:W-:Y:S01]  /*3c1a0*/  IADD3 R240, R79, -0xde, RZ ;  /* 0xffffff224ff07810 */ /* 0x000fe20007ffe0ff */
[----:B------:R-:W-:-:S05]  /*3c1b0*/  IMAD.WIDE R70, R8, 0x4, R70 ;  /* 0x0000000408467825 */ /* 0x000fca00078e0246 */
[----:B------:R1:W-:Y:S04]  /*3c1c0*/  STL.64 [R1+0x1120], R70 ;  /* 0x0011204601007387 */ /* 0x0003e80000100a00 */
[----:B------:R-:W-:Y:S01]  /*3c1d0*/  LDGSTS.E [R0+-0x57ff8], desc[UR60][R70.64], !P5 ;  /* 0xa800800046007fae */ /* 0x000fe2000e92187c */
[----:B------:R-:W-:-:S05]  /*3c1e0*/  IMAD.WIDE R72, R8, 0x4, R72 ;  /* 0x0000000408487825 */ /* 0x000fca00078e0248 */
[----:B------:R4:W-:Y:S04]  /*3c1f0*/  STL.64 [R1+0x1118], R72 ;  /* 0x0011184801007387 */ /* 0x0009e80000100a00 */
[----:B-1----:R-:W3:Y:S04]  /*3c200*/  LDL.LU.64 R70, [R1+0x13e8] ;  /* 0x0013e80001467983 */ /* 0x002ee80000300a00 */
[----:B------:R-:W-:Y:S01]  /*3c210*/  LDGSTS.E [R0+-0x53ff8], desc[UR60][R72.64], !P5 ;  /* 0xac00800048007fae */ /* 0x000fe2000e92187c */
[----:B--2---:R-:W-:-:S04]  /*3c220*/  IMAD.WIDE R74, R8, 0x4, R74 ;  /* 0x00000004084a7825 */ /* 0x004fc800078e024a */
[----:B----4-:R-:W-:Y:S01]  /*3c230*/  IMAD.WIDE R168, R8, 0x4, R76 ;  /* 0x0000000408a87825 */ /* 0x010fe200078e024c */
[----:B------:R1:W-:Y:S04]  /*3c240*/  STL.64 [R1+0x1110], R74 ;  /* 0x0011104a01007387 */ /* 0x0003e80000100a00 */
[----:B------:R3:W-:Y:S04]  /*3c250*/  STL.64 [R1+0x1108], R168 ;  /* 0x001108a801007387 */ /* 0x0007e80000100a00 */
[----:B------:R-:W2:Y:S04]  /*3c260*/  LDL.LU.64 R72, [R1+0x13f0] ;  /* 0x0013f00001487983 */ /* 0x000ea80000300a00 */
[----:B------:R-:W-:Y:S04]  /*3c270*/  LDGSTS.E [R0+-0x57ff4], desc[UR60][R74.64], !P6 ;  /* 0xa800c0004a007fae */ /* 0x000fe8000f12187c */
[----:B------:R3:W-:Y:S01]  /*3c280*/  LDGSTS.E [R0+-0x53ff4], desc[UR60][R168.64], !P6 ;  /* 0xac00c000a8007fae */ /* 0x0007e2000f12187c */
[----:B------:R-:W-:Y:S01]  /*3c290*/  ISETP.GE.U32.AND P5, PT, R240, 0x7ffffea3, PT ;  /* 0x7ffffea3f000780c */ /* 0x000fe20003fa6070 */
[----:B------:R-:W-:-:S02]  /*3c2a0*/  VIADD R240, R78, 0xffffff21 ;  /* 0xffffff214ef07836 */ /* 0x000fc40000000000 */
[----:B-1----:R-:W4:Y:S01]  /*3c2b0*/  LDL.LU.64 R74, [R1+0x13f8] ;  /* 0x0013f800014a7983 */ /* 0x002f220000300a00 */
[----:B---3--:R-:W-:-:S03]  /*3c2c0*/  IMAD.WIDE R168, R8, 0x4, R216 ;  /* 0x0000000408a87825 */ /* 0x008fc600078e02d8 */
[----:B------:R-:W3:Y:S01]  /*3c2d0*/  LDL.LU.64 R76, [R1+0x1400] ;  /* 0x00140000014c7983 */ /* 0x000ee20000300a00 */
[----:B------:R-:W-:-:S03]  /*3c2e0*/  IMAD.WIDE R216, R8, 0x4, R232 ;  /* 0x0000000408d87825 */ /* 0x000fc600078e02e8 */
[----:B------:R1:W-:Y:S04]  /*3c2f0*/  STL.64 [R1+0x1080], R168 ;  /* 0x001080a801007387 */ /* 0x0003e80000100a00 */
[----:B------:R-:W3:Y:S04]  /*3c300*/  LDL.LU.64 R78, [R1+0x1408] ;  /* 0x00140800014e7983 */ /* 0x000ee80000300a00 */
[----:B------:R-:W-:Y:S04]  /*3c310*/  STL.64 [R1+0x1078], R216 ;  /* 0x001078d801007387 */ /* 0x000fe80000100a00 */
[----:B------:R3:W-:Y:S04]  /*3c320*/  LDGSTS.E [R0+-0x50000], desc[UR60][R168.64], !P1 ;  /* 0xb0000000a8007fae */ /* 0x0007e8000c92187c */
[----:B------:R-:W-:Y:S01]  /*3c330*/  LDGSTS.E [R0+-0x4c000], desc[UR60][R216.64], !P1 ;  /* 0xb4000000d8007fae */ /* 0x000fe2000c92187c */
[----:B------:R-:W-:-:S03]  /*3c340*/  IMAD.WIDE R200, R8, 0x4, R80 ;  /* 0x0000000408c87825 */ /* 0x000fc600078e0250 */
[----:B------:R-:W3:Y:S04]  /*3c350*/  LDL.LU.64 R80, [R1+0x1410] ;  /* 0x0014100001507983 */ /* 0x000ee80000300a00 */
[----:B------:R1:W-:Y:S01]  /*3c360*/  STL.64 [R1+0x1070], R200 ;  /* 0x001070c801007387 */ /* 0x0003e20000100a00 */
[----:B------:R-:W-:-:S03]  /*3c370*/  IMAD.WIDE R184, R8, 0x4, R16 ;  /* 0x0000000408b87825 */ /* 0x000fc600078e0210 */
[----:B------:R-:W3:Y:S04]  /*3c380*/  LDL.LU.64 R16, [R1+0x1418] ;  /* 0x0014180001107983 */ /* 0x000ee80000300a00 */
[----:B-1----:R-:W3:Y:S04]  /*3c390*/  LDL.LU.64 R168, [R1+0x1420] ;  /* 0x0014200001a87983 */ /* 0x002ee80000300a00 */
[----:B------:R1:W-:Y:S04]  /*3c3a0*/  STL.64 [R1+0x1068], R184 ;  /* 0x001068b801007387 */ /* 0x0003e80000100a00 */
[----:B------:R3:W-:Y:S04]  /*3c3b0*/  LDGSTS.E [R0+-0x4fffc], desc[UR60][R200.64], !P5 ;  /* 0xb0004000c8007fae */ /* 0x0007e8000e92187c */
[----:B------:R3:W-:Y:S01]  /*3c3c0*/  LDGSTS.E [R0+-0x4bffc], desc[UR60][R184.64], !P5 ;  /* 0xb4004000b8007fae */ /* 0x0007e2000e92187c */
[----:B------:R-:W-:-:S03]  /*3c3d0*/  ISETP.GE.U32.AND P1, PT, R240, 0x7ffffea2, PT ;  /* 0x7ffffea2f000780c */ /* 0x000fc60003f26070 */
[----:B------:R-:W3:Y:S04]  /*3c3e0*/  LDL.LU.64 R200, [R1+0xc80] ;  /* 0x000c800001c87983 */ /* 0x000ee80000300a00 */
[----:B-1----:R-:W3:Y:S04]  /*3c3f0*/  LDL.LU.64 R184, [R1+0xc88] ;  /* 0x000c880001b87983 */ /* 0x002ee80000300a00 */
[----:B------:R-:W3:Y:S04]  /*3c400*/  LDL.LU.64 R216, [R1+0xc90] ;  /* 0x000c900001d87983 */ /* 0x000ee80000300a00 */
[----:B------:R-:W3:Y:S01]  /*3c410*/  LDL.LU.64 R232, [R1+0xc98] ;  /* 0x000c980001e87983 */ /* 0x000ee20000300a00 */
[----:B------:R-:W-:Y:S01]  /*3c420*/  VIADD R241, R152, 0xffffff20 ;  /* 0xffffff2098f17836 */ /* 0x000fe20000000000 */
[----:B------:R-:W-:Y:S01]  /*3c430*/  IADD3 R240, R252, -0xfd, RZ ;  /* 0xffffff03fcf07810 */ /* 0x000fe20007ffe0ff */
[----:B------:R-:W1:Y:S03]  /*3c440*/  LDC R152, c[0x0][0x230] ;  /* 0x00008c00ff987b82 */ /* 0x000e660000000800 */
[----:B------:R-:W-:-:S02]  /*3c450*/  ISETP.GE.U32.AND P6, PT, R241, 0x7ffffea1, PT ;  /* 0x7ffffea1f100780c */ /* 0x000fc40003fc6070 */
[----:B------:R-:W-:Y:S01]  /*3c460*/  ISETP.GE.U32.AND P5, PT, R240, 0x7ffffe84, PT ;  /* 0x7ffffe84f000780c */ /* 0x000fe20003fa6070 */
[----:B------:R-:W-:Y:S02]  /*3c470*/  VIADD R240, R153, 0xffffff02 ;  /* 0xffffff0299f07836 */ /* 0x000fe40000000000 */
[----:B------:R-:W1:Y:S08]  /*3c480*/  LDC R153, c[0x0][0x230] ;  /* 0x00008c00ff997b82 */ /* 0x000e700000000800 */
[----:B------:R-:W1:Y:S08]  /*3c490*/  LDC R241, c[0x0][0x230] ;  /* 0x00008c00fff17b82 */ /* 0x000e700000000800 */
[----:B------:R-:W1:Y:S01]  /*3c4a0*/  LDC R252, c[0x0][0x230] ;  /* 0x00008c00fffc7b82 */ /* 0x000e620000000800 */
[----:B------:R-:W-:-:S05]  /*3c4b0*/  IMAD.WIDE R70, R8, 0x4, R70 ;  /* 0x0000000408467825 */ /* 0x000fca00078e0246 */
[----:B------:R-:W-:Y:S04]  /*3c4c0*/  LDGSTS.E [R0+-0x4fff8], desc[UR60][R70.64], !P1 ;  /* 0xb000800046007fae */ /* 0x000fe8000c92187c */
[----:B------:R1:W-:Y:S01]  /*3c4d0*/  STL.64 [R1+0x1060], R70 ;  /* 0x0010604601007387 */ /* 0x0003e20000100a00 */
[----:B--2---:R-:W-:-:S05]  /*3c4e0*/  IMAD.WIDE R72, R8, 0x4, R72 ;  /* 0x0000000408487825 */ /* 0x004fca00078e0248 */
[----:B------:R-:W-:Y:S01]  /*3c4f0*/  LDGSTS.E [R0+-0x4bff8], desc[UR60][R72.64], !P1 ;  /* 0xb400800048007fae */ /* 0x000fe2000c92187c */
[----:B------:R-:W-:Y:S01]  /*3c500*/  ISETP.GE.U32.AND P1, PT, R240, 0x7ffffe83, PT ;  /* 0x7ffffe83f000780c */ /* 0x000fe20003f26070 */
[C---:B----4-:R-:W-:Y:S02]  /*3c510*/  IMAD.WIDE R74, R8.reuse, 0x4, R74 ;  /* 0x00000004084a7825 */ /* 0x050fe400078e024a */
[----:B------:R2:W-:Y:S02]  /*3c520*/  STL.64 [R1+0x1058], R72 ;  /* 0x0010584801007387 */ /* 0x0005e40000100a00 */
[C---:B---3--:R-:W-:Y:S02]  /*3c530*/  IMAD.WIDE R76, R8.reuse, 0x4, R76 ;  /* 0x00000004084c7825 */ /* 0x048fe400078e024c */
[----:B-1----:R-:W3:Y:S02]  /*3c540*/  LDL.LU.64 R70, [R1+0x3098] ;  /* 0x0030980001467983 */ /* 0x002ee40000300a00 */
[----:B------:R-:W-:-:S02]  /*3c550*/  IMAD.WIDE R78, R8, 0x4, R78 ;  /* 0x00000004084e7825 */ /* 0x000fc400078e024e */
[----:B--2---:R-:W2:Y:S02]  /*3c560*/  LDL.LU.64 R72, [R1+0x3090] ;  /* 0x0030900001487983 */ /* 0x004ea40000300a00 */
[C---:B------:R-:W-:Y:S02]  /*3c570*/  IMAD.WIDE R80, R8.reuse, 0x4, R80 ;  /* 0x0000000408507825 */ /* 0x040fe400078e0250 */
[----:B------:R1:W-:Y:S02]  /*3c580*/  STL.64 [R1+0x1050], R74 ;  /* 0x0010504a01007387 */ /* 0x0003e40000100a00 */
[C---:B------:R-:W-:Y:S02]  /*3c590*/  IMAD.WIDE R16, R8.reuse, 0x4, R16 ;  /* 0x0000000408107825 */ /* 0x040fe400078e0210 */
[----:B------:R4:W-:Y:S02]  /*3c5a0*/  STL.64 [R1+0x1048], R76 ;  /* 0x0010484c01007387 */ /* 0x0009e40000100a00 */
[----:B------:R-:W-:-:S02]  /*3c5b0*/  IMAD.WIDE R168, R8, 0x4, R168 ;  /* 0x0000000408a87825 */ /* 0x000fc400078e02a8 */
[----:B------:R-:W-:Y:S01]  /*3c5c0*/  LDGSTS.E [R0+-0x4fff4], desc[UR60][R74.64], !P6 ;  /* 0xb000c0004a007fae */ /* 0x000fe2000f12187c */
[----:B------:R-:W-:Y:S01]  /*3c5d0*/  IADD3 R153, R153, 0x7f, RZ ;  /* 0x0000007f99997810 */ /* 0x000fe20007ffe0ff */
[----:B------:R-:W4:Y:S02]  /*3c5e0*/  LDC R240, c[0x0][0x230] ;  /* 0x00008c00fff07b82 */ /* 0x000f240000000800 */
[----:B------:R-:W-:Y:S04]  /*3c5f0*/  LDGSTS.E [R0+-0x4bff4], desc[UR60][R76.64], !P6 ;  /* 0xb400c0004c007fae */ /* 0x000fe8000f12187c */
[----:B------:R-:W-:Y:S04]  /*3c600*/  LDGSTS.E [R0+-0x48000], desc[UR60][R78.64], !P5 ;  /* 0xb80000004e007fae */ /* 0x000fe8000e92187c */
[----:B-1----:R-:W2:Y:S04]  /*3c610*/  LDL.LU.64 R74, [R1+0x3088] ;  /* 0x00308800014a7983 */ /* 0x002ea80000300a00 */
[----:B----4-:R-:W4:Y:S04]  /*3c620*/  LDL.LU.64 R76, [R1+0x3080] ;  /* 0x00308000014c7983 */ /* 0x010f280000300a00 */
[----:B------:R1:W-:Y:S04]  /*3c630*/  STL.64 [R1+0xf80], R78 ;  /* 0x000f804e01007387 */ /* 0x0003e80000100a00 */
[----:B------:R1:W-:Y:S04]  /*3c640*/  STL.64 [R1+0xf60], R80 ;  /* 0x000f605001007387 */ /* 0x0003e80000100a00 */
[----:B------:R-:W-:Y:S04]  /*3c650*/  LDGSTS.E [R0+-0x44000], desc[UR60][R80.64], !P5 ;  /* 0xbc00000050007fae */ /* 0x000fe8000e92187c */
[----:B-1----:R-:W4:Y:S04]  /*3c660*/  LDL.LU.64 R78, [R1+0x3078] ;  /* 0x00307800014e7983 */ /* 0x002f280000300a00 */
[----:B------:R-:W-:Y:S04]  /*3c670*/  LDGSTS.E [R0+-0x47ffc], desc[UR60][R16.64], !P1 ;  /* 0xb800400010007fae */ /* 0x000fe8000c92187c */
[----:B------:R-:W4:Y:S04]  /*3c680*/  LDL.LU.64 R80, [R1+0x3070] ;  /* 0x0030700001507983 */ /* 0x000f280000300a00 */
[----:B------:R1:W-:Y:S04]  /*3c690*/  STL.64 [R1+0x1240], R16 ;  /* 0x0012401001007387 */ /* 0x0003e80000100a00 */
[----:B------:R1:W-:Y:S01]  /*3c6a0*/  STL.64 [R1+0x1250], R168 ;  /* 0x001250a801007387 */ /* 0x0003e20000100a00 */
[----:B------:R-:W-:Y:S01]  /*3c6b0*/  ISETP.GT.AND P6, PT, R153, 0x17f, PT ;  /* 0x0000017f9900780c */ /* 0x000fe20003fc4270 */
[----:B------:R-:W-:-:S02]  /*3c6c0*/  IMAD.WIDE R200, R8, 0x4, R200 ;  /* 0x0000000408c87825 */ /* 0x000fc400078e02c8 */
[----:B------:R1:W-:Y:S04]  /*3c6d0*/  LDGSTS.E [R0+-0x43ffc], desc[UR60][R168.64], !P1 ;  /* 0xbc004000a8007fae */ /* 0x0003e8000c92187c */
[----:B-1----:R-:W4:Y:S01]  /*3c6e0*/  LDL.LU.64 R16, [R1+0x3068] ;  /* 0x0030680001107983 */ /* 0x002f220000300a00 */
[----:B------:R-:W-:Y:S01]  /*3c6f0*/  SEL R4, R4, RZ, P6 ;  /* 0x000000ff04047207 */ /* 0x000fe20003000000 */
[----:B------:R-:W-:Y:S02]  /*3c700*/  IMAD.WIDE R184, R8, 0x4, R184 ;  /* 0x0000000408b87825 */ /* 0x000fe400078e02b8 */
[----:B------:R-:W-:Y:S01]  /*3c710*/  LDGSTS.E [R0+-0x47ff8], desc[UR60][R200.64], !P4 ;  /* 0xb8008000c8007fae */ /* 0x000fe2000e12187c */
[----:B------:R-:W-:Y:S01]  /*3c720*/  ISETP.NE.U32.AND P5, PT, R4, RZ, PT ;  /* 0x000000ff0400720c */ /* 0x000fe20003fa5070 */
[----:B------:R-:W-:-:S02]  /*3c730*/  VIADD R4, R152, 0xfffffefd ;  /* 0xfffffefd98047836 */ /* 0x000fc40000000000 */
[C---:B------:R-:W-:Y:S01]  /*3c740*/  IMAD.WIDE R152, R8.reuse, 0x4, R232 ;  /* 0x0000000408987825 */ /* 0x040fe200078e02e8 */
[----:B------:R-:W-:Y:S01]  /*3c750*/  ISETP.GE.U32.AND P6, PT, R5, 0x7ffffe81, PT ;  /* 0x7ffffe810500780c */ /* 0x000fe20003fc6070 */
[----:B------:R-:W1:Y:S01]  /*3c760*/  LDC R233, c[0x0][0x23c] ;  /* 0x00008f00ffe97b82 */ /* 0x000e620000000800 */
[----:B------:R-:W-:Y:S01]  /*3c770*/  LDGSTS.E [R0+-0x43ff8], desc[UR60][R184.64], !P4 ;  /* 0xbc008000b8007fae */ /* 0x000fe2000e12187c */
[----:B------:R-:W-:Y:S02]  /*3c780*/  VIADD R5, R241, 0xfffffeff ;  /* 0xfffffefff1057836 */ /* 0x000fe40000000000 */
[----:B------:R-:W-:-:S03]  /*3c790*/  IMAD.WIDE R168, R8, 0x4, R216 ;  /* 0x0000000408a87825 */ /* 0x000fc600078e02d8 */
[----:B------:R-:W-:Y:S02]  /*3c7a0*/  ISETP.GE.U32.AND P1, PT, R5, 0x7ffffe80, PT ;  /* 0x7ffffe800500780c */ /* 0x000fe40003f26070 */
[----:B------:R-:W-:Y:S01]  /*3c7b0*/  IADD3 R5, R252, -0x102, RZ ;  /* 0xfffffefefc057810 */ /* 0x000fe20007ffe0ff */
[----:B------:R-:W-:Y:S01]  /*3c7c0*/  STL.64 [R1+0x1230], R200 ;  /* 0x001230c801007387 */ /* 0x000fe20000100a00 */
[----:B------:R-:W4:Y:S02]  /*3c7d0*/  LDC R252, c[0x0][0x230] ;  /* 0x00008c00fffc7b82 */ /* 0x000f240000000800 */
[----:B------:R-:W-:Y:S01]  /*3c7e0*/  ISETP.GE.U32.AND P4, PT, R5, 0x7ffffe7f, PT ;  /* 0x7ffffe7f0500780c */ /* 0x000fe20003f86070 */
[----:B------:R-:W-:Y:S04]  /*3c7f0*/  LDGSTS.E [R0+-0x47ff4], desc[UR60][R168.64], !P6 ;  /* 0xb800c000a8007fae */ /* 0x000fe8000f12187c */
[----:B------:R4:W-:Y:S01]  /*3c800*/  LDGSTS.E [R0+-0x43ff4], desc[UR60][R152.64], !P6 ;  /* 0xbc00c00098007fae */ /* 0x0009e2000f12187c */
[----:B------:R-:W-:-:S02]  /*3c810*/  ISETP.GE.U32.AND P6, PT, R4, 0x7ffffe7e, PT ;  /* 0x7ffffe7e0400780c */ /* 0x000fc40003fc6070 */
[----:B-1----:R-:W-:Y:S01]  /*3c820*/  SHF.L.U32 R5, R233, 0x7, RZ ;  /* 0x00000007e9057819 */ /* 0x002fe200000006ff */
[----:B------:R-:W-:Y:S01]  /*3c830*/  VIADD R4, R240, 0xfffffefc ;  /* 0xfffffefcf0047836 */ /* 0x000fe20000000000 */
[----:B------:R-:W-:Y:S04]  /*3c840*/  STL.64 [R1+0x1248], R184 ;  /* 0x001248b801007387 */ /* 0x000fe80000100a00 */
[----:B------:R-:W-:Y:S04]  /*3c850*/  STL.64 [R1+0x1228], R168 ;  /* 0x001228a801007387 */ /* 0x000fe80000100a00 */
[----:B------:R-:W-:Y:S01]  /*3c860*/  STL.64 [R1+0x1238], R152 ;  /* 0x0012389801007387 */ /* 0x000fe20000100a00 */
[----:B------:R-:W-:-:S03]  /*3c870*/  IMAD.WIDE R66, R5, 0x4, R66 ;  /* 0x0000000405427825 */ /* 0x000fc600078e0242 */
[----:B------:R-:W0:Y:S01]  /*3c880*/  LDGDEPBAR ;  /* 0x00000000000079af */ /* 0x000e220000000000 */
[----:B------:R-:W-:-:S04]  /*3c890*/  IMAD.WIDE R64, R5, 0x4, R64 ;  /* 0x0000000405407825 */ /* 0x000fc800078e0240 */
[----:B------:R-:W-:-:S04]  /*3c8a0*/  IMAD.WIDE R60, R5, 0x4, R60 ;  /* 0x00000004053c7825 */ /* 0x000fc800078e023c */
[----:B---3--:R-:W-:-:S04]  /*3c8b0*/  IMAD.WIDE R70, R5, 0x4, R70 ;  /* 0x0000000405467825 */ /* 0x008fc800078e0246 */
[----:B--2---:R-:W-:-:S04]  /*3c8c0*/  IMAD.WIDE R72, R5, 0x4, R72 ;  /* 0x0000000405487825 */ /* 0x004fc800078e0248 */
[----:B----4-:R-:W-:-:S04]  /*3c8d0*/  IMAD.WIDE R76, R5, 0x4, R76 ;  /* 0x00000004054c7825 */ /* 0x010fc800078e024c */
[----:B------:R-:W-:-:S05]  /*3c8e0*/  IMAD.WIDE R78, R5, 0x4, R78 ;  /* 0x00000004054e7825 */ /* 0x000fca00078e024e */
[----:B------:R-:W-:Y:S04]  /*3c8f0*/  STL.64 [R1+0xf50], R78 ;  /* 0x000f504e01007387 */ /* 0x000fe80000100a00 */
[----:B------:R-:W-:Y:S01]  /*3c900*/  STL.64 [R1+0xf40], R76 ;  /* 0x000f404c01007387 */ /* 0x000fe20000100a00 */
[----:B------:R-:W-:-:S04]  /*3c910*/  IMAD.WIDE R240, R5, 0x4, R16 ;  /* 0x0000000405f07825 */ /* 0x000fc800078e0210 */
[----:B------:R-:W-:-:S05]  /*3c920*/  IMAD.WIDE R16, R5, 0x4, R74 ;  /* 0x0000000405107825 */ /* 0x000fca00078e024a */
[----:B------:R1:W-:Y:S04]  /*3c930*/  STL.64 [R1+0xf30], R16 ;  /* 0x000f301001007387 */ /* 0x0003e80000100a00 */
[----:B------:R-:W-:Y:S04]  /*3c940*/  STL.64 [R1+0xf08], R72 ;  /* 0x000f084801007387 */ /* 0x000fe80000100a00 */
[----:B------:R-:W-:Y:S01]  /*3c950*/  STL.64 [R1+0xef8], R70 ;  /* 0x000ef84601007387 */ /* 0x000fe20000100a00 */
[----:B-1----:R-:W-:-:S05]  /*3c960*/  IMAD.WIDE R16, R5, 0x4, R68 ;  /* 0x0000000405107825 */ /* 0x002fca00078e0244 */
[----:B------:R1:W-:Y:S04]  /*3c970*/  STL.64 [R1+0xee8], R16 ;  /* 0x000ee81001007387 */ /* 0x0003e80000100a00 */
[----:B------:R-:W-:Y:S04]  /*3c980*/  STL.64 [R1+0xec0], R66 ;  /* 0x000ec04201007387 */ /* 0x000fe80000100a00 */
[----:B------:R-:W2:Y:S01]  /*3c990*/  LDL.LU.64 R78, [R1+0x340] ;  /* 0x00034000014e7983 */ /* 0x000ea20000300a00 */
[----:B-1----:R-:W-:-:S03]  /*3c9a0*/  IMAD.WIDE R16, R5, 0x4, R62 ;  /* 0x0000000405107825 */ /* 0x002fc600078e023e */
[----:B------:R-:W-:Y:S04]  /*3c9b0*/  STL.64 [R1+0xeb0], R64 ;  /* 0x000eb04001007387 */ /* 0x000fe80000100a00 */
[----:B------:R1:W-:Y:S04]  /*3c9c0*/  STL.64 [R1+0xea0], R16 ;  /* 0x000ea01001007387 */ /* 0x0003e80000100a00 */
[----:B------:R-:W3:Y:S04]  /*3c9d0*/  LDL.LU.64 R74, [R1+0x290] ;  /* 0x00029000014a7983 */ /* 0x000ee80000300a00 */
[----:B------:R-:W-:Y:S01]  /*3c9e0*/  STL.64 [R1+0xe78], R60 ;  /* 0x000e783c01007387 */ /* 0x000fe20000100a00 */
[----:B-1----:R-:W-:-:S03]  /*3c9f0*/  IMAD.WIDE R16, R5, 0x4, R58 ;  /* 0x0000000405107825 */ /* 0x002fc600078e023a */
[----:B------:R-:W4:Y:S04]  /*3ca00*/  LDL.LU.64 R72, [R1+0x250] ;  /* 0x0002500001487983 */ /* 0x000f280000300a00 */
[----:B------:R1:W-:Y:S04]  /*3ca10*/  STL.64 [R1+0xe68], R16 ;  /* 0x000e681001007387 */ /* 0x0003e80000100a00 */
[----:B------:R-:W4:Y:S04]  /*3ca20*/  LDL.LU.64 R70, [R1+0x210] ;  /* 0x0002100001467983 */ /* 0x000f280000300a00 */
[----:B-1----:R-:W3:Y:S04]  /*3ca30*/  LDL.LU.64 R16, [R1+0x1d0] ;  /* 0x0001d00001107983 */ /* 0x002ee80000300a00 */
[----:B------:R-:W4:Y:S04]  /*3ca40*/  LDL.LU.64 R152, [R1+0x190] ;  /* 0x0001900001987983 */ /* 0x000f280000300a00 */
[----:B------:R-:W4:Y:S04]  /*3ca50*/  LDL.LU.64 R168, [R1+0xa08] ;  /* 0x000a080001a87983 */ /* 0x000f280000300a00 */
[----:B------:R-:W4:Y:S04]  /*3ca60*/  LDL.LU.64 R184, [R1+0x9d0] ;  /* 0x0009d00001b87983 */ /* 0x000f280000300a00 */
[----:B------:R-:W4:Y:S04]  /*3ca70*/  LDL.LU.64 R200, [R1+0x998] ;  /* 0x0009980001c87983 */ /* 0x000f280000300a00 */
[----:B------:R-:W4:Y:S04]  /*3ca80*/  LDL.LU.64 R216, [R1+0x960] ;  /* 0x0009600001d87983 */ /* 0x000f280000300a00 */
[----:B------:R-:W4:Y:S01]  /*3ca90*/  LDL.LU.64 R232, [R1+0x928] ;  /* 0x0009280001e87983 */ /* 0x000f220000300a00 */
[----:B------:R-:W-:-:S04]  /*3caa0*/  IMAD.WIDE R58, R5, 0x4, R56 ;  /* 0x00000004053a7825 */ /* 0x000fc800078e0238 */
[----:B------:R-:W-:-:S04]  /*3cab0*/  IMAD.WIDE R56, R5, 0x4, R54 ;  /* 0x0000000405387825 */ /* 0x000fc800078e0236 */
[C---:B------:R-:W-:Y:S01]  /*3cac0*/  IMAD.WIDE R54, R5.reuse, 0x4, R52 ;  /* 0x0000000405367825 */ /* 0x040fe200078e0234 */
[----:B------:R-:W-:Y:S03]  /*3cad0*/  STL.64 [R1+0xe60], R58 ;  /* 0x000e603a01007387 */ /* 0x000fe60000100a00 */
        /* <DEDUP_REMOVED lines=31> */
[----:B------:R-:W-:Y:S04]  /*3ccd0*/  STL.64 [R1+0xd30], R26 ;  /* 0x000d301a01007387 */ /* 0x000fe80000100a00 */
[----:B------:R-:W-:Y:S01]  /*3cce0*/  STL.64 [R1+0xd10], R24 ;  /* 0x000d101801007387 */ /* 0x000fe20000100a00 */
[----:B--2---:R-:W-:-:S04]  /*3ccf0*/  IMAD.WIDE R22, R5, 0x4, R78 ;  /* 0x0000000405167825 */ /* 0x004fc800078e024e */
[C---:B------:R-:W-:Y:S01]  /*3cd00*/  IMAD.WIDE R78, R5.reuse, 0x4, R20 ;  /* 0x00000004054e7825 */ /* 0x040fe200078e0214 */
[----:B------:R-:W-:Y:S03]  /*3cd10*/  STL.64 [R1+0xd08], R22 ;  /* 0x000d081601007387 */ /* 0x000fe60000100a00 */
[----:B---3--:R-:W-:-:S04]  /*3cd20*/  IMAD.WIDE R68, R5, 0x4, R16 ;  /* 0x0000000405447825 */ /* 0x008fc800078e0210 */
[----:B----4-:R-:W-:-:S04]  /*3cd30*/  IMAD.WIDE R20, R5, 0x4, R168 ;  /* 0x0000000405147825 */ /* 0x010fc800078e02a8 */
[C---:B------:R-:W-:Y:S01]  /*3cd40*/  IMAD.WIDE R16, R5.reuse, 0x4, R184 ;  /* 0x0000000405107825 */ /* 0x040fe200078e02b8 */
[----:B------:R1:W-:Y:S03]  /*3cd50*/  STL.64 [R1+0x1390], R20 ;  /* 0x0013901401007387 */ /* 0x0003e60000100a00 */
[C---:B------:R-:W-:Y:S01]  /*3cd60*/  IMAD.WIDE R18, R5.reuse, 0x4, R200 ;  /* 0x0000000405127825 */ /* 0x040fe200078e02c8 */
[----:B------:R2:W-:Y:S04]  /*3cd70*/  STL.64 [R1+0x1388], R16 ;  /* 0x0013881001007387 */ /* 0x0005e80000100a00 */
[----:B------:R3:W-:Y:S01]  /*3cd80*/  STL.64 [R1+0x1380], R18 ;  /* 0x0013801201007387 */ /* 0x0007e20000100a00 */
[----:B-1----:R-:W-:-:S04]  /*3cd90*/  IMAD.WIDE R20, R5, 0x4, R216 ;  /* 0x0000000405147825 */ /* 0x002fc800078e02d8 */
[C---:B--2---:R-:W-:Y:S01]  /*3cda0*/  IMAD.WIDE R16, R5.reuse, 0x4, R232 ;  /* 0x0000000405107825 */ /* 0x044fe200078e02e8 */
[----:B---3--:R-:W2:Y:S04]  /*3cdb0*/  LDL.LU.64 R18, [R1+0x8f0] ;  /* 0x0008f00001127983 */ /* 0x008ea80000300a00 */
[----:B------:R1:W-:Y:S04]  /*3cdc0*/  STL.64 [R1+0x1378], R20 ;  /* 0x0013781401007387 */ /* 0x0003e80000100a00 */
[----:B-1----:R-:W3:Y:S04]  /*3cdd0*/  LDL.LU.64 R20, [R1+0x8b8] ;  /* 0x0008b80001147983 */ /* 0x002ee80000300a00 */
[----:B------:R1:W-:Y:S04]  /*3cde0*/  STL.64 [R1+0x1368], R16 ;  /* 0x0013681001007387 */ /* 0x0003e80000100a00 */
        /* <DEDUP_REMOVED lines=20> */
[----:B------:R-:W4:Y:S01]  /*3cf30*/  LDL.LU.64 R62, [R1+0x420] ;  /* 0x00042000013e7983 */ /* 0x000f220000300a00 */
[----:B------:R-:W-:-:S03]  /*3cf40*/  IMAD.WIDE R66, R5, 0x4, R152 ;  /* 0x0000000405427825 */ /* 0x000fc600078e0298 */
[----:B------:R-:W4:Y:S04]  /*3cf50*/  LDL.LU.64 R64, [R1+0x3e8] ;  /* 0x0003e80001407983 */ /* 0x000f280000300a00 */
[----:B-1----:R-:W4:Y:S04]  /*3cf60*/  LDL.LU.64 R16, [R1+0x3b0] ;  /* 0x0003b00001107983 */ /* 0x002f280000300a00 */
[----:B------:R-:W4:Y:S04]  /*3cf70*/  LDL.LU.64 R152, [R1+0x378] ;  /* 0x0003780001987983 */ /* 0x000f280000300a00 */
[----:B------:R-:W4:Y:S04]  /*3cf80*/  LDL.LU.64 R168, [R1+0x338] ;  /* 0x0003380001a87983 */ /* 0x000f280000300a00 */
[----:B------:R-:W4:Y:S04]  /*3cf90*/  LDL.LU.64 R184, [R1+0x300] ;  /* 0x0003000001b87983 */ /* 0x000f280000300a00 */
[----:B------:R-:W4:Y:S04]  /*3cfa0*/  LDL.LU.64 R200, [R1+0x2c8] ;  /* 0x0002c80001c87983 */ /* 0x000f280000300a00 */
[----:B------:R-:W4:Y:S04]  /*3cfb0*/  LDL.LU.64 R216, [R1+0x288] ;  /* 0x0002880001d87983 */ /* 0x000f280000300a00 */
[----:B------:R-:W4:Y:S01]  /*3cfc0*/  LDL.LU.64 R232, [R1+0x248] ;  /* 0x0002480001e87983 */ /* 0x000f220000300a00 */
[----:B--2---:R-:W-:-:S05]  /*3cfd0*/  IMAD.WIDE R18, R5, 0x4, R18 ;  /* 0x0000000405127825 */ /* 0x004fca00078e0212 */
[----:B------:R3:W-:Y:S02]  /*3cfe0*/  STL.64 [R1+0x1360], R18 ;  /* 0x0013601201007387 */ /* 0x0007e40000100a00 */
[----:B---3--:R-:W-:-:S05]  /*3cff0*/  IMAD.WIDE R18, R5, 0x4, R20 ;  /* 0x0000000405127825 */ /* 0x008fca00078e0214 */
[----:B------:R1:W-:Y:S01]  /*3d000*/  STL.64 [R1+0x1358], R18 ;  /* 0x0013581201007387 */ /* 0x0003e20000100a00 */
[----:B----4-:R-:W-:-:S04]  /*3d010*/  IMAD.WIDE R20, R5, 0x4, R22 ;  /* 0x0000000405147825 */ /* 0x010fc800078e0216 */
[C---:B------:R-:W-:Y:S01]  /*3d020*/  IMAD.WIDE R22, R5.reuse, 0x4, R24 ;  /* 0x0000000405167825 */ /* 0x040fe200078e0218 */
[----:B------:R2:W-:Y:S03]  /*3d030*/  STL.64 [R1+0x1350], R20 ;  /* 0x0013501401007387 */ /* 0x0005e60000100a00 */
[C---:B-1----:R-:W-:Y:S01]  /*3d040*/  IMAD.WIDE R18, R5.reuse, 0x4, R26 ;  /* 0x0000000405127825 */ /* 0x042fe200078e021a */
[----:B------:R1:W-:Y:S04]  /*3d050*/  STL.64 [R1+0x1348], R22 ;  /* 0x0013481601007387 */ /* 0x0003e80000100a00 */
[----:B------:R3:W-:Y:S01]  /*3d060*/  STL.64 [R1+0x1340], R18 ;  /* 0x0013401201007387 */ /* 0x0007e20000100a00 */
[----:B--2---:R-:W-:-:S04]  /*3d070*/  IMAD.WIDE R20, R5, 0x4, R28 ;  /* 0x0000000405147825 */ /* 0x004fc800078e021c */
[C---:B-1----:R-:W-:Y:S01]  /*3d080*/  IMAD.WIDE R22, R5.reuse, 0x4, R30 ;  /* 0x0000000405167825 */ /* 0x042fe200078e021e */
[----:B------:R1:W-:Y:S03]  /*3d090*/  STL.64 [R1+0x1338], R20 ;  /* 0x0013381401007387 */ /* 0x0003e60000100a00 */
[C---:B---3--:R-:W-:Y:S01]  /*3d0a0*/  IMAD.WIDE R18, R5.reuse, 0x4, R32 ;  /* 0x0000000405127825 */ /* 0x048fe200078e0220 */
[----:B------:R2:W-:Y:S04]  /*3d0b0*/  STL.64 [R1+0x1330], R22 ;  /* 0x0013301601007387 */ /* 0x0005e80000100a00 */
[----:B------:R3:W-:Y:S01]  /*3d0c0*/  STL.64 [R1+0x1328], R18 ;  /* 0x0013281201007387 */ /* 0x0007e20000100a00 */
[----:B-1----:R-:W-:-:S04]  /*3d0d0*/  IMAD.WIDE R20, R5, 0x4, R34 ;  /* 0x0000000405147825 */ /* 0x002fc800078e0222 */
[C---:B--2---:R-:W-:Y:S01]  /*3d0e0*/  IMAD.WIDE R22, R5.reuse, 0x4, R36 ;  /* 0x0000000405167825 */ /* 0x044fe200078e0224 */
        /* <DEDUP_REMOVED lines=26> */
[----:B------:R-:W-:Y:S03]  /*3d290*/  STL.64 [R1+0x12b8], R22 ;  /* 0x0012b81601007387 */ /* 0x000fe60000100a00 */
[C---:B------:R-:W-:Y:S01]  /*3d2a0*/  IMAD.WIDE R16, R5.reuse, 0x4, R16 ;  /* 0x0000000405107825 */ /* 0x040fe200078e0210 */
[----:B------:R2:W-:Y:S03]  /*3d2b0*/  STL.64 [R1+0x12b0], R18 ;  /* 0x0012b01201007387 */ /* 0x0005e60000100a00 */
[----:B-1----:R-:W-:-:S05]  /*3d2c0*/  IMAD.WIDE R20, R5, 0x4, R64 ;  /* 0x0000000405147825 */ /* 0x002fca00078e0240 */
[----:B------:R1:W-:Y:S01]  /*3d2d0*/  STL.64 [R1+0x12a8], R20 ;  /* 0x0012a81401007387 */ /* 0x0003e20000100a00 */
[----:B--2---:R-:W-:-:S03]  /*3d2e0*/  IMAD.WIDE R18, R5, 0x4, R152 ;  /* 0x0000000405127825 */ /* 0x004fc600078e0298 */
        /* <DEDUP_REMOVED lines=416> */
[----:B------:R4:W-:Y:S01]  /*3ecf0*/  STL.64 [R1+0x1e40], R18 ;  /* 0x001e401201007387 */ /* 0x0009e20000100a00 */
        /* <DEDUP_REMOVED lines=55> */
[----:B------:R-:W-:Y:S01]  /*3f070*/  STL.64 [R1+0x1d60], R20 ;  /* 0x001d601401007387 */ /* 0x000fe20000100a00 */
[----:B-1----:R-:W-:-:S03]  /*3f080*/  IMAD.WIDE R18, R5, 0x4, R216 ;  /* 0x0000000405127825 */ /* 0x002fc600078e02d8 */
[----:B------:R-:W3:Y:S01]  /*3f090*/  LDL.LU.64 R152, [R1+0x1a8] ;  /* 0x0001a80001987983 */ /* 0x000ee20000300a00 */
[----:B--2---:R-:W-:-:S03]  /*3f0a0*/  IMAD.WIDE R16, R5, 0x4, R232 ;  /* 0x0000000405107825 */ /* 0x004fc600078e02e8 */
[----:B------:R1:W-:Y:S04]  /*3f0b0*/  STL.64 [R1+0x1d58], R18 ;  /* 0x001d581201007387 */ /* 0x0003e80000100a00 */
[----:B------:R-:W2:Y:S04]  /*3f0c0*/  LDL.LU.64 R168, [R1+0x9e0] ;  /* 0x0009e00001a87983 */ /* 0x000ea80000300a00 */
[----:B------:R4:W-:Y:S04]  /*3f0d0*/  STL.64 [R1+0x1d50], R16 ;  /* 0x001d501001007387 */ /* 0x0009e80000100a00 */
[----:B------:R-:W2:Y:S04]  /*3f0e0*/  LDL.LU.64 R184, [R1+0x9a8] ;  /* 0x0009a80001b87983 */ /* 0x000ea80000300a00 */
[----:B------:R-:W2:Y:S04]  /*3f0f0*/  LDL.LU.64 R200, [R1+0x970] ;  /* 0x0009700001c87983 */ /* 0x000ea80000300a00 */
[----:B------:R-:W2:Y:S04]  /*3f100*/  LDL.LU.64 R216, [R1+0x938] ;  /* 0x0009380001d87983 */ /* 0x000ea80000300a00 */
[----:B------:R-:W2:Y:S04]  /*3f110*/  LDL.LU.64 R232, [R1+0x900] ;  /* 0x0009000001e87983 */ /* 0x000ea80000300a00 */
[----:B-1----:R-:W2:Y:S04]  /*3f120*/  LDL.LU.64 R18, [R1+0x8c8] ;  /* 0x0008c80001127983 */ /* 0x002ea80000300a00 */
[----:B------:R-:W2:Y:S04]  /*3f130*/  LDL.LU.64 R20, [R1+0x890] ;  /* 0x0008900001147983 */ /* 0x000ea80000300a00 */
        /* <DEDUP_REMOVED lines=22> */
[----:B----4-:R-:W4:Y:S01]  /*3f2a0*/  LDL.LU.64 R16, [R1+0x388] ;  /* 0x0003880001107983 */ /* 0x010f220000300a00 */
[----:B---3--:R-:W-:-:S05]  /*3f2b0*/  IMAD.WIDE R152, R5, 0x4, R152 ;  /* 0x0000000405987825 */ /* 0x008fca00078e0298 */
[----:B------:R1:W-:Y:S01]  /*3f2c0*/  STL.64 [R1+0x1d48], R152 ;  /* 0x001d489801007387 */ /* 0x0003e20000100a00 */
[----:B--2---:R-:W-:-:S04]  /*3f2d0*/  IMAD.WIDE R168, R5, 0x4, R168 ;  /* 0x0000000405a87825 */ /* 0x004fc800078e02a8 */
[C---:B------:R-:W-:Y:S01]  /*3f2e0*/  IMAD.WIDE R184, R5.reuse, 0x4, R184 ;  /* 0x0000000405b87825 */ /* 0x040fe200078e02b8 */
[----:B-1----:R-:W2:Y:S03]  /*3f2f0*/  LDL.LU.64 R152, [R1+0x3060] ;  /* 0x0030600001987983 */ /* 0x002ea60000300a00 */
[C---:B------:R-:W-:Y:S01]  /*3f300*/  IMAD.WIDE R200, R5.reuse, 0x4, R200 ;  /* 0x0000000405c87825 */ /* 0x040fe200078e02c8 */
[----:B------:R1:W-:Y:S03]  /*3f310*/  STL.64 [R1+0x1fc0], R168 ;  /* 0x001fc0a801007387 */ /* 0x0003e60000100a00 */
[----:B------:R-:W-:-:S04]  /*3f320*/  IMAD.WIDE R216, R5, 0x4, R216 ;  /* 0x0000000405d87825 */ /* 0x000fc800078e02d8 */
[C---:B------:R-:W-:Y:S01]  /*3f330*/  IMAD.WIDE R232, R5.reuse, 0x4, R232 ;  /* 0x0000000405e87825 */ /* 0x040fe200078e02e8 */
[----:B-1----:R-:W3:Y:S04]  /*3f340*/  LDL.LU.64 R168, [R1+0x3058] ;  /* 0x0030580001a87983 */ /* 0x002ee80000300a00 */
[----:B------:R1:W-:Y:S04]  /*3f350*/  STL.64 [R1+0x1fb8], R184 ;  /* 0x001fb8b801007387 */ /* 0x0003e80000100a00 */
[----:B-1----:R-:W2:Y:S04]  /*3f360*/  LDL.LU.64 R184, [R1+0x3050] ;  /* 0x0030500001b87983 */ /* 0x002ea80000300a00 */
[----:B------:R1:W-:Y:S04]  /*3f370*/  STL.64 [R1+0x1fb0], R200 ;  /* 0x001fb0c801007387 */ /* 0x0003e80000100a00 */
[----:B-1----:R-:W3:Y:S04]  /*3f380*/  LDL.LU.64 R200, [R1+0x3048] ;  /* 0x0030480001c87983 */ /* 0x002ee80000300a00 */
[----:B------:R1:W-:Y:S04]  /*3f390*/  STL.64 [R1+0x1fa8], R216 ;  /* 0x001fa8d801007387 */ /* 0x0003e80000100a00 */
[----:B-1----:R-:W2:Y:S04]  /*3f3a0*/  LDL.LU.64 R216, [R1+0x3040] ;  /* 0x0030400001d87983 */ /* 0x002ea80000300a00 */
[----:B------:R1:W-:Y:S04]  /*3f3b0*/  STL.64 [R1+0x1fa0], R232 ;  /* 0x001fa0e801007387 */ /* 0x0003e80000100a00 */
[----:B-1----:R-:W3:Y:S01]  /*3f3c0*/  LDL.LU.64 R232, [R1+0x3038] ;  /* 0x0030380001e87983 */ /* 0x002ee20000300a00 */
[----:B------:R-:W-:-:S05]  /*3f3d0*/  IMAD.WIDE R18, R5, 0x4, R18 ;  /* 0x0000000405127825 */ /* 0x000fca00078e0212 */
[----:B------:R1:W-:Y:S02]  /*3f3e0*/  STL.64 [R1+0x1f98], R18 ;  /* 0x001f981201007387 */ /* 0x0003e40000100a00 */
[----:B-1----:R-:W-:-:S04]  /*3f3f0*/  IMAD.WIDE R18, R5, 0x4, R20 ;  /* 0x0000000405127825 */ /* 0x002fc800078e0214 */
[C---:B------:R-:W-:Y:S01]  /*3f400*/  IMAD.WIDE R20, R5.reuse, 0x4, R22 ;  /* 0x0000000405147825 */ /* 0x040fe200078e0216 */
[----:B------:R1:W-:Y:S03]  /*3f410*/  STL.64 [R1+0x1f90], R18 ;  /* 0x001f901201007387 */ /* 0x0003e60000100a00 */
[C---:B------:R-:W-:Y:S01]  /*3f420*/  IMAD.WIDE R22, R5.reuse, 0x4, R24 ;  /* 0x0000000405167825 */ /* 0x040fe200078e0218 */
[----:B------:R4:W-:Y:S04]  /*3f430*/  STL.64 [R1+0x1f88], R20 ;  /* 0x001f881401007387 */ /* 0x0009e80000100a00 */
[----:B------:R4:W-:Y:S01]  /*3f440*/  STL.64 [R1+0x1f80], R22 ;  /* 0x001f801601007387 */ /* 0x0009e20000100a00 */
[----:B-1----:R-:W-:-:S04]  /*3f450*/  IMAD.WIDE R18, R5, 0x4, R26 ;  /* 0x0000000405127825 */ /* 0x002fc800078e021a */
[C---:B----4-:R-:W-:Y:S01]  /*3f460*/  IMAD.WIDE R20, R5.reuse, 0x4, R28 ;  /* 0x0000000405147825 */ /* 0x050fe200078e021c */
        /* <DEDUP_REMOVED lines=32> */
[----:B------:R4:W-:Y:S03]  /*3f670*/  STL.64 [R1+0x1ef8], R20 ;  /* 0x001ef81401007387 */ /* 0x0009e60000100a00 */
[C---:B------:R-:W-:Y:S01]  /*3f680*/  IMAD.WIDE R16, R5.reuse, 0x4, R16 ;  /* 0x0000000405107825 */ /* 0x040fe200078e0210 */
[----:B------:R-:W-:Y:S03]  /*3f690*/  STL.64 [R1+0x1ef0], R22 ;  /* 0x001ef01601007387 */ /* 0x000fe60000100a00 */
[----:B-1----:R-:W-:-:S04]  /*3f6a0*/  IMAD.WIDE R18, R5, 0x4, R62 ;  /* 0x0000000405127825 */ /* 0x002fc800078e023e */
[C---:B----4-:R-:W-:Y:S01]  /*3f6b0*/  IMAD.WIDE R20, R5.reuse, 0x4, R64 ;  /* 0x0000000405147825 */ /* 0x050fe200078e0240 */
[----:B------:R3:W-:Y:S04]  /*3f6c0*/  STL.64 [R1+0x1ee8], R18 ;  /* 0x001ee81201007387 */ /* 0x0007e80000100a00 */
[----:B------:R-:W-:Y:S01]  /*3f6d0*/  STL.64 [R1+0x1ee0], R20 ;  /* 0x001ee01401007387 */ /* 0x000fe20000100a00 */
[----:B---3--:R-:W-:-:S03]  /*3f6e0*/  IMAD.WIDE R18, R5, 0x4, R232 ;  /* 0x0000000405127825 */ /* 0x008fc600078e02e8 */
[----:B------:R-:W3:Y:S04]  /*3f6f0*/  LDL.LU.64 R232, [R1+0x3030] ;  /* 0x0030300001e87983 */ /* 0x000ee80000300a00 */
[----:B------:R2:W-:Y:S02]  /*3f700*/  STL.64 [R1+0x1ed8], R16 ;  /* 0x001ed81001007387 */ /* 0x0005e40000100a00 */
[C---:B--2---:R-:W-:Y:S02]  /*3f710*/  IMAD.WIDE R16, R5.reuse, 0x4, R216 ;  /* 0x0000000405107825 */ /* 0x044fe400078e02d8 */
[----:B------:R-:W2:Y:S04]  /*3f720*/  LDL.LU.64 R216, [R1+0x3028] ;  /* 0x0030280001d87983 */ /* 0x000ea80000300a00 */
[----:B------:R1:W-:Y:S02]  /*3f730*/  STL.64 [R1+0x1ed0], R18 ;  /* 0x001ed01201007387 */ /* 0x0003e40000100a00 */
[----:B-1----:R-:W-:-:S02]  /*3f740*/  IMAD.WIDE R18, R5, 0x4, R200 ;  /* 0x0000000405127825 */ /* 0x002fc400078e02c8 */
[----:B------:R-:W4:Y:S04]  /*3f750*/  LDL.LU.64 R200, [R1+0x3020] ;  /* 0x0030200001c87983 */ /* 0x000f280000300a00 */
[----:B------:R1:W-:Y:S02]  /*3f760*/  STL.64 [R1+0x1ec8], R16 ;  /* 0x001ec81001007387 */ /* 0x0003e40000100a00 */
[C---:B-1----:R-:W-:Y:S02]  /*3f770*/  IMAD.WIDE R16, R5.reuse, 0x4, R184 ;  /* 0x0000000405107825 */ /* 0x042fe400078e02b8 */
[----:B------:R-:W3:Y:S04]  /*3f780*/  LDL.LU.64 R184, [R1+0x3018] ;  /* 0x0030180001b87983 */ /* 0x000ee80000300a00 */
        /* <DEDUP_REMOVED lines=23> */
[----:B------:R-:W2:Y:S04]  /*3f900*/  LDL.LU.64 R96, [R1+0x2fd8] ;  /* 0x002fd80001607983 */ /* 0x000ea80000300a00 */
[----:B------:R1:W-:Y:S02]  /*3f910*/  STL.64 [R1+0x20f8], R18 ;  /* 0x0020f81201007387 */ /* 0x0003e40000100a00 */
[----:B-1----:R-:W-:-:S02]  /*3f920*/  IMAD.WIDE R18, R5, 0x4, R176 ;  /* 0x0000000405127825 */ /* 0x002fc400078e02b0 */
[----:B------:R-:W3:Y:S04]  /*3f930*/  LDL.LU.64 R176, [R1+0x2fd0] ;  /* 0x002fd00001b07983 */ /* 0x000ee80000300a00 */
[----:B------:R1:W-:Y:S02]  /*3f940*/  STL.64 [R1+0x20f0], R16 ;  /* 0x0020f01001007387 */ /* 0x0003e40000100a00 */
[C---:B-1----:R-:W-:Y:S02]  /*3f950*/  IMAD.WIDE R16, R5.reuse, 0x4, R110 ;  /* 0x0000000405107825 */ /* 0x042fe400078e026e */
[----:B------:R-:W4:Y:S04]  /*3f960*/  LDL.LU.64 R110, [R1+0x2fc8] ;  /* 0x002fc800016e7983 */ /* 0x000f280000300a00 */
[----:B------:R1:W-:Y:S02]  /*3f970*/  STL.64 [R1+0x20e8], R18 ;  /* 0x0020e81201007387 */ /* 0x0003e40000100a00 */
[----:B-1----:R-:W-:-:S02]  /*3f980*/  IMAD.WIDE R18, R5, 0x4, R146 ;  /* 0x0000000405127825 */ /* 0x002fc400078e0292 */
[----:B------:R-:W2:Y:S04]  /*3f990*/  LDL.LU.64 R146, [R1+0x2fc0] ;  /* 0x002fc00001927983 */ /* 0x000ea80000300a00 */
        /* <DEDUP_REMOVED lines=8> */
[----:B------:R-:W4:Y:S04]  /*3fa20*/  LDL.LU.64 R214, [R1+0x2fa8] ;  /* 0x002fa80001d67983 */ /* 0x000f280000300a00 */
        /* <DEDUP_REMOVED lines=21> */
[----:B------:R1:W-:Y:S04]  /*3fb80*/  STL.64 [R1+0x2090], R16 ;  /* 0x0020901001007387 */ /* 0x0003e80000100a00 */
[----:B------:R-:W2:Y:S04]  /*3fb90*/  LDL.LU.64 R58, [R1+0x178] ;  /* 0x00017800013a7983 */ /* 0x000ea80000300a00 */
[----:B------:R1:W-:Y:S02]  /*3fba0*/  STL.64 [R1+0x2088], R18 ;  /* 0x0020881201007387 */ /* 0x0003e40000100a00 */
[----:B-1----:R-:W-:-:S02]  /*3fbb0*/  IMAD.WIDE R16, R5, 0x4, R86 ;  /* 0x0000000405107825 */ /* 0x002fc400078e0256 */
[----:B------:R-:W4:Y:S02]  /*3fbc0*/  LDL.LU.64 R86, [R1+0x2f68] ;  /* 0x002f680001567983 */ /* 0x000f240000300a00 */
[C---:B------:R-:W-:Y:S02]  /*3fbd0*/  IMAD.WIDE R18, R5.reuse, 0x4, R174 ;  /* 0x0000000405127825 */ /* 0x040fe400078e02ae */
        /* <DEDUP_REMOVED lines=15> */
[----:B------:R-:W3:Y:S04]  /*3fcd0*/  LDL.LU.64 R178, [R1+0x2f38] ;  /* 0x002f380001b27983 */ /* 0x000ee80000300a00 */
[----:B------:R1:W-:Y:S04]  /*3fce0*/  STL.64 [R1+0x2058], R18 ;  /* 0x0020581201007387 */ /* 0x0003e80000100a00 */
[----:B------:R-:W4:Y:S04]  /*3fcf0*/  LDL.LU.64 R48, [R1+0x150] ;  /* 0x0001500001307983 */ /* 0x000f280000300a00 */
[----:B------:R-:W4:Y:S04]  /*3fd00*/  LDL.LU.64 R64, [R1+0x148] ;  /* 0x0001480001407983 */ /* 0x000f280000300a00 */
[----:B------:R1:W-:Y:S02]  /*3fd10*/  STL.64 [R1+0x2050], R16 ;  /* 0x0020501001007387 */ /* 0x0003e40000100a00 */
[----:B-1----:R-:W-:-:S02]  /*3fd20*/  IMAD.WIDE R18, R5, 0x4, R212 ;  /* 0x0000000405127825 */ /* 0x002fc400078e02d4 */
[----:B------:R-:W4:Y:S02]  /*3fd30*/  LDL.LU.64 R56, [R1+0x140] ;  /* 0x0001400001387983 */ /* 0x000f240000300a00 */
[C---:B------:R-:W-:Y:S02]  /*3fd40*/  IMAD.WIDE R16, R5.reuse, 0x4, R228 ;  /* 0x0000000405107825 */ /* 0x040fe400078e02e4 */
[----:B------:R-:W4:Y:S04]  /*3fd50*/  LDL.LU.64 R228, [R1+0x2f30] ;  /* 0x002f300001e47983 */ /* 0x000f280000300a00 */
[----:B------:R-:W4:Y:S04]  /*3fd60*/  LDL.LU.64 R212, [R1+0x2f28] ;  /* 0x002f280001d47983 */ /* 0x000f280000300a00 */
[----:B------:R1:W-:Y:S02]  /*3fd70*/  STL.64 [R1+0x2048], R16 ;  /* 0x0020481001007387 */ /* 0x0003e40000100a00 */
[----:B-1----:R-:W-:-:S02]  /*3fd80*/  IMAD.WIDE R16, R5, 0x4, R196 ;  /* 0x0000000405107825 */ /* 0x002fc400078e02c4 */
[----:B------:R-:W4:Y:S04]  /*3fd90*/  LDL.LU.64 R196, [R1+0x2f20] ;  /* 0x002f200001c47983 */ /* 0x000f280000300a00 */
[----:B------:R1:W-:Y:S01]  /*3fda0*/  STL.64 [R1+0x2040], R18 ;  /* 0x0020401201007387 */ /* 0x0003e20000100a00 */
[----:B------:R-:W-:-:S04]  /*3fdb0*/  IMAD.WIDE R20, R5, 0x4, R132 ;  /* 0x0000000405147825 */ /* 0x000fc800078e0284 */
[C---:B-1----:R-:W-:Y:S02]  /*3fdc0*/  IMAD.WIDE R18, R5.reuse, 0x4, R180 ;  /* 0x0000000405127825 */ /* 0x042fe400078e02b4 */
        /* <DEDUP_REMOVED lines=8> */
[----:B------:R-:W4:Y:S04]  /*3fe50*/  LDL.LU.64 R62, [R1+0x110] ;  /* 0x00011000013e7983 */ /* 0x000f280000300a00 */
[----:B-1----:R-:W4:Y:S04]  /*3fe60*/  LDL.LU.64 R16, [R1+0x108] ;  /* 0x0001080001107983 */ /* 0x002f280000300a00 */
[----:B------:R1:W-:Y:S04]  /*3fe70*/  STL.64 [R1+0x2020], R18 ;  /* 0x0020201201007387 */ /* 0x0003e80000100a00 */
[----:B------:R-:W4:Y:S04]  /*3fe80*/  LDL.LU.64 R132, [R1+0x2f00] ;  /* 0x002f000001847983 */ /* 0x000f280000300a00 */
[----:B------:R-:W4:Y:S01]  /*3fe90*/  LDL.LU.64 R50, [R1+0x100] ;  /* 0x0001000001327983 */ /* 0x000f220000300a00 */
[----:B-1----:R-:W-:-:S03]  /*3fea0*/  IMAD.WIDE R18, R5, 0x4, R116 ;  /* 0x0000000405127825 */ /* 0x002fc600078e0274 */
[----:B------:R1:W-:Y:S04]  /*3feb0*/  STL.64 [R1+0x2018], R20 ;  /* 0x0020181401007387 */ /* 0x0003e80000100a00 */
[----:B------:R-:W4:Y:S01]  /*3fec0*/  LDL.LU.64 R116, [R1+0x2ef8] ;  /* 0x002ef80001747983 */ /* 0x000f220000300a00 */
[----:B-1----:R-:W-:-:S03]  /*3fed0*/  IMAD.WIDE R20, R5, 0x4, R100 ;  /* 0x0000000405147825 */ /* 0x002fc600078e0264 */
        /* <DEDUP_REMOVED lines=10> */
[----:B------:R1:W-:Y:S04]  /*3ff80*/  STL.64 [R1+0x1ff8], R20 ;  /* 0x001ff81401007387 */ /* 0x0003e80000100a00 */
[----:B------:R-:W4:Y:S04]  /*3ff90*/  LDL.LU.64 R52, [R1+0xd0] ;  /* 0x0000d00001347983 */ /* 0x000f280000300a00 */
[----:B------:R-:W4:Y:S04]  /*3ffa0*/  LDL.LU.64 R60, [R1+0xc8] ;  /* 0x0000c800013c7983 */ /* 0x000f280000300a00 */
[----:B------:R2:W-:Y:S01]  /*3ffb0*/  STL.64 [R1+0x1ff0], R18 ;  /* 0x001ff01201007387 */ /* 0x0005e20000100a00 */
[----:B-1----:R-:W-:-:S04]  /*3ffc0*/  IMAD.WIDE R20, R5, 0x4, R98 ;  /* 0x0000000405147825 */ /* 0x002fc800078e0262 */
[C---:B--2---:R-:W-:Y:S02]  /*3ffd0*/  IMAD.WIDE R18, R5.reuse, 0x4, R208 ;  /* 0x0000000405127825 */ /* 0x044fe400078e02d0 */
[----:B------:R-:W2:Y:S04]  /*3ffe0*/  LDL.LU.64 R208, [R1+0x2ed0] ;  /* 0x002ed00001d07983 */ /* 0x000ea80000300a00 */
[----:B------:R-:W2:Y:S04]  /*3fff0*/  LDL.LU.64 R98, [R1+0x2ec8] ;  /* 0x002ec80001627983 */ /* 0x000ea80000300a00 */
[----:B------:R-:W-:Y:S04]  /*40000*/  STL.64 [R1+0x1fe8], R18 ;  /* 0x001fe81201007387 */ /* 0x000fe80000100a00 */
[----:B------:R3:W-:Y:S02]  /*40010*/  STL.64 [R1+0x1fe0], R20 ;  /* 0x001fe01401007387 */ /* 0x0007e40000100a00 */
[----:B---3--:R-:W-:-:S02]  /*40020*/  IMAD.WIDE R20, R5, 0x4, R178 ;  /* 0x0000000405147825 */ /* 0x008fc400078e02b2 */
[----:B------:R-:W3:Y:S02]  /*40030*/  LDL.LU.64 R178, [R1+0x2ec0] ;  /* 0x002ec00001b27983 */ /* 0x000ee40000300a00 */
[----:B------:R-:W-:-:S05]  /*40040*/  IMAD.WIDE R18, R5, 0x4, R58 ;  /* 0x0000000405127825 */ /* 0x000fca00078e023a */
[----:B------:R1:W-:Y:S01]  /*40050*/  STL.64 [R1+0xf58], R18 ;  /* 0x000f581201007387 */ /* 0x0003e20000100a00 */
[----:B------:R-:W-:-:S04]  /*40060*/  IMAD.WIDE R82, R5, 0x4, R82 ;  /* 0x0000000405527825 */ /* 0x000fc800078e0252 */
[C---:B-1----:R-:W-:Y:S02]  /*40070*/  IMAD.WIDE R18, R5.reuse, 0x4, R226 ;  /* 0x0000000405127825 */ /* 0x042fe400078e02e2 */
[----:B------:R-:W2:Y:S04]  /*40080*/  LDL.LU.64 R226, [R1+0x2eb8] ;  /* 0x002eb80001e27983 */ /* 0x000ea80000300a00 */
[----:B------:R1:W-:Y:S04]  /*40090*/  STL.64 [R1+0xf78], R20 ;  /* 0x000f781401007387 */ /* 0x0003e80000100a00 */
[----:B------:R-:W2:Y:S04]  /*400a0*/  LDL.LU.64 R54, [R1+0x90] ;  /* 0x0000900001367983 */ /* 0x000ea80000300a00 */
[----:B------:R-:W2:Y:S01]  /*400b0*/  LDL.LU.64 R58, [R1+0x88] ;  /* 0x00008800013a7983 */ /* 0x000ea20000300a00 */
[----:B-1----:R-:W-:-:S03]  /*400c0*/  IMAD.WIDE R20, R5, 0x4, R210 ;  /* 0x0000000405147825 */ /* 0x002fc600078e02d2 */
[----:B------:R1:W-:Y:S04]  /*400d0*/  STL.64 [R1+0x19a8], R18 ;  /* 0x0019a81201007387 */ /* 0x0003e80000100a00 */
[----:B------:R-:W-:Y:S04]  /*400e0*/  STL.64 [R1+0x2110], R82 ;  /* 0x0021105201007387 */ /* 0x000fe80000100a00 */
[----:B------:R-:W2:Y:S01]  /*400f0*/  LDL.LU.64 R210, [R1+0x2eb0] ;  /* 0x002eb00001d27983 */ /* 0x000ea20000300a00 */
[----:B-1----:R-:W-:-:S03]  /*40100*/  IMAD.WIDE R18, R5, 0x4, R194 ;  /* 0x0000000405127825 */ /* 0x002fc600078e02c2 */
[----:B------:R-:W2:Y:S04]  /*40110*/  LDL.LU.64 R194, [R1+0x2ea8] ;  /* 0x002ea80001c27983 */ /* 0x000ea80000300a00 */
[----:B------:R4:W-:Y:S04]  /*40120*/  STL.64 [R1+0x1d30], R20 ;  /* 0x001d301401007387 */ /* 0x0009e80000100a00 */
[----:B------:R-:W-:Y:S01]  /*40130*/  STL.64 [R1+0x1fd8], R18 ;  /* 0x001fd81201007387 */ /* 0x000fe20000100a00 */
[----:B----4-:R-:W-:-:S03]  /*40140*/  IMAD.WIDE R20, R5, 0x4, R56 ;  /* 0x0000000405147825 */ /* 0x010fc600078e0238 */
[----:B------:R-:W4:Y:S04]  /*40150*/  LDL.LU.64 R56, [R1+0x50] ;  /* 0x0000500001387983 */ /* 0x000f280000300a00 */
[----:B------:R1:W-:Y:S02]  /*40160*/  STL.64 [R1+0xd48], R20 ;  /* 0x000d481401007387 */ /* 0x0003e40000100a00 */
[----:B-1----:R-:W-:-:S04]  /*40170*/  IMAD.WIDE R20, R5, 0x4, R162 ;  /* 0x0000000405147825 */ /* 0x002fc800078e02a2 */
[----:B------:R-:W-:-:S04]  /*40180*/  IMAD.WIDE R46, R5, 0x4, R62 ;  /* 0x00000004052e7825 */ /* 0x000fc800078e023e */
[----:B------:R-:W-:-:S04]  /*40190*/  IMAD.WIDE R62, R5, 0x4, R16 ;  /* 0x00000004053e7825 */ /* 0x000fc800078e0210 */
[C---:B---3--:R-:W-:Y:S02]  /*401a0*/  IMAD.WIDE R18, R5.reuse, 0x4, R178 ;  /* 0x0000000405127825 */ /* 0x048fe400078e02b2 */
[----:B------:R-:W3:Y:S04]  /*401b0*/  LDL.LU.64 R178, [R1+0x2ea0] ;  /* 0x002ea00001b27983 */ /* 0x000ee80000300a00 */
[----:B------:R-:W3:Y:S04]  /*401c0*/  LDL.LU.64 R162, [R1+0x2e98] ;  /* 0x002e980001a27983 */ /* 0x000ee80000300a00 */
[----:B------:R1:W-:Y:S02]  /*401d0*/  STL.64 [R1+0xf48], R18 ;  /* 0x000f481201007387 */ /* 0x0003e40000100a00 */
[----:B-1----:R-:W-:-:S02]  /*401e0*/  IMAD.WIDE R18, R5, 0x4, R146 ;  /* 0x0000000405127825 */ /* 0x002fc400078e0292 */
[----:B------:R-:W3:Y:S04]  /*401f0*/  LDL.LU.64 R146, [R1+0x2e90] ;  /* 0x002e900001927983 */ /* 0x000ee80000300a00 */
[----:B------:R1:W-:Y:S02]  /*40200*/  STL.64 [R1+0xf70], R20 ;  /* 0x000f701401007387 */ /* 0x0003e40000100a00 */
[C---:B-1----:R-:W-:Y:S02]  /*40210*/  IMAD.WIDE R20, R5.reuse, 0x4, R130 ;  /* 0x0000000405147825 */ /* 0x042fe400078e0282 */
[----:B------:R-:W3:Y:S04]  /*40220*/  LDL.LU.64 R130, [R1+0x2e88] ;  /* 0x002e880001827983 */ /* 0x000ee80000300a00 */
[----:B------:R1:W-:Y:S02]  /*40230*/  STL.64 [R1+0x1998], R18 ;  /* 0x0019981201007387 */ /* 0x0003e40000100a00 */
[----:B-1----:R-:W-:-:S02]  /*40240*/  IMAD.WIDE R18, R5, 0x4, R114 ;  /* 0x0000000405127825 */ /* 0x002fc400078e0272 */
[----:B------:R-:W3:Y:S04]  /*40250*/  LDL.LU.64 R114, [R1+0x2e80] ;  /* 0x002e800001727983 */ /* 0x000ee80000300a00 */
[----:B------:R1:W-:Y:S04]  /*40260*/  STL.64 [R1+0x1d20], R20 ;  /* 0x001d201401007387 */ /* 0x0003e80000100a00 */
[----:B------:R2:W-:Y:S04]  /*40270*/  STL.64 [R1+0x1fd0], R18 ;  /* 0x001fd01201007387 */ /* 0x0005e80000100a00 */
[----:B------:R-:W3:Y:S01]  /*40280*/  LDL.LU.64 R16, [R1+0x10] ;  /* 0x0000100001107983 */ /* 0x000ee20000300a00 */
[----:B-1----:R-:W-:-:S04]  /*40290*/  IMAD.WIDE R20, R5, 0x4, R50 ;  /* 0x0000000405147825 */ /* 0x002fc800078e0232 */
[C---:B--2---:R-:W-:Y:S02]  /*402a0*/  IMAD.WIDE R18, R5.reuse, 0x4, R98 ;  /* 0x0000000405127825 */ /* 0x044fe400078e0262 */
[----:B------:R-:W2:Y:S04]  /*402b0*/  LDL.LU.64 R98, [R1+0x2e78] ;  /* 0x002e780001627983 */ /* 0x000ea80000300a00 */
        /* <DEDUP_REMOVED lines=11> */
[----:B------:R-:W2:Y:S04]  /*40370*/  LDL.LU.64 R128, [R1+0x2e58] ;  /* 0x002e580001807983 */ /* 0x000ea80000300a00 */
[----:B------:R-:W-:Y:S04]  /*40380*/  STL.64 [R1+0x1be0], R20 ;  /* 0x001be01401007387 */ /* 0x000fe80000100a00 */
[----:B------:R1:W-:Y:S02]  /*40390*/  STL.64 [R1+0x1fc8], R18 ;  /* 0x001fc81201007387 */ /* 0x0003e40000100a00 */
[----:B-1----:R-:W-:-:S04]  /*403a0*/  IMAD.WIDE R18, R5, 0x4, R208 ;  /* 0x0000000405127825 */ /* 0x002fc800078e02d0 */
[C---:B----4-:R-:W-:Y:S02]  /*403b0*/  IMAD.WIDE R20, R5.reuse, 0x4, R224 ;  /* 0x0000000405147825 */ /* 0x050fe400078e02e0 */
[----:B------:R-:W4:Y:S04]  /*403c0*/  LDL.LU.64 R224, [R1+0x2e50] ;  /* 0x002e500001e07983 */ /* 0x000f280000300a00 */
        /* <DEDUP_REMOVED lines=14> */
[----:B------:R1:W-:Y:S01]  /*404b0*/  STL.64 [R1+0x1e90], R18 ;  /* 0x001e901201007387 */ /* 0x0003e20000100a00 */
[----:B--2---:R-:W-:-:S03]  /*404c0*/  IMAD.WIDE R20, R5, 0x4, R128 ;  /* 0x0000000405147825 */ /* 0x004fc600078e0280 */
[----:B------:R-:W2:Y:S01]  /*404d0*/  LDL.LU.64 R128, [R1+0x2e20] ;  /* 0x002e200001807983 */ /* 0x000ea20000300a00 */
[----:B-1----:R-:W-:-:S03]  /*404e0*/  IMAD.WIDE R18, R5, 0x4, R112 ;  /* 0x0000000405127825 */ /* 0x002fc600078e0270 */
[----:B------:R-:W4:Y:S04]  /*404f0*/  LDL.LU.64 R112, [R1+0x2e18] ;  /* 0x002e180001707983 */ /* 0x000f280000300a00 */
[----:B------:R1:W-:Y:S02]  /*40500*/  STL.64 [R1+0xd80], R20 ;  /* 0x000d801401007387 */ /* 0x0003e40000100a00 */
[C---:B-1----:R-:W-:Y:S02]  /*40510*/  IMAD.WIDE R20, R5.reuse, 0x4, R222 ;  /* 0x0000000405147825 */ /* 0x042fe400078e02de */
[----:B------:R-:W2:Y:S04]  /*40520*/  LDL.LU.64 R222, [R1+0x2e10] ;  /* 0x002e100001de7983 */ /* 0x000ea80000300a00 */
[----:B------:R1:W-:Y:S02]  /*40530*/  STL.64 [R1+0xf18], R18 ;  /* 0x000f181201007387 */ /* 0x0003e40000100a00 */
[----:B-1----:R-:W-:-:S02]  /*40540*/  IMAD.WIDE R18, R5, 0x4, R96 ;  /* 0x0000000405127825 */ /* 0x002fc400078e0260 */
[----:B------:R-:W4:Y:S04]  /*40550*/  LDL.LU.64 R96, [R1+0x2e08] ;  /* 0x002e080001607983 */ /* 0x000f280000300a00 */
[----:B------:R1:W-:Y:S02]  /*40560*/  STL.64 [R1+0xf10], R20 ;  /* 0x000f101401007387 */ /* 0x0003e40000100a00 */
[C---:B-1----:R-:W-:Y:S02]  /*40570*/  IMAD.WIDE R20, R5.reuse, 0x4, R94 ;  /* 0x0000000405147825 */ /* 0x042fe400078e025e */
[----:B------:R-:W4:Y:S04]  /*40580*/  LDL.LU.64 R94, [R1+0x2e00] ;  /* 0x002e0000015e7983 */ /* 0x000f280000300a00 */
[----:B------:R1:W-:Y:S01]  /*40590*/  STL.64 [R1+0x1958], R18 ;  /* 0x0019581201007387 */ /* 0x0003e20000100a00 */
[----:B------:R-:W-:-:S04]  /*405a0*/  IMAD.WIDE R40, R5, 0x4, R56 ;  /* 0x0000000405287825 */ /* 0x000fc800078e0238 */
[C---:B-1----:R-:W-:Y:S02]  /*405b0*/  IMAD.WIDE R18, R5.reuse, 0x4, R238 ;  /* 0x0000000405127825 */ /* 0x042fe400078e02ee */
[----:B------:R-:W4:Y:S04]  /*405c0*/  LDL.LU.64 R238, [R1+0x2df8] ;  /* 0x002df80001ee7983 */ /* 0x000f280000300a00 */
[----:B------:R3:W-:Y:S04]  /*405d0*/  STL.64 [R1+0x1bc8], R20 ;  /* 0x001bc81401007387 */ /* 0x0007e80000100a00 */
[----:B------:R1:W-:Y:S01]  /*405e0*/  STL.64 [R1+0x1e88], R18 ;  /* 0x001e881201007387 */ /* 0x0003e20000100a00 */
[----:B---3--:R-:W-:-:S04]  /*405f0*/  IMAD.WIDE R20, R5, 0x4, R206 ;  /* 0x0000000405147825 */ /* 0x008fc800078e02ce */
[----:B-1----:R-:W-:-:S04]  /*40600*/  IMAD.WIDE R18, R5, 0x4, R190 ;  /* 0x0000000405127825 */ /* 0x002fc800078e02be */
[----:B------:R-:W-:-:S04]  /*40610*/  IMAD.WIDE R42, R5, 0x4, R54 ;  /* 0x00000004052a7825 */ /* 0x000fc800078e0236 */
[----:B------:R-:W-:-:S04]  /*40620*/  IMAD.WIDE R38, R5, 0x4, R16 ;  /* 0x0000000405267825 */ /* 0x000fc800078e0210 */
[----:B------:R-:W-:-:S04]  /*40630*/  IMAD.WIDE R16, R5, 0x4, R86 ;  /* 0x0000000405107825 */ /* 0x000fc800078e0256 */
[----:B------:R-:W-:-:S04]  /*40640*/  IMAD.WIDE R44, R5, 0x4, R52 ;  /* 0x00000004052c7825 */ /* 0x000fc800078e0234 */
[----:B------:R-:W-:-:S04]  /*40650*/  IMAD.WIDE R36, R5, 0x4, R216 ;  /* 0x0000000405247825 */ /* 0x000fc800078e02d8 */
[----:B------:R-:W-:-:S04]  /*40660*/  IMAD.WIDE R26, R5, 0x4, R218 ;  /* 0x00000004051a7825 */ /* 0x000fc800078e02da */
[C---:B--2---:R-:W-:Y:S02]  /*40670*/  IMAD.WIDE R56, R5.reuse, 0x4, R222 ;  /* 0x0000000405387825 */ /* 0x044fe400078e02de */
[----:B------:R-:W2:Y:S04]  /*40680*/  LDL.LU.64 R222, [R1+0x2df0] ;  /* 0x002df00001de7983 */ /* 0x000ea80000300a00 */
[----:B------:R-:W3:Y:S04]  /*40690*/  LDL.LU.64 R206, [R1+0x2de8] ;  /* 0x002de80001ce7983 */ /* 0x000ee80000300a00 */
[----:B------:R-:W2:Y:S04]  /*406a0*/  LDL.LU.64 R190, [R1+0x2de0] ;  /* 0x002de00001be7983 */ /* 0x000ea80000300a00 */
[----:B------:R1:W-:Y:S02]  /*406b0*/  STL.64 [R1+0xda8], R20 ;  /* 0x000da81401007387 */ /* 0x0003e40000100a00 */
[----:B-1----:R-:W-:-:S02]  /*406c0*/  IMAD.WIDE R20, R5, 0x4, R174 ;  /* 0x0000000405147825 */ /* 0x002fc400078e02ae */
[----:B------:R-:W2:Y:S04]  /*406d0*/  LDL.LU.64 R174, [R1+0x2dd8] ;  /* 0x002dd80001ae7983 */ /* 0x000ea80000300a00 */
[----:B------:R1:W-:Y:S02]  /*406e0*/  STL.64 [R1+0xf00], R18 ;  /* 0x000f001201007387 */ /* 0x0003e40000100a00 */
[C---:B-1----:R-:W-:Y:S02]  /*406f0*/  IMAD.WIDE R18, R5.reuse, 0x4, R158 ;  /* 0x0000000405127825 */ /* 0x042fe400078e029e */
[----:B------:R-:W2:Y:S04]  /*40700*/  LDL.LU.64 R158, [R1+0x2dd0] ;  /* 0x002dd000019e7983 */ /* 0x000ea80000300a00 */
[----:B------:R1:W-:Y:S01]  /*40710*/  STL.64 [R1+0xef0], R20 ;  /* 0x000ef01401007387 */ /* 0x0003e20000100a00 */
[----:B----4-:R-:W-:-:S04]  /*40720*/  IMAD.WIDE R54, R5, 0x4, R94 ;  /* 0x0000000405367825 */ /* 0x010fc800078e025e */
[C---:B-1----:R-:W-:Y:S02]  /*40730*/  IMAD.WIDE R20, R5.reuse, 0x4, R142 ;  /* 0x0000000405147825 */ /* 0x042fe400078e028e */
[----:B------:R-:W4:Y:S04]  /*40740*/  LDL.LU.64 R142, [R1+0x2dc8] ;  /* 0x002dc800018e7983 */ /* 0x000f280000300a00 */
[----:B------:R1:W-:Y:S02]  /*40750*/  STL.64 [R1+0x1948], R18 ;  /* 0x0019481201007387 */ /* 0x0003e40000100a00 */
[C---:B-1----:R-:W-:Y:S02]  /*40760*/  IMAD.WIDE R18, R5.reuse, 0x4, R126 ;  /* 0x0000000405127825 */ /* 0x042fe400078e027e */
[----:B------:R-:W3:Y:S04]  /*40770*/  LDL.LU.64 R126, [R1+0x2dc0] ;  /* 0x002dc000017e7983 */ /* 0x000ee80000300a00 */
[----:B------:R1:W-:Y:S04]  /*40780*/  STL.64 [R1+0x1bb8], R20 ;  /* 0x001bb81401007387 */ /* 0x0003e80000100a00 */
[----:B------:R1:W-:Y:S04]  /*40790*/  STL.64 [R1+0x1e80], R18 ;  /* 0x001e801201007387 */ /* 0x0003e80000100a00 */
[----:B------:R-:W2:Y:S01]  /*407a0*/  LDL.LU.64 R94, [R1+0x2db8] ;  /* 0x002db800015e7983 */ /* 0x000ea20000300a00 */
[----:B-1----:R-:W-:-:S03]  /*407b0*/  IMAD.WIDE R20, R5, 0x4, R110 ;  /* 0x0000000405147825 */ /* 0x002fc600078e026e */
[----:B------:R-:W2:Y:S01]  /*407c0*/  LDL.LU.64 R110, [R1+0x2db0] ;  /* 0x002db000016e7983 */ /* 0x000ea20000300a00 */
[----:B------:R-:W-:-:S03]  /*407d0*/  IMAD.WIDE R18, R5, 0x4, R84 ;  /* 0x0000000405127825 */ /* 0x000fc600078e0254 */
[----:B------:R1:W-:Y:S04]  /*407e0*/  STL.64 [R1+0xdb0], R20 ;  /* 0x000db01401007387 */ /* 0x0003e80000100a00 */
[----:B------:R1:W-:Y:S04]  /*407f0*/  STL.64 [R1+0xee0], R18 ;  /* 0x000ee01201007387 */ /* 0x0003e80000100a00 */
[----:B------:R1:W-:Y:S02]  /*40800*/  STL.64 [R1+0xed8], R16 ;  /* 0x000ed81001007387 */ /* 0x0003e40000100a00 */
[----:B-1----:R-:W-:-:S04]  /*40810*/  IMAD.WIDE R20, R5, 0x4, R88 ;  /* 0x0000000405147825 */ /* 0x002fc800078e0258 */
[C---:B------:R-:W-:Y:S01]  /*40820*/  IMAD.WIDE R18, R5.reuse, 0x4, R90 ;  /* 0x0000000405127825 */ /* 0x040fe200078e025a */
[----:B------:R1:W-:Y:S03]  /*40830*/  STL.64 [R1+0x13a8], R20 ;  /* 0x0013a81401007387 */ /* 0x0003e60000100a00 */
[C---:B------:R-:W-:Y:S01]  /*40840*/  IMAD.WIDE R16, R5.reuse, 0x4, R92 ;  /* 0x0000000405107825 */ /* 0x040fe200078e025c */
        /* <DEDUP_REMOVED lines=15> */
[----:B------:R-:W-:-:S04]  /*40940*/  IMAD.WIDE R18, R5, 0x4, R118 ;  /* 0x0000000405127825 */ /* 0x000fc800078e0276 */
[C---:B------:R-:W-:Y:S01]  /*40950*/  IMAD.WIDE R16, R5.reuse, 0x4, R116 ;  /* 0x0000000405107825 */ /* 0x040fe200078e0274 */
        /* <DEDUP_REMOVED lines=24> */
[----:B------:R-:W-:-:S05]  /*40ae0*/  IMAD.WIDE R18, R5, 0x4, R144 ;  /* 0x0000000405127825 */ /* 0x000fca00078e0290 */
[----:B------:R1:W-:Y:S02]  /*40af0*/  STL.64 [R1+0x948], R18 ;  /* 0x0009481201007387 */ /* 0x0003e40000100a00 */
[C---:B-1----:R-:W-:Y:S02]  /*40b00*/  IMAD.WIDE R16, R5.reuse, 0x4, R148 ;  /* 0x0000000405107825 */ /* 0x042fe400078e0294 */
[----:B------:R1:W-:Y:S04]  /*40b10*/  STL.64 [R1+0xdd0], R20 ;  /* 0x000dd01401007387 */ /* 0x0003e80000100a00 */
[----:B------:R1:W-:Y:S01]  /*40b20*/  STL.64 [R1+0xdc8], R16 ;  /* 0x000dc81001007387 */ /* 0x0003e20000100a00 */
[----:B------:R-:W-:-:S04]  /*40b30*/  IMAD.WIDE R18, R5, 0x4, R150 ;  /* 0x0000000405127825 */ /* 0x000fc800078e0296 */
[C---:B-1----:R-:W-:Y:S01]  /*40b40*/  IMAD.WIDE R20, R5.reuse, 0x4, R152 ;  /* 0x0000000405147825 */ /* 0x042fe200078e0298 */
        /* <DEDUP_REMOVED lines=22> */
[----:B------:R4:W-:Y:S01]  /*40cb0*/  STL.64 [R1+0x910], R18 ;  /* 0x0009101201007387 */ /* 0x0009e20000100a00 */
[----:B-1----:R-:W-:-:S03]  /*40cc0*/  IMAD.WIDE R16, R5, 0x4, R180 ;  /* 0x0000000405107825 */ /* 0x002fc600078e02b4 */
[----:B------:R1:W-:Y:S04]  /*40cd0*/  STL.64 [R1+0xd68], R20 ;  /* 0x000d681401007387 */ /* 0x0003e80000100a00 */
[----:B------:R1:W-:Y:S01]  /*40ce0*/  STL.64 [R1+0xd60], R16 ;  /* 0x000d601001007387 */ /* 0x0003e20000100a00 */
[----:B----4-:R-:W-:-:S04]  /*40cf0*/  IMAD.WIDE R18, R5, 0x4, R182 ;  /* 0x0000000405127825 */ /* 0x010fc800078e02b6 */
[C---:B-1----:R-:W-:Y:S01]  /*40d00*/  IMAD.WIDE R20, R5.reuse, 0x4, R184 ;  /* 0x0000000405147825 */ /* 0x042fe200078e02b8 */
[----:B------:R1:W-:Y:S03]  /*40d10*/  STL.64 [R1+0xd58], R18 ;  /* 0x000d581201007387 */ /* 0x0003e60000100a00 */
[C---:B------:R-:W-:Y:S01]  /*40d20*/  IMAD.WIDE R16, R5.reuse, 0x4, R186 ;  /* 0x0000000405107825 */ /* 0x040fe200078e02ba */
[----:B------:R4:W-:Y:S04]  /*40d30*/  STL.64 [R1+0xd50], R20 ;  /* 0x000d501401007387 */ /* 0x0009e80000100a00 */
[----:B------:R3:W-:Y:S01]  /*40d40*/  STL.64 [R1+0x1960], R16 ;  /* 0x0019601001007387 */ /* 0x0007e20000100a00 */
[----:B-1----:R-:W-:-:S04]  /*40d50*/  IMAD.WIDE R18, R5, 0x4, R188 ;  /* 0x0000000405127825 */ /* 0x002fc800078e02bc */
[C---:B----4-:R-:W-:Y:S01]  /*40d60*/  IMAD.WIDE R20, R5.reuse, 0x4, R194 ;  /* 0x0000000405147825 */ /* 0x050fe200078e02c2 */
[----:B------:R1:W-:Y:S03]  /*40d70*/  STL.64 [R1+0x1bc0], R18 ;  /* 0x001bc01201007387 */ /* 0x0003e60000100a00 */
[----:B---3--:R-:W-:-:S05]  /*40d80*/  IMAD.WIDE R16, R5, 0x4, R192 ;  /* 0x0000000405107825 */ /* 0x008fca00078e02c0 */
[----:B------:R3:W-:Y:S01]  /*40d90*/  STL.64 [R1+0x8e0], R16 ;  /* 0x0008e01001007387 */ /* 0x0007e20000100a00 */
[----:B-1----:R-:W-:-:S03]  /*40da0*/  IMAD.WIDE R18, R5, 0x4, R196 ;  /* 0x0000000405127825 */ /* 0x002fc600078e02c4 */
[----:B------:R1:W-:Y:S04]  /*40db0*/  STL.64 [R1+0xd38], R20 ;  /* 0x000d381401007387 */ /* 0x0003e80000100a00 */
[----:B------:R4:W-:Y:S01]  /*40dc0*/  STL.64 [R1+0xd28], R18 ;  /* 0x000d281201007387 */ /* 0x0009e20000100a00 */
[----:B---3--:R-:W-:-:S04]  /*40dd0*/  IMAD.WIDE R16, R5, 0x4, R198 ;  /* 0x0000000405107825 */ /* 0x008fc800078e02c6 */
[C---:B-1----:R-:W-:Y:S01]  /*40de0*/  IMAD.WIDE R20, R5.reuse, 0x4, R200 ;  /* 0x0000000405147825 */ /* 0x042fe200078e02c8 */
[----:B------:R1:W-:Y:S03]  /*40df0*/  STL.64 [R1+0xd20], R16 ;  /* 0x000d201001007387 */ /* 0x0003e60000100a00 */
[C---:B----4-:R-:W-:Y:S01]  /*40e00*/  IMAD.WIDE R18, R5.reuse, 0x4, R202 ;  /* 0x0000000405127825 */ /* 0x050fe200078e02ca */
[----:B------:R3:W-:Y:S04]  /*40e10*/  STL.64 [R1+0xd18], R20 ;  /* 0x000d181401007387 */ /* 0x0007e80000100a00 */
[----:B------:R-:W4:Y:S01]  /*40e20*/  LDL.LU.64 R34, [R1+0xa48] ;  /* 0x000a480001227983 */ /* 0x000f220000300a00 */
[----:B-1----:R-:W-:-:S03]  /*40e30*/  IMAD.WIDE R16, R5, 0x4, R204 ;  /* 0x0000000405107825 */ /* 0x002fc600078e02cc */
[----:B------:R1:W-:Y:S01]  /*40e40*/  STL.64 [R1+0x1950], R18 ;  /* 0x0019501201007387 */ /* 0x0003e20000100a00 */
[----:B---3--:R-:W-:-:S03]  /*40e50*/  IMAD.WIDE R20, R5, 0x4, R208 ;  /* 0x0000000405147825 */ /* 0x008fc600078e02d0 */
[----:B------:R-:W3:Y:S04]  /*40e60*/  LDL.LU.64 R98, [R1+0xa40] ;  /* 0x000a400001627983 */ /* 0x000ee80000300a00 */
[----:B------:R2:W-:Y:S01]  /*40e70*/  STL.64 [R1+0x1a70], R16 ;  /* 0x001a701001007387 */ /* 0x0005e20000100a00 */
[----:B-1----:R-:W-:-:S03]  /*40e80*/  IMAD.WIDE R18, R5, 0x4, R210 ;  /* 0x0000000405127825 */ /* 0x002fc600078e02d2 */
[----:B--2---:R-:W2:Y:S04]  /*40e90*/  LDL.LU.64 R16, [R1+0xa38] ;  /* 0x000a380001107983 */ /* 0x004ea80000300a00 */
[----:B------:R1:W-:Y:S04]  /*40ea0*/  STL.64 [R1+0x8d0], R20 ;  /* 0x0008d01401007387 */ /* 0x0003e80000100a00 */
[----:B------:R-:W4:Y:S01]  /*40eb0*/  LDL.LU.64 R92, [R1+0xa30] ;  /* 0x000a3000015c7983 */ /* 0x000f220000300a00 */
[----:B------:R-:W-:-:S03]  /*40ec0*/  IMAD.WIDE R52, R5, 0x4, R96 ;  /* 0x0000000405347825 */ /* 0x000fc600078e0260 */
[----:B------:R1:W-:Y:S02]  /*40ed0*/  STL.64 [R1+0xd00], R18 ;  /* 0x000d001201007387 */ /* 0x0003e40000100a00 */
[C---:B-1----:R-:W-:Y:S02]  /*40ee0*/  IMAD.WIDE R20, R5.reuse, 0x4, R212 ;  /* 0x0000000405147825 */ /* 0x042fe400078e02d4 */
[----:B------:R-:W4:Y:S04]  /*40ef0*/  LDL.LU.64 R22, [R1+0xa28] ;  /* 0x000a280001167983 */ /* 0x000f280000300a00 */
[----:B------:R1:W-:Y:S01]  /*40f00*/  STL.64 [R1+0xcf8], R20 ;  /* 0x000cf81401007387 */ /* 0x0003e20000100a00 */
[----:B------:R-:W-:-:S03]  /*40f10*/  IMAD.WIDE R18, R5, 0x4, R214 ;  /* 0x0000000405127825 */ /* 0x000fc600078e02d6 */
[----:B------:R-:W4:Y:S04]  /*40f20*/  LDL.LU.64 R96, [R1+0xa20] ;  /* 0x000a200001607983 */ /* 0x000f280000300a00 */
[----:B------:R-:W4:Y:S04]  /*40f30*/  LDL.LU.64 R88, [R1+0xa18] ;  /* 0x000a180001587983 */ /* 0x000f280000300a00 */
[----:B------:R1:W-:Y:S04]  /*40f40*/  STL.64 [R1+0xcf0], R18 ;  /* 0x000cf01201007387 */ /* 0x0003e80000100a00 */
[----:B-1----:R-:W4:Y:S04]  /*40f50*/  LDL.LU.64 R20, [R1+0xa10] ;  /* 0x000a100001147983 */ /* 0x002f280000300a00 */
[----:B------:R-:W4:Y:S01]  /*40f60*/  LDL.LU.64 R24, [R1+0xa88] ;  /* 0x000a880001187983 */ /* 0x000f220000300a00 */
[----:B------:R-:W-:-:S03]  /*40f70*/  IMAD.WIDE R84, R5, 0x4, R226 ;  /* 0x0000000405547825 */ /* 0x000fc600078e02e2 */
[----:B------:R-:W4:Y:S01]  /*40f80*/  LDL.LU.64 R28, [R1+0xa80] ;  /* 0x000a8000011c7983 */ /* 0x000f220000300a00 */
[----:B------:R-:W-:-:S03]  /*40f90*/  IMAD.WIDE R18, R5, 0x4, R220 ;  /* 0x0000000405127825 */ /* 0x000fc600078e02dc */
[----:B------:R-:W-:Y:S04]  /*40fa0*/  STL.64 [R1+0xce8], R36 ;  /* 0x000ce82401007387 */ /* 0x000fe80000100a00 */
[----:B------:R1:W-:Y:S04]  /*40fb0*/  STL.64 [R1+0x13f0], R26 ;  /* 0x0013f01a01007387 */ /* 0x0003e80000100a00 */
[----:B------:R1:W-:Y:S04]  /*40fc0*/  STL.64 [R1+0x1a60], R18 ;  /* 0x001a601201007387 */ /* 0x0003e80000100a00 */
[----:B------:R1:W-:Y:S02]  /*40fd0*/  STL.64 [R1+0xce0], R84 ;  /* 0x000ce05401007387 */ /* 0x0003e40000100a00 */
[----:B-1----:R-:W-:-:S02]  /*40fe0*/  IMAD.WIDE R26, R5, 0x4, R228 ;  /* 0x00000004051a7825 */ /* 0x002fc400078e02e4 */
[----:B------:R-:W4:Y:S02]  /*40ff0*/  LDL.LU.64 R90, [R1+0xa78] ;  /* 0x000a7800015a7983 */ /* 0x000f240000300a00 */
[C---:B------:R-:W-:Y:S02]  /*41000*/  IMAD.WIDE R18, R5.reuse, 0x4, R230 ;  /* 0x0000000405127825 */ /* 0x040fe400078e02e6 */
[----:B------:R-:W-:Y:S04]  /*41010*/  STL.64 [R1+0xcd8], R26 ;  /* 0x000cd81a01007387 */ /* 0x000fe80000100a00 */
[----:B------:R-:W4:Y:S04]  /*41020*/  LDL.LU.64 R86, [R1+0xa70] ;  /* 0x000a700001567983 */ /* 0x000f280000300a00 */
[----:B------:R1:W-:Y:S04]  /*41030*/  STL.64 [R1+0xcd0], R18 ;  /* 0x000cd01201007387 */ /* 0x0003e80000100a00 */
[----:B------:R-:W4:Y:S04]  /*41040*/  LDL.LU.64 R84, [R1+0xa68] ;  /* 0x000a680001547983 */ /* 0x000f280000300a00 */
[----:B-1----:R-:W4:Y:S01]  /*41050*/  LDL.LU.64 R18, [R1+0xa60] ;  /* 0x000a600001127983 */ /* 0x002f220000300a00 */
[----:B------:R-:W-:-:S05]  /*41060*/  IMAD.WIDE R26, R5, 0x4, R232 ;  /* 0x00000004051a7825 */ /* 0x000fca00078e02e8 */
[----:B------:R1:W-:Y:S01]  /*41070*/  STL.64 [R1+0xcc8], R26 ;  /* 0x000cc81a01007387 */ /* 0x0003e20000100a00 */
[----:B------:R-:W-:-:S04]  /*41080*/  IMAD.WIDE R236, R5, 0x4, R236 ;  /* 0x0000000405ec7825 */ /* 0x000fc800078e02ec */
[----:B-1----:R-:W-:-:S05]  /*41090*/  IMAD.WIDE R26, R5, 0x4, R234 ;  /* 0x00000004051a7825 */ /* 0x002fca00078e02ea */
[----:B------:R1:W-:Y:S04]  /*410a0*/  STL.64 [R1+0x1370], R26 ;  /* 0x0013701a01007387 */ /* 0x0003e80000100a00 */
[----:B-1----:R-:W4:Y:S04]  /*410b0*/  LDL.LU.64 R26, [R1+0xa58] ;  /* 0x000a5800011a7983 */ /* 0x002f280000300a00 */
[----:B------:R-:W-:Y:S01]  /*410c0*/  STL.64 [R1+0x1988], R236 ;  /* 0x001988ec01007387 */ /* 0x000fe20000100a00 */
[----:B------:R-:W-:-:S04]  /*410d0*/  IMAD.WIDE R50, R5, 0x4, R112 ;  /* 0x0000000405327825 */ /* 0x000fc800078e0270 */
[----:B---3--:R-:W-:-:S05]  /*410e0*/  IMAD.WIDE R100, R5, 0x4, R98 ;  /* 0x0000000405647825 */ /* 0x008fca00078e0262 */
[----:B------:R4:W-:Y:S01]  /*410f0*/  STL.64 [R1+0xcc0], R100 ;  /* 0x000cc06401007387 */ /* 0x0009e20000100a00 */
[----:B--2---:R-:W-:-:S03]  /*41100*/  IMAD.WIDE R98, R5, 0x4, R16 ;  /* 0x0000000405627825 */ /* 0x004fc600078e0210 */
[----:B------:R-:W2:Y:S04]  /*41110*/  LDL.LU.64 R16, [R1+0xa50] ;  /* 0x000a500001107983 */ /* 0x000ea80000300a00 */
[----:B------:R1:W-:Y:S01]  /*41120*/  STL.64 [R1+0xcb8], R98 ;  /* 0x000cb86201007387 */ /* 0x0003e20000100a00 */
[----:B----4-:R-:W-:-:S03]  /*41130*/  IMAD.WIDE R100, R5, 0x4, R92 ;  /* 0x0000000405647825 */ /* 0x010fc600078e025c */
[----:B------:R-:W3:Y:S04]  /*41140*/  LDL.LU.64 R92, [R1+0xac8] ;  /* 0x000ac800015c7983 */ /* 0x000ee80000300a00 */
[----:B------:R-:W-:Y:S01]  /*41150*/  STL.64 [R1+0xcb0], R100 ;  /* 0x000cb06401007387 */ /* 0x000fe20000100a00 */
[----:B-1----:R-:W-:-:S03]  /*41160*/  IMAD.WIDE R98, R5, 0x4, R22 ;  /* 0x0000000405627825 */ /* 0x002fc600078e0216 */
[----:B------:R-:W4:Y:S01]  /*41170*/  LDL.LU.64 R22, [R1+0xac0] ;  /* 0x000ac00001167983 */ /* 0x000f220000300a00 */
[----:B------:R-:W-:-:S03]  /*41180*/  IMAD.WIDE R96, R5, 0x4, R96 ;  /* 0x0000000405607825 */ /* 0x000fc600078e0260 */
[----:B------:R-:W-:Y:S04]  /*41190*/  STL.64 [R1+0xca8], R98 ;  /* 0x000ca86201007387 */ /* 0x000fe80000100a00 */
[----:B------:R-:W-:Y:S01]  /*411a0*/  STL.64 [R1+0xca0], R96 ;  /* 0x000ca06001007387 */ /* 0x000fe20000100a00 */
[----:B------:R-:W-:-:S03]  /*411b0*/  IMAD.WIDE R134, R5, 0x4, R20 ;  /* 0x0000000405867825 */ /* 0x000fc600078e0214 */
[----:B------:R-:W4:Y:S04]  /*411c0*/  LDL.LU.64 R114, [R1+0xab8] ;  /* 0x000ab80001727983 */ /* 0x000f280000300a00 */
[----:B------:R-:W4:Y:S01]  /*411d0*/  LDL.LU.64 R112, [R1+0xab0] ;  /* 0x000ab00001707983 */ /* 0x000f220000300a00 */
[----:B------:R-:W-:-:S04]  /*411e0*/  IMAD.WIDE R20, R5, 0x4, R28 ;  /* 0x0000000405147825 */ /* 0x000fc800078e021c */
[C---:B------:R-:W-:Y:S01]  /*411f0*/  IMAD.WIDE R232, R5.reuse, 0x4, R88 ;  /* 0x0000000405e87825 */ /* 0x040fe200078e0258 */
[----:B------:R1:W-:Y:S03]  /*41200*/  STL.64 [R1+0xc98], R20 ;  /* 0x000c981401007387 */ /* 0x0003e60000100a00 */
[C---:B------:R-:W-:Y:S01]  /*41210*/  IMAD.WIDE R220, R5.reuse, 0x4, R24 ;  /* 0x0000000405dc7825 */ /* 0x040fe200078e0218 */
[----:B-1----:R-:W4:Y:S04]  /*41220*/  LDL.LU.64 R20, [R1+0xaa8] ;  /* 0x000aa80001147983 */ /* 0x002f280000300a00 */
[----:B------:R-:W4:Y:S01]  /*41230*/  LDL.LU.64 R88, [R1+0xaa0] ;  /* 0x000aa00001587983 */ /* 0x000f220000300a00 */
[----:B------:R-:W-:-:S03]  /*41240*/  IMAD.WIDE R90, R5, 0x4, R90 ;  /* 0x00000004055a7825 */ /* 0x000fc600078e025a */
[----:B------:R-:W4:Y:S04]  /*41250*/  LDL.LU.64 R108, [R1+0xa98] ;  /* 0x000a9800016c7983 */ /* 0x000f280000300a00 */
[----:B------:R-:W4:Y:S01]  /*41260*/  LDL.LU.64 R24, [R1+0xa90] ;  /* 0x000a900001187983 */ /* 0x000f220000300a00 */
[----:B------:R-:W-:-:S03]  /*41270*/  IMAD.WIDE R86, R5, 0x4, R86 ;  /* 0x0000000405567825 */ /* 0x000fc600078e0256 */
[----:B------:R-:W4:Y:S04]  /*41280*/  LDL.LU.64 R28, [R1+0xb08] ;  /* 0x000b0800011c7983 */ /* 0x000f280000300a00 */
[----:B------:R-:W-:Y:S01]  /*41290*/  STL.64 [R1+0x1970], R232 ;  /* 0x001970e801007387 */ /* 0x000fe20000100a00 */
[----:B------:R-:W-:-:S03]  /*412a0*/  IMAD.WIDE R84, R5, 0x4, R84 ;  /* 0x0000000405547825 */ /* 0x000fc600078e0254 */
[----:B------:R-:W4:Y:S04]  /*412b0*/  LDL.LU.64 R96, [R1+0xb00] ;  /* 0x000b000001607983 */ /* 0x000f280000300a00 */
[----:B------:R1:W-:Y:S04]  /*412c0*/  STL.64 [R1+0xc90], R90 ;  /* 0x000c905a01007387 */ /* 0x0003e80000100a00 */
[----:B------:R1:W-:Y:S04]  /*412d0*/  STL.64 [R1+0xc88], R86 ;  /* 0x000c885601007387 */ /* 0x0003e80000100a00 */
[----:B------:R-:W4:Y:S04]  /*412e0*/  LDL.LU.64 R106, [R1+0xaf8] ;  /* 0x000af800016a7983 */ /* 0x000f280000300a00 */
[----:B------:R1:W-:Y:S04]  /*412f0*/  STL.64 [R1+0xc80], R84 ;  /* 0x000c805401007387 */ /* 0x0003e80000100a00 */
[----:B------:R-:W4:Y:S01]  /*41300*/  LDL.LU.64 R104, [R1+0xaf0] ;  /* 0x000af00001687983 */ /* 0x000f220000300a00 */
[----:B-1----:R-:W-:-:S03]  /*41310*/  IMAD.WIDE R90, R5, 0x4, R18 ;  /* 0x00000004055a7825 */ /* 0x002fc600078e0212 */
[----:B------:R-:W4:Y:S04]  /*41320*/  LDL.LU.64 R102, [R1+0xae8] ;  /* 0x000ae80001667983 */ /* 0x000f280000300a00 */
[----:B------:R-:W4:Y:S04]  /*41330*/  LDL.LU.64 R18, [R1+0xae0] ;  /* 0x000ae00001127983 */ /* 0x000f280000300a00 */
[----:B------:R-:W4:Y:S04]  /*41340*/  LDL.LU.64 R86, [R1+0xad8] ;  /* 0x000ad80001567983 */ /* 0x000f280000300a00 */
[----:B------:R-:W4:Y:S01]  /*41350*/  LDL.LU.64 R84, [R1+0xad0] ;  /* 0x000ad00001547983 */ /* 0x000f220000300a00 */
[----:B------:R-:W-:-:S03]  /*41360*/  IMAD.WIDE R228, R5, 0x4, R26 ;  /* 0x0000000405e47825 */ /* 0x000fc600078e021a */
[----:B------:R-:W4:Y:S01]  /*41370*/  LDL.LU.64 R26, [R1+0xb48] ;  /* 0x000b4800011a7983 */ /* 0x000f220000300a00 */
[----:B--2---:R-:W-:-:S03]  /*41380*/  IMAD.WIDE R132, R5, 0x4, R16 ;  /* 0x0000000405847825 */ /* 0x004fc600078e0210 */
[----:B------:R-:W2:Y:S04]  /*41390*/  LDL.LU.64 R16, [R1+0xb40] ;  /* 0x000b400001107983 */ /* 0x000ea80000300a00 */
[----:B------:R-:W-:Y:S01]  /*413a0*/  STL.64 [R1+0xa88], R90 ;  /* 0x000a885a01007387 */ /* 0x000fe20000100a00 */
[----:B---3--:R-:W-:-:S03]  /*413b0*/  IMAD.WIDE R218, R5, 0x4, R92 ;  /* 0x0000000405da7825 */ /* 0x008fc600078e025c */
[----:B------:R-:W3:Y:S04]  /*413c0*/  LDL.LU.64 R100, [R1+0xb38] ;  /* 0x000b380001647983 */ /* 0x000ee80000300a00 */
[----:B------:R-:W3:Y:S01]  /*413d0*/  LDL.LU.64 R98, [R1+0xb30] ;  /* 0x000b300001627983 */ /* 0x000ee20000300a00 */
[----:B----4-:R-:W-:-:S05]  /*413e0*/  IMAD.WIDE R22, R5, 0x4, R22 ;  /* 0x0000000405167825 */ /* 0x010fca00078e0216 */
[----:B------:R1:W-:Y:S04]  /*413f0*/  STL.64 [R1+0xa78], R22 ;  /* 0x000a781601007387 */ /* 0x0003e80000100a00 */
[----:B------:R-:W4:Y:S04]  /*41400*/  LDL.LU.64 R92, [R1+0xb28] ;  /* 0x000b2800015c7983 */ /* 0x000f280000300a00 */
[----:B-1----:R-:W4:Y:S01]  /*41410*/  LDL.LU.64 R22, [R1+0xb20] ;  /* 0x000b200001167983 */ /* 0x002f220000300a00 */
[----:B------:R-:W-:-:S04]  /*41420*/  IMAD.WIDE R116, R5, 0x4, R114 ;  /* 0x0000000405747825 */ /* 0x000fc800078e0272 */
[C---:B------:R-:W-:Y:S01]  /*41430*/  IMAD.WIDE R114, R5.reuse, 0x4, R112 ;  /* 0x0000000405727825 */ /* 0x040fe200078e0270 */
[----:B------:R-:W-:Y:S04]  /*41440*/  STL.64 [R1+0xa80], R228 ;  /* 0x000a80e401007387 */ /* 0x000fe80000100a00 */
[----:B------:R-:W-:Y:S01]  /*41450*/  STL.64 [R1+0xa68], R116 ;  /* 0x000a687401007387 */ /* 0x000fe20000100a00 */
[----:B------:R-:W-:-:S03]  /*41460*/  IMAD.WIDE R112, R5, 0x4, R20 ;  /* 0x0000000405707825 */ /* 0x000fc600078e0214 */
[----:B------:R-:W4:Y:S01]  /*41470*/  LDL.LU.64 R20, [R1+0xb10] ;  /* 0x000b100001147983 */ /* 0x000f220000300a00 */
[----:B------:R-:W-:-:S03]  /*41480*/  IMAD.WIDE R88, R5, 0x4, R88 ;  /* 0x0000000405587825 */ /* 0x000fc600078e0258 */
[----:B------:R-:W-:Y:S01]  /*41490*/  STL.64 [R1+0xa60], R114 ;  /* 0x000a607201007387 */ /* 0x000fe20000100a00 */
[----:B------:R-:W-:-:S03]  /*414a0*/  IMAD.WIDE R216, R5, 0x4, R108 ;  /* 0x0000000405d87825 */ /* 0x000fc600078e026c */
[----:B------:R-:W-:Y:S01]  /*414b0*/  STL.64 [R1+0xa58], R112 ;  /* 0x000a587001007387 */ /* 0x000fe20000100a00 */
[----:B------:R-:W-:-:S03]  /*414c0*/  IMAD.WIDE R130, R5, 0x4, R24 ;  /* 0x0000000405827825 */ /* 0x000fc600078e0218 */
[----:B------:R-:W4:Y:S04]  /*414d0*/  LDL.LU.64 R24, [R1+0xb88] ;  /* 0x000b880001187983 */ /* 0x000f280000300a00 */
[----:B------:R-:W-:Y:S01]  /*414e0*/  STL.64 [R1+0xa50], R88 ;  /* 0x000a505801007387 */ /* 0x000fe20000100a00 */
[----:B------:R-:W-:-:S03]  /*414f0*/  IMAD.WIDE R108, R5, 0x4, R96 ;  /* 0x00000004056c7825 */ /* 0x000fc600078e0260 */
[----:B------:R-:W4:Y:S04]  /*41500*/  LDL.LU.64 R96, [R1+0xb80] ;  /* 0x000b800001607983 */ /* 0x000f280000300a00 */
[----:B------:R-:W-:Y:S04]  /*41510*/  STL.64 [R1+0xa48], R216 ;  /* 0x000a48d801007387 */ /* 0x000fe80000100a00 */
[----:B------:R1:W-:Y:S02]  /*41520*/  STL.64 [R1+0xa38], R108 ;  /* 0x000a386c01007387 */ /* 0x0003e40000100a00 */
[----:B-1----:R-:W-:-:S04]  /*41530*/  IMAD.WIDE R108, R5, 0x4, R106 ;  /* 0x00000004056c7825 */ /* 0x002fc800078e026a */
[C---:B------:R-:W-:Y:S01]  /*41540*/  IMAD.WIDE R106, R5.reuse, 0x4, R104 ;  /* 0x00000004056a7825 */ /* 0x040fe200078e0268 */
[----:B------:R-:W-:Y:S03]  /*41550*/  STL.64 [R1+0xa28], R108 ;  /* 0x000a286c01007387 */ /* 0x000fe60000100a00 */
[C---:B------:R-:W-:Y:S01]  /*41560*/  IMAD.WIDE R104, R5.reuse, 0x4, R102 ;  /* 0x0000000405687825 */ /* 0x040fe200078e0266 */
[----:B------:R-:W-:Y:S03]  /*41570*/  STL.64 [R1+0xa20], R106 ;  /* 0x000a206a01007387 */ /* 0x000fe60000100a00 */
[C---:B------:R-:W-:Y:S02]  /*41580*/  IMAD.WIDE R102, R5.reuse, 0x4, R18 ;  /* 0x0000000405667825 */ /* 0x040fe400078e0212 */
[----:B------:R-:W4:Y:S02]  /*41590*/  LDL.LU.64 R18, [R1+0xb78] ;  /* 0x000b780001127983 */ /* 0x000f240000300a00 */
[----:B------:R-:W-:-:S02]  /*415a0*/  IMAD.WIDE R128, R5, 0x4, R84 ;  /* 0x0000000405807825 */ /* 0x000fc400078e0254 */
[----:B------:R-:W-:Y:S04]  /*415b0*/  STL.64 [R1+0xa18], R104 ;  /* 0x000a186801007387 */ /* 0x000fe80000100a00 */
[----:B------:R2:W-:Y:S04]  /*415c0*/  STL.64 [R1+0xa10], R102 ;  /* 0x000a106601007387 */ /* 0x0005e80000100a00 */
[----:B------:R-:W4:Y:S01]  /*415d0*/  LDL.LU.64 R84, [R1+0xb70] ;  /* 0x000b700001547983 */ /* 0x000f220000300a00 */
[----:B------:R-:W-:-:S03]  /*415e0*/  IMAD.WIDE R214, R5, 0x4, R86 ;  /* 0x0000000405d67825 */ /* 0x000fc600078e0256 */
[----:B------:R-:W4:Y:S01]  /*415f0*/  LDL.LU.64 R86, [R1+0xb68] ;  /* 0x000b680001567983 */ /* 0x000f220000300a00 */
[----:B------:R-:W-:-:S04]  /*41600*/  IMAD.WIDE R210, R5, 0x4, R6 ;  /* 0x0000000405d27825 */ /* 0x000fc800078e0206 */
[----:B------:R-:W-:-:S04]  /*41610*/  IMAD.WIDE R32, R5, 0x4, R126 ;  /* 0x0000000405207825 */ /* 0x000fc800078e027e */
[C---:B--2---:R-:W-:Y:S02]  /*41620*/  IMAD.WIDE R102, R5.reuse, 0x4, R16 ;  /* 0x0000000405667825 */ /* 0x044fe400078e0210 */
[----:B------:R-:W2:Y:S04]  /*41630*/  LDL.LU.64 R16, [R1+0xb60] ;  /* 0x000b600001107983 */ /* 0x000ea80000300a00 */
[----:B------:R3:W-:Y:S04]  /*41640*/  STL.64 [R1+0xa00], R102 ;  /* 0x000a006601007387 */ /* 0x0007e80000100a00 */
[----:B------:R-:W-:Y:S01]  /*41650*/  STL.64 [R1+0xa08], R214 ;  /* 0x000a08d601007387 */ /* 0x000fe20000100a00 */
[----:B---3--:R-:W-:-:S04]  /*41660*/  IMAD.WIDE R102, R5, 0x4, R100 ;  /* 0x0000000405667825 */ /* 0x008fc800078e0264 */
[C---:B------:R-:W-:Y:S01]  /*41670*/  IMAD.WIDE R100, R5.reuse, 0x4, R98 ;  /* 0x0000000405647825 */ /* 0x040fe200078e0262 */
[----:B------:R-:W-:Y:S03]  /*41680*/  STL.64 [R1+0x9f0], R102 ;  /* 0x0009f06601007387 */ /* 0x000fe60000100a00 */
[C---:B----4-:R-:W-:Y:S01]  /*41690*/  IMAD.WIDE R98, R5.reuse, 0x4, R92 ;  /* 0x0000000405627825 */ /* 0x050fe200078e025c */
[----:B------:R-:W-:Y:S04]  /*416a0*/  STL.64 [R1+0x9e8], R100 ;  /* 0x0009e86401007387 */ /* 0x000fe80000100a00 */
[----:B------:R-:W3:Y:S01]  /*416b0*/  LDL.LU.64 R92, [R1+0xb50] ;  /* 0x000b5000015c7983 */ /* 0x000ee20000300a00 */
[----:B------:R-:W-:-:S03]  /*416c0*/  IMAD.WIDE R22, R5, 0x4, R22 ;  /* 0x0000000405167825 */ /* 0x000fc600078e0216 */
[----:B------:R-:W-:Y:S04]  /*416d0*/  STL.64 [R1+0x9d8], R98 ;  /* 0x0009d86201007387 */ /* 0x000fe80000100a00 */
[----:B------:R1:W-:Y:S04]  /*416e0*/  STL.64 [R1+0x9d0], R22 ;  /* 0x0009d01601007387 */ /* 0x0003e80000100a00 */
[----:B------:R-:W4:Y:S04]  /*416f0*/  LDL.LU.64 R6, [R1+0x2da8] ;  /* 0x002da80001067983 */ /* 0x000f280000300a00 */
[----:B-1----:R-:W4:Y:S04]  /*41700*/  LDL.LU.64 R22, [R1+0xbc8] ;  /* 0x000bc80001167983 */ /* 0x002f280000300a00 */
[----:B------:R-:W4:Y:S04]  /*41710*/  LDL.LU.64 R150, [R1+0xbc0] ;  /* 0x000bc00001967983 */ /* 0x000f280000300a00 */
[----:B------:R-:W4:Y:S01]  /*41720*/  LDL.LU.64 R148, [R1+0xbb8] ;  /* 0x000bb80001947983 */ /* 0x000f220000300a00 */
[----:B------:R-:W-:-:S03]  /*41730*/  IMAD.WIDE R126, R5, 0x4, R20 ;  /* 0x00000004057e7825 */ /* 0x000fc600078e0214 */
        /* <DEDUP_REMOVED lines=8> */
[----:B------:R-:W4:Y:S04]  /*417c0*/  LDL.LU.64 R108, [R1+0xbf0] ;  /* 0x000bf000016c7983 */ /* 0x000f280000300a00 */
[----:B------:R1:W-:Y:S04]  /*417d0*/  STL.64 [R1+0x9b8], R96 ;  /* 0x0009b86001007387 */ /* 0x0003e80000100a00 */
[----:B------:R-:W4:Y:S04]  /*417e0*/  LDL.LU.64 R106, [R1+0xbe8] ;  /* 0x000be800016a7983 */ /* 0x000f280000300a00 */
[----:B------:R-:W-:Y:S04]  /*417f0*/  STL.64 [R1+0x9c8], R210 ;  /* 0x0009c8d201007387 */ /* 0x000fe80000100a00 */
[----:B------:R-:W4:Y:S01]  /*41800*/  LDL.LU.64 R104, [R1+0xbd0] ;  /* 0x000bd00001687983 */ /* 0x000f220000300a00 */
[----:B-1----:R-:W-:-:S03]  /*41810*/  IMAD.WIDE R96, R5, 0x4, R18 ;  /* 0x0000000405607825 */ /* 0x002fc600078e0212 */
[----:B------:R-:W4:Y:S04]  /*41820*/  LDL.LU.64 R18, [R1+0xc48] ;  /* 0x000c480001127983 */ /* 0x000f280000300a00 */
[----:B------:R1:W-:Y:S04]  /*41830*/  STL.64 [R1+0x9b0], R96 ;  /* 0x0009b06001007387 */ /* 0x0003e80000100a00 */
[----:B------:R-:W4:Y:S04]  /*41840*/  LDL.LU.64 R102, [R1+0xc40] ;  /* 0x000c400001667983 */ /* 0x000f280000300a00 */
[----:B------:R-:W4:Y:S01]  /*41850*/  LDL.LU.64 R100, [R1+0xc38] ;  /* 0x000c380001647983 */ /* 0x000f220000300a00 */
[----:B-1----:R-:W-:-:S03]  /*41860*/  IMAD.WIDE R96, R5, 0x4, R84 ;  /* 0x0000000405607825 */ /* 0x002fc600078e0254 */
[----:B------:R-:W4:Y:S04]  /*41870*/  LDL.LU.64 R84, [R1+0xc30] ;  /* 0x000c300001547983 */ /* 0x000f280000300a00 */
[----:B------:R1:W-:Y:S02]  /*41880*/  STL.64 [R1+0x9a8], R96 ;  /* 0x0009a86001007387 */ /* 0x0003e40000100a00 */
[----:B-1----:R-:W-:-:S04]  /*41890*/  IMAD.WIDE R96, R5, 0x4, R86 ;  /* 0x0000000405607825 */ /* 0x002fc800078e0256 */
[C---:B------:R-:W-:Y:S01]  /*418a0*/  IMAD.WIDE R86, R5.reuse, 0x4, R244 ;  /* 0x0000000405567825 */ /* 0x040fe200078e02f4 */
[----:B------:R-:W-:Y:S04]  /*418b0*/  STL.64 [R1+0x9a0], R96 ;  /* 0x0009a06001007387 */ /* 0x000fe80000100a00 */
[----:B------:R-:W4:Y:S01]  /*418c0*/  LDL.LU.64 R244, [R1+0x2da0] ;  /* 0x002da00001f47983 */ /* 0x000f220000300a00 */
[----:B------:R-:W-:-:S04]  /*418d0*/  IMAD.WIDE R208, R5, 0x4, R12 ;  /* 0x0000000405d07825 */ /* 0x000fc800078e020c */
[----:B--2---:R-:W-:-:S05]  /*418e0*/  IMAD.WIDE R16, R5, 0x4, R16 ;  /* 0x0000000405107825 */ /* 0x004fca00078e0210 */
[----:B------:R1:W-:Y:S04]  /*418f0*/  STL.64 [R1+0x998], R16 ;  /* 0x0009981001007387 */ /* 0x0003e80000100a00 */
[----:B------:R-:W2:Y:S04]  /*41900*/  LDL.LU.64 R98, [R1+0xc10] ;  /* 0x000c100001627983 */ /* 0x000ea80000300a00 */
[----:B-1----:R-:W2:Y:S04]  /*41910*/  LDL.LU.64 R16, [R1+0xc58] ;  /* 0x000c580001107983 */ /* 0x002ea80000300a00 */
[----:B------:R-:W2:Y:S01]  /*41920*/  LDL.LU.64 R96, [R1+0xc78] ;  /* 0x000c780001607983 */ /* 0x000ea20000300a00 */
[----:B---3--:R-:W-:-:S03]  /*41930*/  IMAD.WIDE R124, R5, 0x4, R92 ;  /* 0x00000004057c7825 */ /* 0x008fc600078e025c */
[----:B------:R-:W3:Y:S04]  /*41940*/  LDL.LU.64 R92, [R1+0xc70] ;  /* 0x000c7000015c7983 */ /* 0x000ee80000300a00 */
[----:B------:R-:W-:Y:S01]  /*41950*/  STL.64 [R1+0x988], R86 ;  /* 0x0009885601007387 */ /* 0x000fe20000100a00 */
[----:B----4-:R-:W-:-:S04]  /*41960*/  IMAD.WIDE R150, R5, 0x4, R150 ;  /* 0x0000000405967825 */ /* 0x010fc800078e0296 */
[C---:B------:R-:W-:Y:S01]  /*41970*/  IMAD.WIDE R148, R5.reuse, 0x4, R148 ;  /* 0x0000000405947825 */ /* 0x040fe200078e0294 */
[----:B------:R-:W-:Y:S03]  /*41980*/  STL.64 [R1+0x978], R150 ;  /* 0x0009789601007387 */ /* 0x000fe60000100a00 */
[C---:B------:R-:W-:Y:S01]  /*41990*/  IMAD.WIDE R122, R5.reuse, 0x4, R122 ;  /* 0x00000004057a7825 */ /* 0x040fe200078e027a */
[----:B------:R-:W-:Y:S03]  /*419a0*/  STL.64 [R1+0x970], R148 ;  /* 0x0009709401007387 */ /* 0x000fe60000100a00 */
[C---:B------:R-:W-:Y:S01]  /*419b0*/  IMAD.WIDE R120, R5.reuse, 0x4, R120 ;  /* 0x0000000405787825 */ /* 0x040fe200078e0278 */
[----:B------:R1:W-:Y:S03]  /*419c0*/  STL.64 [R1+0x968], R122 ;  /* 0x0009687a01007387 */ /* 0x0003e60000100a00 */
[C---:B------:R-:W-:Y:S01]  /*419d0*/  IMAD.WIDE R118, R5.reuse, 0x4, R118 ;  /* 0x0000000405767825 */ /* 0x040fe200078e0276 */
[----:B------:R4:W-:Y:S04]  /*419e0*/  STL.64 [R1+0x960], R120 ;  /* 0x0009607801007387 */ /* 0x0009e80000100a00 */
[----:B------:R-:W2:Y:S01]  /*419f0*/  LDL.LU.64 R12, [R1+0x2d98] ;  /* 0x002d9800010c7983 */ /* 0x000ea20000300a00 */
[----:B-1----:R-:W-:-:S03]  /*41a00*/  IMAD.WIDE R122, R5, 0x4, R116 ;  /* 0x00000004057a7825 */ /* 0x002fc600078e0274 */
[----:B------:R-:W-:Y:S01]  /*41a10*/  STL.64 [R1+0x958], R118 ;  /* 0x0009587601007387 */ /* 0x000fe20000100a00 */
[----:B------:R-:W-:-:S03]  /*41a20*/  IMAD.WIDE R116, R5, 0x4, R114 ;  /* 0x0000000405747825 */ /* 0x000fc600078e0272 */
[----:B------:R-:W-:Y:S01]  /*41a30*/  STL.64 [R1+0x950], R208 ;  /* 0x000950d001007387 */ /* 0x000fe20000100a00 */
[----:B------:R-:W-:-:S03]  /*41a40*/  IMAD.WIDE R114, R5, 0x4, R112 ;  /* 0x0000000405727825 */ /* 0x000fc600078e0270 */
[----:B------:R-:W-:Y:S01]  /*41a50*/  STL.64 [R1+0x940], R116 ;  /* 0x0009407401007387 */ /* 0x000fe20000100a00 */
[----:B------:R-:W-:-:S03]  /*41a60*/  IMAD.WIDE R112, R5, 0x4, R108 ;  /* 0x0000000405707825 */ /* 0x000fc600078e026c */
[----:B------:R-:W-:Y:S04]  /*41a70*/  STL.64 [R1+0x938], R114 ;  /* 0x0009387201007387 */ /* 0x000fe80000100a00 */
[----:B------:R-:W-:Y:S01]  /*41a80*/  STL.64 [R1+0x928], R112 ;  /* 0x0009287001007387 */ /* 0x000fe20000100a00 */
[----:B------:R-:W-:-:S04]  /*41a90*/  IMAD.WIDE R108, R5, 0x4, R106 ;  /* 0x00000004056c7825 */ /* 0x000fc800078e026a */
[C---:B------:R-:W-:Y:S02]  /*41aa0*/  IMAD.WIDE R106, R5.reuse, 0x4, R244 ;  /* 0x00000004056a7825 */ /* 0x040fe400078e02f4 */
[----:B------:R-:W3:Y:S02]  /*41ab0*/  LDL.LU.64 R244, [R1+0x2d90] ;  /* 0x002d900001f47983 */ /* 0x000ee40000300a00 */
[C---:B------:R-:W-:Y:S02]  /*41ac0*/  IMAD.WIDE R212, R5.reuse, 0x4, R248 ;  /* 0x0000000405d47825 */ /* 0x040fe400078e02f8 */
[----:B------:R-:W-:Y:S02]  /*41ad0*/  STL.64 [R1+0x920], R108 ;  /* 0x0009206c01007387 */ /* 0x000fe40000100a00 */
[C---:B----4-:R-:W-:Y:S02]  /*41ae0*/  IMAD.WIDE R120, R5.reuse, 0x4, R104 ;  /* 0x0000000405787825 */ /* 0x050fe400078e0268 */
[----:B------:R-:W4:Y:S02]  /*41af0*/  LDL.LU.64 R248, [R1+0x2d88] ;  /* 0x002d880001f87983 */ /* 0x000f240000300a00 */
[----:B------:R-:W-:-:S02]  /*41b00*/  IMAD.WIDE R104, R5, 0x4, R102 ;  /* 0x0000000405687825 */ /* 0x000fc400078e0266 */
[----:B------:R-:W-:Y:S02]  /*41b10*/  STL.64 [R1+0x918], R106 ;  /* 0x0009186a01007387 */ /* 0x000fe40000100a00 */
[C---:B------:R-:W-:Y:S02]  /*41b20*/  IMAD.WIDE R102, R5.reuse, 0x4, R100 ;  /* 0x0000000405667825 */ /* 0x040fe400078e0264 */
[----:B------:R-:W-:Y:S02]  /*41b30*/  STL.64 [R1+0x908], R212 ;  /* 0x000908d401007387 */ /* 0x000fe40000100a00 */
[C---:B------:R-:W-:Y:S02]  /*41b40*/  IMAD.WIDE R100, R5.reuse, 0x4, R84 ;  /* 0x0000000405647825 */ /* 0x040fe400078e0254 */
[----:B------:R-:W-:Y:S04]  /*41b50*/  STL.64 [R1+0x900], R104 ;  /* 0x0009006801007387 */ /* 0x000fe80000100a00 */
[----:B------:R-:W-:Y:S01]  /*41b60*/  STL.64 [R1+0x8f8], R102 ;  /* 0x0008f86601007387 */ /* 0x000fe20000100a00 */
[----:B---3--:R-:W-:-:S03]  /*41b70*/  IMAD.WIDE R84, R5, 0x4, R244 ;  /* 0x0000000405547825 */ /* 0x008fc600078e02f4 */
[----:B------:R-:W3:Y:S04]  /*41b80*/  LDL.LU.64 R244, [R1+0x2d80] ;  /* 0x002d800001f47983 */ /* 0x000ee80000300a00 */
[----:B------:R2:W-:Y:S02]  /*41b90*/  STL.64 [R1+0x8f0], R100 ;  /* 0x0008f06401007387 */ /* 0x0005e40000100a00 */
[C---:B--2---:R-:W-:Y:S02]  /*41ba0*/  IMAD.WIDE R100, R5.reuse, 0x4, R12 ;  /* 0x0000000405647825 */ /* 0x044fe400078e020c */
[----:B------:R-:W2:Y:S02]  /*41bb0*/  LDL.LU.64 R12, [R1+0x2d78] ;  /* 0x002d7800010c7983 */ /* 0x000ea40000300a00 */
[----:B------:R-:W-:-:S02]  /*41bc0*/  IMAD.WIDE R118, R5, 0x4, R98 ;  /* 0x0000000405767825 */ /* 0x000fc400078e0262 */
[----:B------:R1:W-:Y:S02]  /*41bd0*/  STL.64 [R1+0x8e8], R84 ;  /* 0x0008e85401007387 */ /* 0x0003e40000100a00 */
[----:B------:R-:W-:-:S04]  /*41be0*/  IMAD.WIDE R98, R5, 0x4, R96 ;  /* 0x0000000405627825 */ /* 0x000fc800078e0260 */
[----:B------:R-:W-:-:S04]  /*41bf0*/  IMAD.WIDE R96, R5, 0x4, R92 ;  /* 0x0000000405607825 */ /* 0x000fc800078e025c */
[C---:B-1----:R-:W-:Y:S02]  /*41c00*/  IMAD.WIDE R84, R5.reuse, 0x4, R246 ;  /* 0x0000000405547825 */ /* 0x042fe400078e02f6 */
[----:B------:R-:W4:Y:S04]  /*41c10*/  LDL.LU.64 R246, [R1+0x2d70] ;  /* 0x002d700001f67983 */ /* 0x000f280000300a00 */
[----:B------:R-:W-:Y:S04]  /*41c20*/  STL.64 [R1+0x8d8], R100 ;  /* 0x0008d86401007387 */ /* 0x000fe80000100a00 */
[----:B------:R-:W-:Y:S04]  /*41c30*/  STL.64 [R1+0x8c8], R84 ;  /* 0x0008c85401007387 */ /* 0x000fe80000100a00 */
[----:B------:R-:W-:Y:S01]  /*41c40*/  STL.64 [R1+0x8c0], R98 ;  /* 0x0008c06201007387 */ /* 0x000fe20000100a00 */
[----:B------:R-:W-:-:S04]  /*41c50*/  IMAD.WIDE R140, R5, 0x4, R206 ;  /* 0x00000004058c7825 */ /* 0x000fc800078e02ce */
[----:B------:R-:W-:-:S04]  /*41c60*/  IMAD.WIDE R30, R5, 0x4, R142 ;  /* 0x00000004051e7825 */ /* 0x000fc800078e028e */
[----:B------:R-:W-:-:S04]  /*41c70*/  IMAD.WIDE R142, R5, 0x4, R190 ;  /* 0x00000004058e7825 */ /* 0x000fc800078e02be */
[----:B------:R-:W-:-:S04]  /*41c80*/  IMAD.WIDE R144, R5, 0x4, R174 ;  /* 0x0000000405907825 */ /* 0x000fc800078e02ae */
[----:B------:R-:W-:-:S04]  /*41c90*/  IMAD.WIDE R146, R5, 0x4, R158 ;  /* 0x0000000405927825 */ /* 0x000fc800078e029e */
[----:B------:R-:W-:-:S04]  /*41ca0*/  IMAD.WIDE R136, R5, 0x4, R238 ;  /* 0x0000000405887825 */ /* 0x000fc800078e02ee */
[C---:B---3--:R-:W-:Y:S02]  /*41cb0*/  IMAD.WIDE R92, R5.reuse, 0x4, R244 ;  /* 0x00000004055c7825 */ /* 0x048fe400078e02f4 */
[----:B------:R-:W3:Y:S04]  /*41cc0*/  LDL.LU.64 R244, [R1+0x2d68] ;  /* 0x002d680001f47983 */ /* 0x000ee80000300a00 */
[----:B------:R2:W-:Y:S02]  /*41cd0*/  STL.64 [R1+0x8b8], R96 ;  /* 0x0008b86001007387 */ /* 0x0005e40000100a00 */
[C---:B--2---:R-:W-:Y:S02]  /*41ce0*/  IMAD.WIDE R96, R5.reuse, 0x4, R12 ;  /* 0x0000000405607825 */ /* 0x044fe400078e020c */
[----:B------:R-:W2:Y:S04]  /*41cf0*/  LDL.LU.64 R12, [R1+0x2d60] ;  /* 0x002d6000010c7983 */ /* 0x000ea80000300a00 */
[----:B------:R1:W-:Y:S02]  /*41d00*/  STL.64 [R1+0x8b0], R92 ;  /* 0x0008b05c01007387 */ /* 0x0003e40000100a00 */
[----:B-1----:R-:W-:-:S02]  /*41d10*/  IMAD.WIDE R92, R5, 0x4, R6 ;  /* 0x00000004055c7825 */ /* 0x002fc400078e0206 */
[----:B------:R-:W4:Y:S04]  /*41d20*/  LDL.LU.64 R6, [R1+0x2d58] ;  /* 0x002d580001067983 */ /* 0x000f280000300a00 */
[----:B------:R-:W-:Y:S04]  /*41d30*/  STL.64 [R1+0x8a8], R96 ;  /* 0x0008a86001007387 */ /* 0x000fe80000100a00 */
[----:B------:R-:W-:Y:S04]  /*41d40*/  STL.64 [R1+0x8a0], R92 ;  /* 0x0008a05c01007387 */ /* 0x000fe80000100a00 */
[----:B------:R1:W-:Y:S04]  /*41d50*/  STL.64 [R1+0x2ea8], R90 ;  /* 0x002ea85a01007387 */ /* 0x0003e80000100a00 */
[----:B-1----:R-:W4:Y:S04]  /*41d60*/  LDL.64 R90, [R1+0x1308] ;  /* 0x00130800015a7983 */ /* 0x002f280000100a00 */
        /* <DEDUP_REMOVED lines=65> */
[----:B---3--:R-:W-:Y:S04]  /*42180*/  LDGSTS.E [R244+0x40000], desc[UR60][R240.64], P2 ;  /* 0x40000000f0f47fae */ /* 0x008fe8000912187c */
[----:B------:R-:W-:Y:S01]  /*42190*/  LDGSTS.E [R244+0x40400], desc[UR60][R80.64], P2 ;  /* 0x4040000050f47fae */ /* 0x000fe2000912187c */
[----:B------:R-:W-:-:S03]  /*421a0*/  IMAD.WIDE R74, R5, 0x4, R74 ;  /* 0x00000004054a7825 */ /* 0x000fc600078e024a */
[----:B------:R-:W3:Y:S01]  /*421b0*/  LDL.LU.64 R108, [R1+0x1300] ;  /* 0x00130000016c7983 */ /* 0x000ee20000300a00 */
        /* <DEDUP_REMOVED lines=13> */
[----:B------:R-:W3:Y:S04]  /*42290*/  LDL.LU.64 R92, [R1+0x12c0] ;  /* 0x0012c000015c7983 */ /* 0x000ee80000300a00 */
[----:B------:R-:W3:Y:S04]  /*422a0*/  LDL.LU.64 R224, [R1+0x8e0] ;  /* 0x0008e00001e07983 */ /* 0x000ee80000300a00 */
[----:B------:R-:W3:Y:S04]  /*422b0*/  LDL.LU.64 R222, [R1+0x8d0] ;  /* 0x0008d00001de7983 */ /* 0x000ee80000300a00 */
[----:B------:R-:W3:Y:S04]  /*422c0*/  LDL.LU.64 R226, [R1+0x1a58] ;  /* 0x001a580001e27983 */ /* 0x000ee80000300a00 */
[----:B--2---:R-:W-:Y:S04]  /*422d0*/  STL.64 [R1+0x2d60], R12 ;  /* 0x002d600c01007387 */ /* 0x004fe80000100a00 */
[----:B----4-:R-:W-:Y:S04]  /*422e0*/  STL.64 [R1+0x2d58], R6 ;  /* 0x002d580601007387 */ /* 0x010fe80000100a00 */
        /* <DEDUP_REMOVED lines=8> */
[----:B------:R-:W-:-:S04]  /*42370*/  IMAD.WIDE R24, R5, 0x4, R24 ;  /* 0x0000000405187825 */ /* 0x000fc800078e0218 */
[----:B------:R-:W-:-:S04]  /*42380*/  IMAD.WIDE R22, R5, 0x4, R22 ;  /* 0x0000000405167825 */ /* 0x000fc800078e0216 */
[C---:B------:R-:W-:Y:S01]  /*42390*/  IMAD.WIDE R20, R5.reuse, 0x4, R20 ;  /* 0x0000000405147825 */ /* 0x040fe200078e0214 */
        /* <DEDUP_REMOVED lines=63> */
[----:B------:R-:W-:Y:S04]  /*42790*/  LDGSTS.E [R244+0x66400], desc[UR60][R130.64], P2 ;  /* 0x6640000082f47fae */ /* 0x000fe8000912187c */
[----:B-1----:R-:W4:Y:S01]  /*427a0*/  LDL.64 R10, [R1+0x12c8] ;  /* 0x0012c800010a7983 */ /* 0x002f220000100a00 */
[----:B------:R-:W-:-:S03]  /*427b0*/  IMAD.WIDE R18, R5, 0x4, R18 ;  /* 0x0000000405127825 */ /* 0x000fc600078e0212 */
[----:B------:R-:W-:Y:S01]  /*427c0*/  LDGSTS.E [R244+0x66800], desc[UR60][R128.64], P2 ;  /* 0x6680000080f47fae */ /* 0x000fe2000912187c */
[----:B------:R-:W-:-:S03]  /*427d0*/  IMAD.WIDE R16, R5, 0x4, R16 ;  /* 0x0000000405107825 */ /* 0x000fc600078e0210 */
        /* <DEDUP_REMOVED lines=33> */
[----:B------:R-:W4:Y:S04]  /*429f0*/  LDL.64 R232, [R1+0x980] ;  /* 0x0009800001e87983 */ /* 0x000f280000100a00 */
[----:B------:R-:W-:Y:S04]  /*42a00*/  LDGSTS.E [R245+0x43c80], desc[UR60][R112.64], P2 ;  /* 0x43c8000070f57fae */ /* 0x000fe8000912187c */
[----:B------:R-:W4:Y:S04]  /*42a10*/  LDL.64 R236, [R1+0x948] ;  /* 0x0009480001ec7983 */ /* 0x000f280000100a00 */
[----:B------:R-:W-:Y:S04]  /*42a20*/  LDGSTS.E [R245+0x44080], desc[UR60][R90.64], P2 ;  /* 0x440800005af57fae */ /* 0x000fe8000912187c */
[----:B------:R-:W4:Y:S04]  /*42a30*/  LDL.64 R88, [R1+0x930] ;  /* 0x0009300001587983 */ /* 0x000f280000100a00 */
[----:B---3--:R-:W-:Y:S04]  /*42a40*/  LDGSTS.E [R245+0x44480], desc[UR60][R108.64], P2 ;  /* 0x444800006cf57fae */ /* 0x008fe8000912187c */
[----:B------:R-:W3:Y:S04]  /*42a50*/  LDL.64 R90, [R1+0x910] ;  /* 0x00091000015a7983 */ /* 0x000ee80000100a00 */
[----:B------:R-:W-:Y:S04]  /*42a60*/  LDGSTS.E [R245+0x44880], desc[UR60][R106.64], P2 ;  /* 0x448800006af57fae */ /* 0x000fe8000912187c */
[----:B------:R-:W-:Y:S04]  /*42a70*/  LDGSTS.E [R245+0x44c80], desc[UR60][R104.64], P2 ;  /* 0x44c8000068f57fae */ /* 0x000fe8000912187c */
[----:B------:R-:W-:Y:S04]  /*42a80*/  LDGSTS.E [R245+0x45080], desc[UR60][R102.64], P2 ;  /* 0x4508000066f57fae */ /* 0x000fe8000912187c */
[----:B------:R-:W-:Y:S04]  /*42a90*/  LDGSTS.E [R245+0x45480], desc[UR60][R100.64], P2 ;  /* 0x4548000064f57fae */ /* 0x000fe8000912187c */
[----:B--2---:R-:W2:Y:S04]  /*42aa0*/  LDL.64 R192, [R1+0x1a50] ;  /* 0x001a500001c07983 */ /* 0x004ea80000100a00 */
[----:B------:R-:W-:Y:S04]  /*42ab0*/  LDGSTS.E [R245+0x45880], desc[UR60][R98.64], P2 ;  /* 0x4588000062f57fae */ /* 0x000fe8000912187c */
[----:B------:R-:W2:Y:S04]  /*42ac0*/  LDL.64 R194, [R1+0x1a48] ;  /* 0x001a480001c27983 */ /* 0x000ea80000100a00 */
        /* <DEDUP_REMOVED lines=12> */
[----:B----4-:R-:W-:Y:S04]  /*42b90*/  LDGSTS.E [R245+0x46080], desc[UR60][R10.64], P2 ;  /* 0x460800000af57fae */ /* 0x010fe8000912187c */
[----:B------:R-:W-:Y:S04]  /*42ba0*/  LDGSTS.E [R245+0x46480], desc[UR60][R92.64], P2 ;  /* 0x464800005cf57fae */ /* 0x000fe8000912187c */
        /* <DEDUP_REMOVED lines=43> */
[----:B------:R-:W3:Y:S04]  /*42e60*/  LDL.64 R90, [R1+0x13d8] ;  /* 0x0013d800015a7983 */ /* 0x000ee80000100a00 */
        /* <DEDUP_REMOVED lines=13> */
[----:B--2---:R-:W-:Y:S04]  /*42f40*/  LDGSTS.E [R246+0x40500], desc[UR60][R192.64], P2 ;  /* 0x40500000c0f67fae */ /* 0x004fe8000912187c */
[----:B------:R-:W-:Y:S04]  /*42f50*/  LDGSTS.E [R246+0x40900], desc[UR60][R194.64], P2 ;  /* 0x40900000c2f67fae */ /* 0x000fe8000912187c */
[----:B------:R-:W-:Y:S04]  /*42f60*/  LDGSTS.E [R246+0x40d00], desc[UR60][R196.64], P2 ;  /* 0x40d00000c4f67fae */ /* 0x000fe8000912187c */
[----:B------:R-:W2:Y:S04]  /*42f70*/  LDL.64 R192, [R1+0x13d0] ;  /* 0x0013d00001c07983 */ /* 0x000ea80000100a00 */
        /* <DEDUP_REMOVED lines=21> */
[----:B----4-:R-:W-:Y:S04]  /*430d0*/  LDGSTS.E [R246+0x43900], desc[UR60][R10.64], P2 ;  /* 0x439000000af67fae */ /* 0x010fe8000912187c */
        /* <DEDUP_REMOVED lines=35> */
[----:B------:R-:W3:Y:S04]  /*43310*/  LDL.64 R90, [R1+0x900] ;  /* 0x00090000015a7983 */ /* 0x000ee80000100a00 */
[----:B--2---:R-:W-:Y:S04]  /*43320*/  LDGSTS.E [R246+0x60100], desc[UR60][R192.64], P2 ;  /* 0x60100000c0f67fae */ /* 0x004fe8000912187c */
        /* <DEDUP_REMOVED lines=493> */
[----:B------:R-:W4:Y:S04]  /*45200*/  LDL.64 R88, [R1+0x1ee8] ;  /* 0x001ee80001587983 */ /* 0x000f280000100a00 */
[----:B------:R-:W3:Y:S04]  /*45210*/  LDL.64 R90, [R1+0x1ef0] ;  /* 0x001ef000015a7983 */ /* 0x000ee80000100a00 */
[----:B--2---:R-:W-:Y:S04]  /*45220*/  LDGSTS.E [R250+0x46300], desc[UR60][R192.64], P2 ;  /* 0x46300000c0fa7fae */ /* 0x004fe8000912187c */
[----:B------:R-:W-:Y:S04]  /*45230*/  LDGSTS.E [R250+0x46700], desc[UR60][R194.64], P2 ;  /* 0x46700000c2fa7fae */ /* 0x000fe8000912187c */
[----:B------:R-:W2:Y:S04]  /*45240*/  LDL.LU.64 R192, [R1+0x2eb8] ;  /* 0x002eb80001c07983 */ /* 0x000ea80000300a00 */
[----:B------:R-:W2:Y:S04]  /*45250*/  LDL.LU.64 R194, [R1+0x2eb0] ;  /* 0x002eb00001c27983 */ /* 0x000ea80000300a00 */
[----:B---3--:R-:W-:Y:S04]  /*45260*/  LDGSTS.E [R250+0x46b00], desc[UR60][R90.64], P2 ;  /* 0x46b000005afa7fae */ /* 0x008fe8000912187c */
[----:B----4-:R-:W-:Y:S04]  /*45270*/  LDGSTS.E [R250+0x46f00], desc[UR60][R88.64], P2 ;  /* 0x46f0000058fa7fae */ /* 0x010fe8000912187c */
[----:B------:R-:W-:Y:S04]  /*45280*/  LDGSTS.E [R250+0x47300], desc[UR60][R196.64], P2 ;  /* 0x47300000c4fa7fae */ /* 0x000fe8000912187c */
[----:B------:R-:W3:Y:S04]  /*45290*/  LDL.LU.64 R90, [R1+0x2ea8] ;  /* 0x002ea800015a7983 */ /* 0x000ee80000300a00 */
[----:B------:R-:W4:Y:S04]  /*452a0*/  LDL.LU.64 R88, [R1+0x2ea0] ;  /* 0x002ea00001587983 */ /* 0x000f280000300a00 */
        /* <DEDUP_REMOVED lines=53> */
[----:B---3--:R-:W-:Y:S04]  /*45600*/  LDGSTS.E [R250+0x65f00], desc[UR60][R90.64], P2 ;  /* 0x65f000005afa7fae */ /* 0x008fe8000912187c */
[----:B----4-:R-:W-:Y:S04]  /*45610*/  LDGSTS.E [R250+0x66300], desc[UR60][R88.64], P2 ;  /* 0x6630000058fa7fae */ /* 0x010fe8000912187c */
[----:B--2---:R-:W-:Y:S04]  /*45620*/  LDGSTS.E [R250+0x66700], desc[UR60][R196.64], P2 ;  /* 0x66700000c4fa7fae */ /* 0x004fe8000912187c */
        /* <DEDUP_REMOVED lines=54> */
[----:B------:R-:W4:Y:S04]  /*45990*/  LDL.64 R236, [R1+0x2010] ;  /* 0x0020100001ec7983 */ /* 0x000f280000100a00 */
[----:B--2---:R-:W-:Y:S04]  /*459a0*/  LDGSTS.E [R251+0x45380], desc[UR60][R90.64], P2 ;  /* 0x453800005afb7fae */ /* 0x004fe8000912187c */
[----:B---3--:R-:W-:Y:S04]  /*459b0*/  LDGSTS.E [R251+0x45780], desc[UR60][R88.64], P2 ;  /* 0x4578000058fb7fae */ /* 0x008fe8000912187c */
[----:B------:R-:W2:Y:S04]  /*459c0*/  LDL.64 R90, [R1+0x1e90] ;  /* 0x001e9000015a7983 */ /* 0x000ea80000100a00 */
[----:B------:R-:W3:Y:S04]  /*459d0*/  LDL.64 R88, [R1+0x1e88] ;  /* 0x001e880001587983 */ /* 0x000ee80000100a00 */
[----:B----4-:R-:W-:Y:S04]  /*459e0*/  LDGSTS.E [R251+0x45b80], desc[UR60][R4.64], P2 ;  /* 0x45b8000004fb7fae */ /* 0x010fe8000912187c */
[----:B------:R-:W-:Y:S04]  /*459f0*/  LDGSTS.E [R251+0x45f80], desc[UR60][R82.64], P2 ;  /* 0x45f8000052fb7fae */ /* 0x000fe8000912187c */
[----:B------:R-:W4:Y:S04]  /*45a00*/  LDL.64 R4, [R1+0x1e78] ;  /* 0x001e780001047983 */ /* 0x000f280000100a00 */
[----:B------:R-:W-:Y:S04]  /*45a10*/  LDGSTS.E [R251+0x46380], desc[UR60][R196.64], P2 ;  /* 0x46380000c4fb7fae */ /* 0x000fe8000912187c */
[----:B------:R-:W4:Y:S04]  /*45a20*/  LDL.64 R82, [R1+0x1e80] ;  /* 0x001e800001527983 */ /* 0x000f280000100a00 */
        /* <DEDUP_REMOVED lines=12> */
[----:B------:R-:W4:Y:S04]  /*45af0*/  LDL.LU.64 R80, [R1+0x2e68] ;  /* 0x002e680001507983 */ /* 0x000f280000300a00 */
[----:B------:R-:W-:Y:S04]  /*45b00*/  LDGSTS.E [R251+0x47f80], desc[UR60][R236.64], P2 ;  /* 0x47f80000ecfb7fae */ /* 0x000fe8000912187c */
[----:B------:R-:W-:Y:S04]  /*45b10*/  LDGSTS.E [R251+0x60380], desc[UR60][R232.64], P2 ;  /* 0x60380000e8fb7fae */ /* 0x000fe8000912187c */
[----:B------:R-:W-:Y:S04]  /*45b20*/  LDGSTS.E [R251+0x60780], desc[UR60][R228.64], P2 ;  /* 0x60780000e4fb7fae */ /* 0x000fe8000912187c */
[----:B------:R-:W4:Y:S04]  /*45b30*/  LDL.LU.64 R236, [R1+0x2e60] ;  /* 0x002e600001ec7983 */ /* 0x000f280000300a00 */
        /* <DEDUP_REMOVED lines=15> */
[----:B------:R-:W4:Y:S04]  /*45c30*/  LDL.LU.64 R84, [R1+0x2e18] ;  /* 0x002e180001547983 */ /* 0x000f280000300a00 */
[----:B--2---:R-:W-:Y:S04]  /*45c40*/  LDGSTS.E [R251+0x62780], desc[UR60][R90.64], P2 ;  /* 0x627800005afb7fae */ /* 0x004fe8000912187c */
[----:B---3--:R-:W-:Y:S04]  /*45c50*/  LDGSTS.E [R251+0x62b80], desc[UR60][R88.64], P2 ;  /* 0x62b8000058fb7fae */ /* 0x008fe8000912187c */
[----:B------:R-:W2:Y:S04]  /*45c60*/  LDL.LU.64 R90, [R1+0x1940] ;  /* 0x00194000015a7983 */ /* 0x000ea80000300a00 */
[----:B------:R-:W3:Y:S04]  /*45c70*/  LDL.LU.64 R88, [R1+0x1938] ;  /* 0x0019380001587983 */ /* 0x000ee80000300a00 */
[----:B----4-:R-:W-:Y:S04]  /*45c80*/  LDGSTS.E [R251+0x62f80], desc[UR60][R82.64], P2 ;  /* 0x62f8000052fb7fae */ /* 0x010fe8000912187c */
[----:B------:R-:W-:Y:S04]  /*45c90*/  LDGSTS.E [R251+0x63380], desc[UR60][R4.64], P2 ;  /* 0x6338000004fb7fae */ /* 0x000fe8000912187c */
[----:B------:R-:W-:Y:S04]  /*45ca0*/  LDGSTS.E [R251+0x63780], desc[UR60][R8.64], P2 ;  /* 0x6378000008fb7fae */ /* 0x000fe8000912187c */
[----:B------:R-:W4:Y:S04]  /*45cb0*/  LDL.LU.64 R82, [R1+0x2e10] ;  /* 0x002e100001527983 */ /* 0x000f280000300a00 */
[----:B------:R-:W-:Y:S04]  /*45cc0*/  LDGSTS.E [R251+0x63b80], desc[UR60][R14.64], P2 ;  /* 0x63b800000efb7fae */ /* 0x000fe8000912187c */
[----:B------:R-:W-:Y:S04]  /*45cd0*/  LDGSTS.E [R251+0x63f80], desc[UR60][R242.64], P2 ;  /* 0x63f80000f2fb7fae */ /* 0x000fe8000912187c */
[----:B------:R-:W-:Y:S04]  /*45ce0*/  LDGSTS.E [R251+0x64380], desc[UR60][R10.64], P2 ;  /* 0x643800000afb7fae */ /* 0x000fe8000912187c */
[----:B------:R-:W3:Y:S04]  /*45cf0*/  LDL.LU.64 R4, [R1+0x2e08] ;  /* 0x002e080001047983 */ /* 0x000ee80000300a00 */
[----:B------:R-:W-:Y:S04]  /*45d00*/  LDGSTS.E [R251+0x64780], desc[UR60][R2.64], P2 ;  /* 0x6478000002fb7fae */ /* 0x000fe8000912187c */
[----:B------:R-:W2:Y:S04]  /*45d10*/  LDL.LU.64 R8, [R1+0x2e00] ;  /* 0x002e000001087983 */ /* 0x000ea80000300a00 */
[----:B------:R-:W-:Y:S04]  /*45d20*/  LDGSTS.E [R251+0x64b80], desc[UR60][R240.64], P2 ;  /* 0x64b80000f0fb7fae */ /* 0x000fe8000912187c */
[----:B------:R-:W-:Y:S04]  /*45d30*/  LDGSTS.E [R251+0x64f80], desc[UR60][R6.64], P2 ;  /* 0x64f8000006fb7fae */ /* 0x000fe8000912187c */
[----:B------:R-:W-:Y:S04]  /*45d40*/  LDGSTS.E [R251+0x65380], desc[UR60][R12.64], P2 ;  /* 0x653800000cfb7fae */ /* 0x000fe8000912187c */
[----:B------:R-:W3:Y:S04]  /*45d50*/  LDL.LU.64 R14, [R1+0x2df8] ;  /* 0x002df800010e7983 */ /* 0x000ee80000300a00 */
[----:B------:R-:W3:Y:S04]  /*45d60*/  LDL.LU.64 R242, [R1+0x2df0] ;  /* 0x002df00001f27983 */ /* 0x000ee80000300a00 */
[----:B------:R-:W3:Y:S04]  /*45d70*/  LDL.LU.64 R10, [R1+0x2de8] ;  /* 0x002de800010a7983 */ /* 0x000ee80000300a00 */
[----:B------:R-:W3:Y:S04]  /*45d80*/  LDL.LU.64 R2, [R1+0x2de0] ;  /* 0x002de00001027983 */ /* 0x000ee80000300a00 */
[----:B------:R-:W-:Y:S04]  /*45d90*/  LDGSTS.E [R251+0x65780], desc[UR60][R236.64], P2 ;  /* 0x65780000ecfb7fae */ /* 0x000fe8000912187c */
[----:B------:R-:W-:Y:S04]  /*45da0*/  LDGSTS.E [R251+0x65b80], desc[UR60][R232.64], P2 ;  /* 0x65b80000e8fb7fae */ /* 0x000fe8000912187c */
[----:B------:R-:W-:Y:S04]  /*45db0*/  LDGSTS.E [R251+0x65f80], desc[UR60][R228.64], P2 ;  /* 0x65f80000e4fb7fae */ /* 0x000fe8000912187c */
[----:B------:R-:W-:Y:S04]  /*45dc0*/  LDGSTS.E [R251+0x66380], desc[UR60][R216.64], P2 ;  /* 0x66380000d8fb7fae */ /* 0x000fe8000912187c */
[----:B------:R-:W-:Y:S04]  /*45dd0*/  LDGSTS.E [R251+0x66780], desc[UR60][R214.64], P2 ;  /* 0x66780000d6fb7fae */ /* 0x000fe8000912187c */
[----:B------:R-:W-:Y:S04]  /*45de0*/  LDGSTS.E [R251+0x66b80], desc[UR60][R210.64], P2 ;  /* 0x66b80000d2fb7fae */ /* 0x000fe8000912187c */
[----:B------:R-:W3:Y:S04]  /*45df0*/  LDL.LU.64 R210, [R1+0x1930] ;  /* 0x0019300001d27983 */ /* 0x000ee80000300a00 */
[----:B------:R-:W-:Y:S04]  /*45e00*/  LDGSTS.E [R251+0x66f80], desc[UR60][R86.64], P2 ;  /* 0x66f8000056fb7fae */ /* 0x000fe8000912187c */
[----:B------:R-:W-:Y:S04]  /*45e10*/  LDGSTS.E [R251+0x67380], desc[UR60][R208.64], P2 ;  /* 0x67380000d0fb7fae */ /* 0x000fe8000912187c */
[----:B------:R-:W-:Y:S04]  /*45e20*/  LDGSTS.E [R251+0x67780], desc[UR60][R212.64], P2 ;  /* 0x67780000d4fb7fae */ /* 0x000fe8000912187c */
[----:B------:R-:W3:Y:S04]  /*45e30*/  LDL.LU.64 R86, [R1+0x1928] ;  /* 0x0019280001567983 */ /* 0x000ee80000300a00 */
[----:B------:R-:W3:Y:S04]  /*45e40*/  LDL.LU.64 R228, [R1+0x1920] ;  /* 0x0019200001e47983 */ /* 0x000ee80000300a00 */
[----:B------:R-:W3:Y:S04]  /*45e50*/  LDL.LU.64 R208, [R1+0x1918] ;  /* 0x0019180001d07983 */ /* 0x000ee80000300a00 */
[----:B------:R1:W-:Y:S02]  /*45e60*/  LDGSTS.E [R251+0x67b80], desc[UR60][R84.64], P2 ;  /* 0x67b8000054fb7fae */ /* 0x0003e4000912187c */
[----:B-1----:R-:W1:Y:S01]  /*45e70*/  S2R R85, SR_TID.X ;  /* 0x0000000000557919 */ /* 0x002e620000002100 */
[----:B------:R-:W3:Y:S01]  /*45e80*/  LDC R84, c[0x0][0x230] ;  /* 0x00008c00ff547b82 */ /* 0x000ee20000000800 */
[----:B-1----:R-:W-:-:S04]  /*45e90*/  SHF.L.U32 R213, R85, 0x4, RZ ;  /* 0x0000000455d57819 */ /* 0x002fc800000006ff */
[----:B------:R-:W-:Y:S01]  /*45ea0*/  LOP3.LUT R213, R213, 0x70, RZ, 0xc0, !PT ;  /* 0x00000070d5d57812 */ /* 0x000fe200078ec0ff */
[----:B----4-:R1:W-:Y:S04]  /*45eb0*/  LDGSTS.E [R251+0x67f80], desc[UR60][R82.64], P2 ;  /* 0x67f8000052fb7fae */ /* 0x0103e8000912187c */
[----:B------:R-:W0:Y:S01]  /*45ec0*/  LDGDEPBAR ;  /* 0x00000000000079af */ /* 0x000e220000000000 */
[----:B-1----:R-:W-:Y:S01]  /*45ed0*/  LOP3.LUT R82, R85, 0x7f, RZ, 0xc0, !PT ;  /* 0x0000007f55527812 */ /* 0x002fe200078ec0ff */
[----:B------:R-:W1:Y:S04]  /*45ee0*/  LDC R83, c[0x0][0x230] ;  /* 0x00008c00ff537b82 */ /* 0x000e680000000800 */
[----:B------:R-:W-:-:S04]  /*45ef0*/  IMAD R213, R82, 0x80, R213 ;  /* 0x0000008052d57824 */ /* 0x000fc800078e02d5 */
[----:B------:R-:W4:Y:S01]  /*45f00*/  LDC R82, c[0x0][0x230] ;  /* 0x00008c00ff527b82 */ /* 0x000f220000000800 */
[----:B--2---:R-:W-:-:S04]  /*45f10*/  IMAD.WIDE R12, R8, 0x4, R90 ;  /* 0x00000004080c7825 */ /* 0x004fc800078e025a */
[----:B---3--:R-:W-:Y:S01]  /*45f20*/  IMAD.WIDE R6, R8, 0x4, R88 ;  /* 0x0000000408067825 */ /* 0x008fe200078e0258 */
[----:B------:R2:W-:Y:S02]  /*45f30*/  STL.64 [R1+0x898], R12 ;  /* 0x0008980c01007387 */ /* 0x0005e40000100a00 */
[----:B------:R-:W3:Y:S02]  /*45f40*/  LDC R89, c[0x0][0x230] ;  /* 0x00008c00ff597b82 */ /* 0x000ee40000000800 */
[----:B------:R2:W-:Y:S04]  /*45f50*/  STL.64 [R1+0x890], R6 ;  /* 0x0008900601007387 */ /* 0x0005e80000100a00 */
[----:B------:R-:W3:Y:S02]  /*45f60*/  LDL.LU.64 R216, [R1+0x1910] ;  /* 0x0019100001d87983 */ /* 0x000ee40000300a00 */
[----:B------:R-:W3:Y:S01]  /*45f70*/  LDC R85, c[0x0][0x230] ;  /* 0x00008c00ff557b82 */ /* 0x000ee20000000800 */
[----:B------:R-:W-:-:S07]  /*45f80*/  IADD3 R213, R14, 0x200000, R213 ;  /* 0x002000000ed57810 */ /* 0x000fce0007ffe0d5 */
[----:B------:R-:W-:Y:S01]  /*45f90*/  BAR.SYNC.DEFER_BLOCKING 0x0 ;  /* 0x0000000000007b1d */ /* 0x000fe20000010000 */
[----:B------:R-:W-:-:S05]  /*45fa0*/  IMAD.WIDE R210, R8, 0x4, R210 ;  /* 0x0000000408d27825 */ /* 0x000fca00078e02d2 */
[----:B------:R-:W3:Y:S01]  /*45fb0*/  LDL.LU.64 R214, [R1+0x1908] ;  /* 0x0019080001d67983 */ /* 0x000ee20000300a00 */
[----:B------:R-:W-:-:S03]  /*45fc0*/  IMAD.WIDE R86, R8, 0x4, R86 ;  /* 0x0000000408567825 */ /* 0x000fc600078e0256 */
[----:B------:R-:W3:Y:S01]  /*45fd0*/  LDL.LU.64 R90, [R1+0x17c0] ;  /* 0x0017c000015a7983 */ /* 0x000ee20000300a00 */
[----:B------:R-:W-:Y:S01]  /*45fe0*/  ISETP.GE.U32.AND P2, PT, R4, 0x7ffffe7d, PT ;  /* 0x7ffffe7d0400780c */ /* 0x000fe20003f46070 */
[----:B------:R-:W3:Y:S02]  /*45ff0*/  LDC R88, c[0x0][0x230] ;  /* 0x00008c00ff587b82 */ /* 0x000ee40000000800 */
[----:B------:R-:W3:Y:S04]  /*46000*/  LDL.LU.64 R232, [R1+0x17b8] ;  /* 0x0017b80001e87983 */ /* 0x000ee80000300a00 */
[----:B------:R-:W-:Y:S01]  /*46010*/  @!PT LDS RZ, [RZ] ;  /* 0x00000000fffff984 */ /* 0x000fe20000000800 */
[----:B------:R-:W-:Y:S01]  /*46020*/  @!PT LDS RZ, [RZ] ;  /* 0x00000000fffff984 */ /* 0x000fe20000000800 */
[----:B------:R-:W-:Y:S01]  /*46030*/  @!PT LDS RZ, [RZ] ;  /* 0x00000000fffff984 */ /* 0x000fe20000000800 */
[----:B------:R2:W-:Y:S04]  /*46040*/  LDGSTS.E [R213+-0x40000], desc[UR60][R12.64], !P1 ;  /* 0xc00000000cd57fae */ /* 0x0005e8000c92187c */
[----:B------:R1:W-:Y:S04]  /*46050*/  LDGSTS.E [R213+-0x3c000], desc[UR60][R6.64], !P1 ;  /* 0xc400000006d57fae */ /* 0x0003e8000c92187c */
[----:B------:R4:W-:Y:S01]  /*46060*/  STL.64 [R1+0x888], R210 ;  /* 0x000888d201007387 */ /* 0x0009e20000100a00 */
[----:B--2---:R-:W-:-:S03]  /*46070*/  IMAD.WIDE R12, R8, 0x4, R228 ;  /* 0x00000004080c7825 */ /* 0x004fc600078e02e4 */
[----:B------:R2:W-:Y:S01]  /*46080*/  STL.64 [R1+0x880], R86 ;  /* 0x0008805601007387 */ /* 0x0005e20000100a00 */
[----:B-1----:R-:W-:-:S03]  /*46090*/  IMAD.WIDE R6, R8, 0x4, R208 ;  /* 0x0000000408067825 */ /* 0x002fc600078e02d0 */
[----:B------:R-:W2:Y:S04]  /*460a0*/  LDL.LU.64 R228, [R1+0x17b0] ;  /* 0x0017b00001e47983 */ /* 0x000ea80000300a00 */
[----:B------:R-:W2:Y:S04]  /*460b0*/  LDL.LU.64 R208, [R1+0x17a8] ;  /* 0x0017a80001d07983 */ /* 0x000ea80000300a00 */
[----:B------:R1:W-:Y:S04]  /*460c0*/  STL.64 [R1+0x878], R12 ;  /* 0x0008780c01007387 */ /* 0x0003e80000100a00 */
[----:B------:R1:W-:Y:S04]  /*460d0*/  STL.64 [R1+0x870], R6 ;  /* 0x0008700601007387 */ /* 0x0003e80000100a00 */
[----:B------:R-:W-:Y:S04]  /*460e0*/  LDGSTS.E [R213+-0x3fffc], desc[UR60][R210.64], !P4 ;  /* 0xc0004000d2d57fae */ /* 0x000fe8000e12187c */
[----:B------:R-:W2:Y:S01]  /*460f0*/  LDL.LU.64 R236, [R1+0x17a0] ;  /* 0x0017a00001ec7983 */ /* 0x000ea20000300a00 */
[----:B------:R-:W-:Y:S01]  /*46100*/  IADD3 R4, R252, -0x121, RZ ;  /* 0xfffffedffc047810 */ /* 0x000fe20007ffe0ff */
[----:B----4-:R-:W-:-:S02]  /*46110*/  VIADD R82, R82, 0xfffffede ;  /* 0xfffffede52527836 */ /* 0x010fc40000000000 */
[----:B------:R2:W-:Y:S04]  /*46120*/  LDGSTS.E [R213+-0x3bffc], desc[UR60][R86.64], !P4 ;  /* 0xc400400056d57fae */ /* 0x0005e8000e12187c */
[----:B------:R-:W4:Y:S01]  /*46130*/  LDL.LU.64 R210, [R1+0x1798] ;  /* 0x0017980001d27983 */ /* 0x000f220000300a00 */
[----:B------:R-:W-:-:S03]  /*46140*/  ISETP.GE.U32.AND P1, PT, R4, 0x7ffffe60, PT ;  /* 0x7ffffe600400780c */ /* 0x000fc60003f26070 */
[----:B------:R-:W-:Y:S01]  /*46150*/  LDGSTS.E [R213+-0x3fff8], desc[UR60][R12.64], !P6 ;  /* 0xc00080000cd57fae */ /* 0x000fe2000f12187c */
[----:B------:R-:W-:Y:S01]  /*46160*/  ISETP.GE.U32.AND P4, PT, R82, 0x7ffffe5f, PT ;  /* 0x7ffffe5f5200780c */ /* 0x000fe20003f86070 */
[----:B------:R-:W-:Y:S02]  /*46170*/  VIADD R82, R83, 0xfffffedc ;  /* 0xfffffedc53527836 */ /* 0x000fe40000000000 */
[----:B------:R1:W-:Y:S01]  /*46180*/  LDGSTS.E [R213+-0x3bff8], desc[UR60][R6.64], !P6 ;  /* 0xc400800006d57fae */ /* 0x0003e2000f12187c */
[----:B---3--:R-:W-:Y:S01]  /*46190*/  IADD3 R4, R89, -0x123, RZ ;  /* 0xfffffedd59047810 */ /* 0x008fe20007ffe0ff */
[----:B--2---:R-:W2:Y:S03]  /*461a0*/  LDC R87, c[0x0][0x230] ;  /* 0x00008c00ff577b82 */ /* 0x004ea60000000800 */
[----:B------:R-:W-:Y:S02]  /*461b0*/  ISETP.GE.U32.AND P6, PT, R4, 0x7ffffe5e, PT ;  /* 0x7ffffe5e0400780c */ /* 0x000fe40003fc6070 */
[----:B------:R-:W-:-:S03]  /*461c0*/  IADD3 R4, R84, -0x141, RZ ;  /* 0xfffffebf54047810 */ /* 0x000fc60007ffe0ff */
[----:B------:R-:W3:Y:S08]  /*461d0*/  LDC R89, c[0x0][0x230] ;  /* 0x00008c00ff597b82 */ /* 0x000ef00000000800 */
[----:B------:R-:W2:Y:S08]  /*461e0*/  LDC R86, c[0x0][0x230] ;  /* 0x00008c00ff567b82 */ /* 0x000eb00000000800 */
[----:B------:R-:W2:Y:S01]  /*461f0*/  LDC R83, c[0x0][0x230] ;  /* 0x00008c00ff537b82 */ /* 0x000ea20000000800 */
[----:B------:R-:W-:-:S05]  /*46200*/  IMAD.WIDE R216, R8, 0x4, R216 ;  /* 0x0000000408d87825 */ /* 0x000fca00078e02d8 */
[----:B------:R1:W-:Y:S04]  /*46210*/  STL.64 [R1+0x868], R216 ;  /* 0x000868d801007387 */ /* 0x0003e80000100a00 */
[----:B------:R-:W-:Y:S01]  /*46220*/  LDGSTS.E [R213+-0x3fff4], desc[UR60][R216.64], !P2 ;  /* 0xc000c000d8d57fae */ /* 0x000fe2000d12187c */
[----:B------:R-:W-:-:S05]  /*46230*/  IMAD.WIDE R214, R8, 0x4, R214 ;  /* 0x0000000408d67825 */ /* 0x000fca00078e02d6 */
[----:B------:R3:W-:Y:S04]  /*46240*/  STL.64 [R1+0x860], R214 ;  /* 0x000860d601007387 */ /* 0x0007e80000100a00 */
[----:B-1----:R-:W2:Y:S04]  /*46250*/  LDL.LU.64 R12, [R1+0x1790] ;  /* 0x00179000010c7983 */ /* 0x002ea80000300a00 */
[----:B------:R-:W-:Y:S01]  /*46260*/  LDGSTS.E [R213+-0x3bff4], desc[UR60][R214.64], !P2 ;  /* 0xc400c000d6d57fae */ /* 0x000fe2000d12187c */
[----:B------:R-:W-:-:S04]  /*46270*/  IMAD.WIDE R90, R8, 0x4, R90 ;  /* 0x00000004085a7825 */ /* 0x000fc800078e025a */
[----:B------:R-:W-:Y:S01]  /*46280*/  IMAD.WIDE R6, R8, 0x4, R232 ;  /* 0x0000000408067825 */ /* 0x000fe200078e02e8 */
[----:B------:R-:W-:Y:S01]  /*46290*/  ISETP.GE.U32.AND P2, PT, R82, 0x7ffffe5d, PT ;  /* 0x7ffffe5d5200780c */ /* 0x000fe20003f46070 */
[----:B------:R-:W2:Y:S04]  /*462a0*/  LDL.LU.64 R232, [R1+0x1788] ;  /* 0x0017880001e87983 */ /* 0x000ea80000300a00 */
[----:B------:R1:W-:Y:S01]  /*462b0*/  STL.64 [R1+0x698], R90 ;  /* 0x0006985a01007387 */ /* 0x0003e20000100a00 */
[----:B------:R-:W-:-:S03]  /*462c0*/  VIADD R82, R85, 0xfffffebe ;  /* 0xfffffebe55527836 */ /* 0x000fc60000000000 */
[----:B------:R4:W-:Y:S04]  /*462d0*/  STL.64 [R1+0x690], R6 ;  /* 0x0006900601007387 */ /* 0x0009e80000100a00 */
[----:B------:R-:W2:Y:S04]  /*462e0*/  LDL.LU.64 R216, [R1+0x1660] ;  /* 0x0016600001d87983 */ /* 0x000ea80000300a00 */
[----:B---3--:R-:W3:Y:S01]  /*462f0*/  LDL.LU.64 R214, [R1+0x1658] ;  /* 0x0016580001d67983 */ /* 0x008ee20000300a00 */
[----:B------:R-:W-:-:S03]  /*46300*/  IMAD.WIDE R228, R8, 0x4, R228 ;  /* 0x0000000408e47825 */ /* 0x000fc600078e02e4 */
[----:B------:R1:W-:Y:S01]  /*46310*/  LDGSTS.E [R213+-0x38000], desc[UR60][R90.64], !P1 ;  /* 0xc80000005ad57fae */ /* 0x0003e2000c92187c */
[----:B------:R-:W-:-:S03]  /*46320*/  IMAD.WIDE R208, R8, 0x4, R208 ;  /* 0x0000000408d07825 */ /* 0x000fc600078e02d0 */
[----:B------:R4:W-:Y:S04]  /*46330*/  LDGSTS.E [R213+-0x34000], desc[UR60][R6.64], !P1 ;  /* 0xcc00000006d57fae */ /* 0x0009e8000c92187c */
[----:B------:R4:W-:Y:S04]  /*46340*/  STL.64 [R1+0x688], R228 ;  /* 0x000688e401007387 */ /* 0x0009e80000100a00 */
[----:B------:R4:W-:Y:S01]  /*46350*/  STL.64 [R1+0x680], R208 ;  /* 0x000680d001007387 */ /* 0x0009e20000100a00 */
[----:B-1----:R-:W1:Y:S03]  /*46360*/  LDC R90, c[0x0][0x230] ;  /* 0x00008c00ff5a7b82 */ /* 0x002e660000000800 */
[----:B------:R-:W-:Y:S01]  /*46370*/  LDGSTS.E [R213+-0x37ffc], desc[UR60][R228.64], !P4 ;  /* 0xc8004000e4d57fae */ /* 0x000fe2000e12187c */
[----:B------:R-:W-:-:S03]  /*46380*/  IMAD.WIDE R84, R8, 0x4, R236 ;  /* 0x0000000408547825 */ /* 0x000fc600078e02ec */
[----:B------:R-:W-:Y:S01]  /*46390*/  LDGSTS.E [R213+-0x33ffc], desc[UR60][R208.64], !P4 ;  /* 0xcc004000d0d57fae */ /* 0x000fe2000e12187c */
[----:B------:R-:W1:Y:S03]  /*463a0*/  LDC R91, c[0x0][0x230] ;  /* 0x00008c00ff5b7b82 */ /* 0x000e660000000800 */
[----:B------:R-:W3:Y:S01]  /*463b0*/  LDL.LU.64 R236, [R1+0x1650] ;  /* 0x0016500001ec7983 */ /* 0x000ee20000300a00 */
[----:B----4-:R-:W-:Y:S01]  /*463c0*/  IMAD.WIDE R6, R8, 0x4, R210 ;  /* 0x0000000408067825 */ /* 0x010fe200078e02d2 */
[----:B------:R-:W-:Y:S02]  /*463d0*/  ISETP.GE.U32.AND P1, PT, R4, 0x7ffffe40, PT ;  /* 0x7ffffe400400780c */ /* 0x000fe40003f26070 */
[----:B------:R-:W4:Y:S04]  /*463e0*/  LDL.LU.64 R210, [R1+0x1648] ;  /* 0x0016480001d27983 */ /* 0x000f280000300a00 */
[----:B------:R1:W-:Y:S04]  /*463f0*/  STL.64 [R1+0x678], R84 ;  /* 0x0006785401007387 */ /* 0x0003e80000100a00 */
[----:B------:R3:W-:Y:S04]  /*46400*/  STL.64 [R1+0x670], R6 ;  /* 0x0006700601007387 */ /* 0x0007e80000100a00 */
[----:B------:R-:W4:Y:S04]  /*46410*/  LDL.LU.64 R228, [R1+0x1640] ;  /* 0x0016400001e47983 */ /* 0x000f280000300a00 */
[----:B------:R-:W4:Y:S01]  /*46420*/  LDL.LU.64 R208, [R1+0x1638] ;  /* 0x0016380001d07983 */ /* 0x000f220000300a00 */
[----:B------:R-:W-:-:S03]  /*46430*/  ISETP.GE.U32.AND P4, PT, R82, 0x7ffffe3f, PT ;  /* 0x7ffffe3f5200780c */ /* 0x000fc60003f86070 */
[----:B------:R1:W-:Y:S01]  /*46440*/  LDGSTS.E [R213+-0x37ff8], desc[UR60][R84.64], !P6 ;  /* 0xc800800054d57fae */ /* 0x0003e2000f12187c */
[----:B------:R-:W-:-:S03]  /*46450*/  IADD3 R4, R88, -0x143, RZ ;  /* 0xfffffebd58047810 */ /* 0x000fc60007ffe0ff */
[----:B------:R3:W-:Y:S01]  /*46460*/  LDGSTS.E [R213+-0x33ff8], desc[UR60][R6.64], !P6 ;  /* 0xcc00800006d57fae */ /* 0x0007e2000f12187c */
[----:B------:R-:W-:Y:S02]  /*46470*/  ISETP.GE.U32.AND P6, PT, R4, 0x7ffffe3e, PT ;  /* 0x7ffffe3e0400780c */ /* 0x000fe40003fc6070 */
[----:B------:R-:W-:Y:S01]  /*46480*/  IADD3 R4, R89, -0x161, RZ ;  /* 0xfffffe9f59047810 */ /* 0x000fe20007ffe0ff */
[----:B--2---:R-:W-:-:S05]  /*46490*/  IMAD.WIDE R12, R8, 0x4, R12 ;  /* 0x00000004080c7825 */ /* 0x004fca00078e020c */
[----:B------:R2:W-:Y:S04]  /*464a0*/  STL.64 [R1+0x668], R12 ;  /* 0x0006680c01007387 */ /* 0x0005e80000100a00 */
[----:B------:R-:W-:Y:S01]  /*464b0*/  LDGSTS.E [R213+-0x37ff4], desc[UR60][R12.64], !P2 ;  /* 0xc800c0000cd57fae */ /* 0x000fe2000d12187c */
[----:B------:R-:W-:-:S05]  /*464c0*/  IMAD.WIDE R232, R8, 0x4, R232 ;  /* 0x0000000408e87825 */ /* 0x000fca00078e02e8 */
[----:B------:R2:W-:Y:S04]  /*464d0*/  STL.64 [R1+0x660], R232 ;  /* 0x000660e801007387 */ /* 0x0005e80000100a00 */
[----:B------:R-:W-:Y:S01]  /*464e0*/  LDGSTS.E [R213+-0x33ff4], desc[UR60][R232.64], !P2 ;  /* 0xcc00c000e8d57fae */ /* 0x000fe2000d12187c */
[----:B-1----:R-:W-:-:S03]  /*464f0*/  IMAD.WIDE R84, R8, 0x4, R216 ;  /* 0x0000000408547825 */ /* 0x002fc600078e02d8 */
[----:B------:R-:W4:Y:S01]  /*46500*/  LDL.LU.64 R216, [R1+0x1630] ;  /* 0x0016300001d87983 */ /* 0x000f220000300a00 */
[----:B---3--:R-:W-:-:S03]  /*46510*/  IMAD.WIDE R6, R8, 0x4, R214 ;  /* 0x0000000408067825 */ /* 0x008fc600078e02d6 */
[----:B------:R-:W3:Y:S04]  /*46520*/  LDL.LU.64 R214, [R1+0x1628] ;  /* 0x0016280001d67983 */ /* 0x000ee80000300a00 */
[----:B------:R1:W-:Y:S04]  /*46530*/  STL.64 [R1+0x498], R84 ;  /* 0x0004985401007387 */ /* 0x0003e80000100a00 */
[----:B------:R1:W-:Y:S04]  /*46540*/  STL.64 [R1+0x490], R6 ;  /* 0x0004900601007387 */ /* 0x0003e80000100a00 */
[----:B--2---:R-:W2:Y:S04]  /*46550*/  LDL.LU.64 R12, [R1+0x1520] ;  /* 0x00152000010c7983 */ /* 0x004ea80000300a00 */
[----:B------:R-:W2:Y:S04]  /*46560*/  LDL.LU.64 R232, [R1+0x1518] ;  /* 0x0015180001e87983 */ /* 0x000ea80000300a00 */
[----:B------:R1:W-:Y:S04]  /*46570*/  LDGSTS.E [R213+-0x30000], desc[UR60][R84.64], !P1 ;  /* 0xd000000054d57fae */ /* 0x0003e8000c92187c */
[----:B------:R1:W-:Y:S01]  /*46580*/  LDGSTS.E [R213+-0x2c000], desc[UR60][R6.64], !P1 ;  /* 0xd400000006d57fae */ /* 0x0003e2000c92187c */
[----:B------:R-:W-:-:S04]  /*46590*/  IMAD.WIDE R236, R8, 0x4, R236 ;  /* 0x0000000408ec7825 */ /* 0x000fc800078e02ec */
[C---:B----4-:R-:W-:Y:S01]  /*465a0*/  IMAD.WIDE R210, R8.reuse, 0x4, R210 ;  /* 0x0000000408d27825 */ /* 0x050fe200078e02d2 */
[----:B------:R4:W-:Y:S01]  /*465b0*/  STL.64 [R1+0x488], R236 ;  /* 0x000488ec01007387 */ /* 0x0009e20000100a00 */
[----:B-1----:R-:W1:Y:S03]  /*465c0*/  LDC R84, c[0x0][0x230] ;  /* 0x00008c00ff547b82 */ /* 0x002e660000000800 */
[----:B------:R4:W-:Y:S04]  /*465d0*/  STL.64 [R1+0x480], R210 ;  /* 0x000480d201007387 */ /* 0x0009e80000100a00 */
[----:B------:R-:W-:Y:S01]  /*465e0*/  LDGSTS.E [R213+-0x2fffc], desc[UR60][R236.64], !P4 ;  /* 0xd0004000ecd57fae */ /* 0x000fe2000e12187c */
[----:B------:R-:W-:Y:S01]  /*465f0*/  VIADD R82, R87, 0xfffffebc ;  /* 0xfffffebc57527836 */ /* 0x000fe20000000000 */
[----:B------:R-:W1:Y:S01]  /*46600*/  LDC R85, c[0x0][0x230] ;  /* 0x00008c00ff557b82 */ /* 0x000e620000000800 */
[C---:B------:R-:W-:Y:S01]  /*46610*/  IMAD.WIDE R88, R8.reuse, 0x4, R228 ;  /* 0x0000000408587825 */ /* 0x040fe200078e02e4 */
[----:B------:R-:W-:Y:S03]  /*46620*/  LDGSTS.E [R213+-0x2bffc], desc[UR60][R210.64], !P4 ;  /* 0xd4004000d2d57fae */ /* 0x000fe6000e12187c */
[----:B------:R-:W-:Y:S01]  /*46630*/  IMAD.WIDE R6, R8, 0x4, R208 ;  /* 0x0000000408067825 */ /* 0x000fe200078e02d0 */
[----:B------:R-:W2:Y:S01]  /*46640*/  LDL.LU.64 R228, [R1+0x1510] ;  /* 0x0015100001e47983 */ /* 0x000ea20000300a00 */
[----:B------:R-:W-:Y:S01]  /*46650*/  ISETP.GE.U32.AND P1, PT, R4, 0x7ffffe20, PT ;  /* 0x7ffffe200400780c */ /* 0x000fe20003f26070 */
[----:B------:R-:W1:Y:S02]  /*46660*/  LDC R87, c[0x0][0x230] ;  /* 0x00008c00ff577b82 */ /* 0x000e640000000800 */
[----:B------:R-:W2:Y:S04]  /*46670*/  LDL.LU.64 R208, [R1+0x1508] ;  /* 0x0015080001d07983 */ /* 0x000ea80000300a00 */
[----:B------:R4:W-:Y:S04]  /*46680*/  STL.64 [R1+0x478], R88 ;  /* 0x0004785801007387 */ /* 0x0009e80000100a00 */
[----:B------:R2:W-:Y:S04]  /*46690*/  STL.64 [R1+0x470], R6 ;  /* 0x0004700601007387 */ /* 0x0005e80000100a00 */
[----:B----4-:R-:W4:Y:S04]  /*466a0*/  LDL.LU.64 R236, [R1+0x1500] ;  /* 0x0015000001ec7983 */ /* 0x010f280000300a00 */
[----:B------:R-:W4:Y:S01]  /*466b0*/  LDL.LU.64 R210, [R1+0x14f8] ;  /* 0x0014f80001d27983 */ /* 0x000f220000300a00 */
[----:B------:R-:W-:Y:S01]  /*466c0*/  ISETP.GE.U32.AND P2, PT, R82, 0x7ffffe3d, PT ;  /* 0x7ffffe3d5200780c */ /* 0x000fe20003f46070 */
[----:B------:R-:W-:-:S02]  /*466d0*/  VIADD R82, R86, 0xfffffe9e ;  /* 0xfffffe9e56527836 */ /* 0x000fc40000000000 */
[----:B------:R1:W-:Y:S01]  /*466e0*/  LDGSTS.E [R213+-0x2fff8], desc[UR60][R88.64], !P6 ;  /* 0xd000800058d57fae */ /* 0x0003e2000f12187c */
[----:B------:R-:W-:Y:S01]  /*466f0*/  IADD3 R4, R90, -0x163, RZ ;  /* 0xfffffe9d5a047810 */ /* 0x000fe20007ffe0ff */
[----:B------:R-:W4:Y:S02]  /*46700*/  LDC R86, c[0x0][0x230] ;  /* 0x00008c00ff567b82 */ /* 0x000f240000000800 */
[----:B------:R2:W-:Y:S01]  /*46710*/  LDGSTS.E [R213+-0x2bff8], desc[UR60][R6.64], !P6 ;  /* 0xd400800006d57fae */ /* 0x0005e2000f12187c */
[----:B------:R-:W-:Y:S02]  /*46720*/  ISETP.GE.U32.AND P4, PT, R82, 0x7ffffe1f, PT ;  /* 0x7ffffe1f5200780c */ /* 0x000fe40003f86070 */
[----:B------:R-:W-:Y:S02]  /*46730*/  ISETP.GE.U32.AND P6, PT, R4, 0x7ffffe1e, PT ;  /* 0x7ffffe1e0400780c */ /* 0x000fe40003fc6070 */
[----:B------:R-:W-:Y:S01]  /*46740*/  IADD3 R4, R91, -0x105, RZ ;  /* 0xfffffefb5b047810 */ /* 0x000fe20007ffe0ff */
[----:B-1----:R-:W1:Y:S08]  /*46750*/  LDC R88, c[0x0][0x230] ;  /* 0x00008c00ff587b82 */ /* 0x002e700000000800 */
[----:B------:R-:W1:Y:S01]  /*46760*/  LDC R89, c[0x0][0x230] ;  /* 0x00008c00ff597b82 */ /* 0x000e620000000800 */
[----:B------:R-:W-:-:S04]  /*46770*/  IMAD.WIDE R216, R8, 0x4, R216 ;  /* 0x0000000408d87825 */ /* 0x000fc800078e02d8 */
[C---:B---3--:R-:W-:Y:S01]  /*46780*/  IMAD.WIDE R214, R8.reuse, 0x4, R214 ;  /* 0x0000000408d67825 */ /* 0x048fe200078e02d6 */
[----:B------:R3:W-:Y:S04]  /*46790*/  STL.64 [R1+0x468], R216 ;  /* 0x000468d801007387 */ /* 0x0007e80000100a00 */
[----:B------:R1:W-:Y:S04]  /*467a0*/  STL.64 [R1+0x460], R214 ;  /* 0x000460d601007387 */ /* 0x0003e80000100a00 */
[----:B------:R-:W-:Y:S01]  /*467b0*/  LDGSTS.E [R213+-0x2fff4], desc[UR60][R216.64], !P2 ;  /* 0xd000c000d8d57fae */ /* 0x000fe2000d12187c */
[----:B--2---:R-:W-:-:S03]  /*467c0*/  IMAD.WIDE R240, R8, 0x4, R12 ;  /* 0x0000000408f07825 */ /* 0x004fc600078e020c */
[----:B------:R-:W-:Y:S01]  /*467d0*/  LDGSTS.E [R213+-0x2bff4], desc[UR60][R214.64], !P2 ;  /* 0xd400c000d6d57fae */ /* 0x000fe2000d12187c */
[----:B------:R-:W-:-:S03]  /*467e0*/  IMAD.WIDE R6, R8, 0x4, R232 ;  /* 0x0000000408067825 */ /* 0x000fc600078e02e8 */
[----:B------:R-:W2:Y:S04]  /*467f0*/  LDL.LU.64 R12, [R1+0x14f0] ;  /* 0x0014f000010c7983 */ /* 0x000ea80000300a00 */
[----:B------:R-:W2:Y:S04]  /*46800*/  LDL.LU.64 R232, [R1+0x14e8] ;  /* 0x0014e80001e87983 */ /* 0x000ea80000300a00 */
[----:B------:R-:W-:Y:S04]  /*46810*/  STL.64 [R1+0x298], R240 ;  /* 0x000298f001007387 */ /* 0x000fe80000100a00 */
[----:B------:R4:W-:Y:S04]  /*46820*/  STL.64 [R1+0x290], R6 ;  /* 0x0002900601007387 */ /* 0x0009e80000100a00 */
[----:B---3--:R-:W3:Y:S04]  /*46830*/  LDL.LU.64 R216, [R1+0x1900] ;  /* 0x0019000001d87983 */ /* 0x008ee80000300a00 */
[----:B-1----:R-:W3:Y:S04]  /*46840*/  LDL.LU.64 R214, [R1+0x18f8] ;  /* 0x0018f80001d67983 */ /* 0x002ee80000300a00 */
[----:B------:R-:W-:Y:S04]  /*46850*/  LDGSTS.E [R213+-0x28000], desc[UR60][R240.64], !P1 ;  /* 0xd8000000f0d57fae */ /* 0x000fe8000c92187c */
        /* <DEDUP_REMOVED lines=8> */
[----:B-1----:R-:W-:-:S04]  /*468e0*/  IMAD.WIDE R6, R8, 0x4, R210 ;  /* 0x0000000408067825 */ /* 0x002fc800078e02d2 */
[----:B------:R-:W-:Y:S01]  /*468f0*/  VIADD R82, R83, 0xfffffe9c ;  /* 0xfffffe9c53527836 */ /* 0x000fe20000000000 */
[----:B------:R-:W4:Y:S01]  /*46900*/  LDL.LU.64 R210, [R1+0x18f0] ;  /* 0x0018f00001d27983 */ /* 0x000f220000300a00 */
[----:B------:R-:W-:Y:S01]  /*46910*/  ISETP.GE.U32.AND P1, PT, R4, 0x7ffffe7c, PT ;  /* 0x7ffffe7c0400780c */ /* 0x000fe20003f26070 */
[----:B------:R-:W1:Y:S02]  /*46920*/  LDC R83, c[0x0][0x230] ;  /* 0x00008c00ff537b82 */ /* 0x000e640000000800 */
[----:B------:R-:W4:Y:S04]  /*46930*/  LDL.LU.64 R236, [R1+0x18e8] ;  /* 0x0018e80001ec7983 */ /* 0x000f280000300a00 */
[----:B------:R2:W-:Y:S04]  /*46940*/  STL.64 [R1+0x278], R90 ;  /* 0x0002785a01007387 */ /* 0x0005e80000100a00 */
[----:B------:R3:W-:Y:S04]  /*46950*/  STL.64 [R1+0x270], R6 ;  /* 0x0002700601007387 */ /* 0x0007e80000100a00 */
[----:B------:R-:W4:Y:S04]  /*46960*/  LDL.LU.64 R228, [R1+0x18e0] ;  /* 0x0018e00001e47983 */ /* 0x000f280000300a00 */
[----:B------:R-:W4:Y:S01]  /*46970*/  LDL.LU.64 R208, [R1+0x18d8] ;  /* 0x0018d80001d07983 */ /* 0x000f220000300a00 */
[----:B------:R-:W-:Y:S01]  /*46980*/  ISETP.GE.U32.AND P2, PT, R82, 0x7ffffe1d, PT ;  /* 0x7ffffe1d5200780c */ /* 0x000fe20003f46070 */
[----:B------:R-:W-:-:S02]  /*46990*/  VIADD R82, R84, 0xfffffefa ;  /* 0xfffffefa54527836 */ /* 0x000fc40000000000 */
[----:B------:R2:W-:Y:S03]  /*469a0*/  LDGSTS.E [R213+-0x27ff8], desc[UR60][R90.64], !P6 ;  /* 0xd80080005ad57fae */ /* 0x0005e6000f12187c */
[----:B------:R-:W-:Y:S01]  /*469b0*/  ISETP.GE.U32.AND P4, PT, R82, 0x7ffffe7b, PT ;  /* 0x7ffffe7b5200780c */ /* 0x000fe20003f86070 */
[----:B------:R-:W-:Y:S01]  /*469c0*/  VIADD R82, R85, 0xfffffef8 ;  /* 0xfffffef855527836 */ /* 0x000fe20000000000 */
[----:B------:R3:W-:Y:S01]  /*469d0*/  LDGSTS.E [R213+-0x23ff8], desc[UR60][R6.64], !P6 ;  /* 0xdc00800006d57fae */ /* 0x0007e2000f12187c */
[----:B--2---:R-:W-:-:S04]  /*469e0*/  IMAD.WIDE R90, R8, 0x4, R12 ;  /* 0x00000004085a7825 */ /* 0x004fc800078e020c */
[C---:B------:R-:W-:Y:S01]  /*469f0*/  IMAD.WIDE R84, R8.reuse, 0x4, R232 ;  /* 0x0000000408547825 */ /* 0x040fe200078e02e8 */
[----:B------:R-:W-:Y:S04]  /*46a00*/  STL.64 [R1+0x268], R90 ;  /* 0x0002685a01007387 */ /* 0x000fe80000100a00 */
[----:B------:R2:W-:Y:S04]  /*46a10*/  STL.64 [R1+0x260], R84 ;  /* 0x0002605401007387 */ /* 0x0005e80000100a00 */
[----:B------:R-:W-:Y:S01]  /*46a20*/  LDGSTS.E [R213+-0x27ff4], desc[UR60][R90.64], !P2 ;  /* 0xd800c0005ad57fae */ /* 0x000fe2000d12187c */
[----:B---3--:R-:W-:-:S03]  /*46a30*/  IMAD.WIDE R12, R8, 0x4, R216 ;  /* 0x00000004080c7825 */ /* 0x008fc600078e02d8 */
[----:B------:R2:W-:Y:S01]  /*46a40*/  LDGSTS.E [R213+-0x23ff4], desc[UR60][R84.64], !P2 ;  /* 0xdc00c00054d57fae */ /* 0x0005e2000d12187c */
[----:B------:R-:W-:-:S03]  /*46a50*/  IMAD.WIDE R6, R8, 0x4, R214 ;  /* 0x0000000408067825 */ /* 0x000fc600078e02d6 */
[----:B------:R3:W-:Y:S04]  /*46a60*/  LDGSTS.E [R243+-0x40000], desc[UR60][R12.64], !P1 ;  /* 0xc00000000cf37fae */ /* 0x0007e8000c92187c */
[----:B------:R-:W3:Y:S04]  /*46a70*/  LDL.LU.64 R214, [R1+0x18d0] ;  /* 0x0018d00001d67983 */ /* 0x000ee80000300a00 */
[----:B------:R-:W3:Y:S01]  /*46a80*/  LDL.LU.64 R232, [R1+0x18c8] ;  /* 0x0018c80001e87983 */ /* 0x000ee20000300a00 */
[----:B----4-:R-:W-:-:S03]  /*46a90*/  IMAD.WIDE R210, R8, 0x4, R210 ;  /* 0x0000000408d27825 */ /* 0x010fc600078e02d2 */
[----:B------:R3:W-:Y:S01]  /*46aa0*/  STL.64 [R1+0x858], R12 ;  /* 0x0008580c01007387 */ /* 0x0007e20000100a00 */
[----:B------:R-:W-:Y:S01]  /*46ab0*/  IADD3 R4, R87, -0x107, RZ ;  /* 0xfffffef957047810 */ /* 0x000fe20007ffe0ff */
[----:B--2---:R-:W2:Y:S01]  /*46ac0*/  LDC R84, c[0x0][0x230] ;  /* 0x00008c00ff547b82 */ /* 0x004ea20000000800 */
[----:B------:R-:W-:Y:S01]  /*46ad0*/  IMAD.WIDE R90, R8, 0x4, R236 ;  /* 0x00000004085a7825 */ /* 0x000fe200078e02ec */
[----:B------:R4:W-:Y:S04]  /*46ae0*/  STL.64 [R1+0x850], R6 ;  /* 0x0008500601007387 */ /* 0x0009e80000100a00 */
[----:B------:R-:W2:Y:S01]  /*46af0*/  LDL.LU.64 R216, [R1+0x1780] ;  /* 0x0017800001d87983 */ /* 0x000ea20000300a00 */
[----:B------:R-:W-:Y:S01]  /*46b00*/  ISETP.GE.U32.AND P2, PT, R82, 0x7ffffe79, PT ;  /* 0x7ffffe795200780c */ /* 0x000fe20003f46070 */
[----:B------:R-:W1:Y:S02]  /*46b10*/  LDC R87, c[0x0][0x230] ;  /* 0x00008c00ff577b82 */ /* 0x000e640000000800 */
[----:B------:R-:W2:Y:S01]  /*46b20*/  LDL.LU.64 R212, [R1+0x1778] ;  /* 0x0017780001d47983 */ /* 0x000ea20000300a00 */
[----:B---3--:R-:W-:-:S03]  /*46b30*/  IMAD.WIDE R12, R8, 0x4, R228 ;  /* 0x00000004080c7825 */ /* 0x008fc600078e02e4 */
[----:B------:R4:W-:Y:S02]  /*46b40*/  LDGSTS.E [R243+-0x3c000], desc[UR60][R6.64], !P1 ;  /* 0xc400000006f37fae */ /* 0x0009e4000c92187c */
[----:B------:R-:W3:Y:S02]  /*46b50*/  LDC R85, c[0x0][0x230] ;  /* 0x00008c00ff557b82 */ /* 0x000ee40000000800 */
[----:B------:R1:W-:Y:S04]  /*46b60*/  STL.64 [R1+0x848], R210 ;  /* 0x000848d201007387 */ /* 0x0003e80000100a00 */
[----:B------:R1:W-:Y:S01]  /*46b70*/  STL.64 [R1+0x840], R90 ;  /* 0x0008405a01007387 */ /* 0x0003e20000100a00 */
[----:B----4-:R-:W-:-:S03]  /*46b80*/  IMAD.WIDE R6, R8, 0x4, R208 ;  /* 0x0000000408067825 */ /* 0x010fc600078e02d0 */
[----:B------:R-:W-:Y:S04]  /*46b90*/  LDGSTS.E [R243+-0x3fffc], desc[UR60][R210.64], !P4 ;  /* 0xc0004000d2f37fae */ /* 0x000fe8000e12187c */
[----:B------:R-:W4:Y:S04]  /*46ba0*/  LDL.LU.64 R208, [R1+0x1770] ;  /* 0x0017700001d07983 */ /* 0x000f280000300a00 */
[----:B------:R-:W3:Y:S04]  /*46bb0*/  LDL.LU.64 R236, [R1+0x1768] ;  /* 0x0017680001ec7983 */ /* 0x000ee80000300a00 */
[----:B------:R2:W-:Y:S04]  /*46bc0*/  STL.64 [R1+0x838], R12 ;  /* 0x0008380c01007387 */ /* 0x0005e80000100a00 */
[----:B------:R2:W-:Y:S04]  /*46bd0*/  STL.64 [R1+0x830], R6 ;  /* 0x0008300601007387 */ /* 0x0005e80000100a00 */
[----:B------:R-:W3:Y:S04]  /*46be0*/  LDL.LU.64 R228, [R1+0x1760] ;  /* 0x0017600001e47983 */ /* 0x000ee80000300a00 */
[----:B-1----:R-:W3:Y:S01]  /*46bf0*/  LDL.LU.64 R210, [R1+0x1758] ;  /* 0x0017580001d27983 */ /* 0x002ee20000300a00 */
[----:B------:R-:W-:-:S02]  /*46c00*/  ISETP.GE.U32.AND P6, PT, R4, 0x7ffffe7a, PT ;  /* 0x7ffffe7a0400780c */ /* 0x000fc40003fc6070 */
[----:B------:R-:W-:Y:S01]  /*46c10*/  IADD3 R4, R88, -0x125, RZ ;  /* 0xfffffedb58047810 */ /* 0x000fe20007ffe0ff */
[----:B------:R1:W-:Y:S01]  /*46c20*/  LDGSTS.E [R243+-0x3bffc], desc[UR60][R90.64], !P4 ;  /* 0xc40040005af37fae */ /* 0x0003e2000e12187c */
[----:B------:R-:W-:Y:S01]  /*46c30*/  VIADD R82, R86, 0xfffffeda ;  /* 0xfffffeda56527836 */ /* 0x000fe20000000000 */
[----:B------:R-:W3:Y:S01]  /*46c40*/  LDC R88, c[0x0][0x230] ;  /* 0x00008c00ff587b82 */ /* 0x000ee20000000800 */
[----:B------:R-:W-:-:S03]  /*46c50*/  ISETP.GE.U32.AND P1, PT, R4, 0x7ffffe5c, PT ;  /* 0x7ffffe5c0400780c */ /* 0x000fc60003f26070 */
[----:B------:R-:W-:-:S04]  /*46c60*/  ISETP.GE.U32.AND P4, PT, R82, 0x7ffffe5b, PT ;  /* 0x7ffffe5b5200780c */ /* 0x000fc80003f86070 */
[----:B------:R2:W-:Y:S01]  /*46c70*/  LDGSTS.E [R243+-0x3fff8], desc[UR60][R12.64], !P6 ;  /* 0xc00080000cf37fae */ /* 0x0005e2000f12187c */
[----:B------:R-:W3:Y:S03]  /*46c80*/  LDC R86, c[0x0][0x230] ;  /* 0x00008c00ff567b82 */ /* 0x000ee60000000800 */
[----:B------:R2:W-:Y:S01]  /*46c90*/  LDGSTS.E [R243+-0x3bff8], desc[UR60][R6.64], !P6 ;  /* 0xc400800006f37fae */ /* 0x0005e2000f12187c */
[----:B------:R-:W-:-:S04]  /*46ca0*/  IMAD.WIDE R214, R8, 0x4, R214 ;  /* 0x0000000408d67825 */ /* 0x000fc800078e02d6 */
[C---:B-1----:R-:W-:Y:S01]  /*46cb0*/  IMAD.WIDE R90, R8.reuse, 0x4, R232 ;  /* 0x00000004085a7825 */ /* 0x042fe200078e02e8 */
[----:B------:R-:W-:Y:S04]  /*46cc0*/  STL.64 [R1+0x828], R214 ;  /* 0x000828d601007387 */ /* 0x000fe80000100a00 */
[----:B------:R3:W-:Y:S04]  /*46cd0*/  STL.64 [R1+0x820], R90 ;  /* 0x0008205a01007387 */ /* 0x0007e80000100a00 */
[----:B------:R-:W-:Y:S04]  /*46ce0*/  LDGSTS.E [R243+-0x3fff4], desc[UR60][R214.64], !P2 ;  /* 0xc000c000d6f37fae */ /* 0x000fe8000d12187c */
[----:B------:R3:W-:Y:S01]  /*46cf0*/  LDGSTS.E [R243+-0x3bff4], desc[UR60][R90.64], !P2 ;  /* 0xc400c0005af37fae */ /* 0x0007e2000d12187c */
[----:B--2---:R-:W-:-:S04]  /*46d00*/  IMAD.WIDE R12, R8, 0x4, R216 ;  /* 0x00000004080c7825 */ /* 0x004fc800078e02d8 */
[C---:B------:R-:W-:Y:S01]  /*46d10*/  IMAD.WIDE R6, R8.reuse, 0x4, R212 ;  /* 0x0000000408067825 */ /* 0x040fe200078e02d4 */
[----:B------:R1:W-:Y:S04]  /*46d20*/  LDGSTS.E [R243+-0x38000], desc[UR60][R12.64], !P1 ;  /* 0xc80000000cf37fae */ /* 0x0003e8000c92187c */
[----:B------:R-:W2:Y:S04]  /*46d30*/  LDL.LU.64 R212, [R1+0x1750] ;  /* 0x0017500001d47983 */ /* 0x000ea80000300a00 */
[----:B------:R-:W2:Y:S04]  /*46d40*/  LDL.LU.64 R232, [R1+0x1748] ;  /* 0x0017480001e87983 */ /* 0x000ea80000300a00 */
[----:B------:R1:W-:Y:S04]  /*46d50*/  STL.64 [R1+0x658], R12 ;  /* 0x0006580c01007387 */ /* 0x0003e80000100a00 */
[----:B------:R1:W-:Y:S01]  /*46d60*/  STL.64 [R1+0x650], R6 ;  /* 0x0006500601007387 */ /* 0x0003e20000100a00 */
[----:B----4-:R-:W-:-:S03]  /*46d70*/  IMAD.WIDE R208, R8, 0x4, R208 ;  /* 0x0000000408d07825 */ /* 0x010fc600078e02d0 */
[----:B------:R-:W4:Y:S01]  /*46d80*/  LDL.LU.64 R216, [R1+0x1620] ;  /* 0x0016200001d87983 */ /* 0x000f220000300a00 */
[----:B---3--:R-:W-:-:S03]  /*46d90*/  IMAD.WIDE R90, R8, 0x4, R236 ;  /* 0x00000004085a7825 */ /* 0x008fc600078e02ec */
[----:B------:R-:W3:Y:S04]  /*46da0*/  LDL.LU.64 R214, [R1+0x1618] ;  /* 0x0016180001d67983 */ /* 0x000ee80000300a00 */
[----:B------:R1:W-:Y:S04]  /*46db0*/  LDGSTS.E [R243+-0x34000], desc[UR60][R6.64], !P1 ;  /* 0xcc00000006f37fae */ /* 0x0003e8000c92187c */
[----:B------:R1:W-:Y:S02]  /*46dc0*/  STL.64 [R1+0x648], R208 ;  /* 0x000648d001007387 */ /* 0x0003e40000100a00 */
[----:B-1----:R-:W-:-:S02]  /*46dd0*/  IMAD.WIDE R12, R8, 0x4, R228 ;  /* 0x00000004080c7825 */ /* 0x002fc400078e02e4 */
[----:B------:R1:W-:Y:S02]  /*46de0*/  STL.64 [R1+0x640], R90 ;  /* 0x0006405a01007387 */ /* 0x0003e40000100a00 */
[----:B------:R-:W-:Y:S02]  /*46df0*/  IMAD.WIDE R6, R8, 0x4, R210 ;  /* 0x0000000408067825 */ /* 0x000fe400078e02d2 */
[----:B------:R-:W-:Y:S04]  /*46e00*/  LDGSTS.E [R243+-0x37ffc], desc[UR60][R208.64], !P4 ;  /* 0xc8004000d0f37fae */ /* 0x000fe8000e12187c */
[----:B------:R-:W4:Y:S04]  /*46e10*/  LDL.LU.64 R210, [R1+0x1610] ;  /* 0x0016100001d27983 */ /* 0x000f280000300a00 */
[----:B------:R-:W3:Y:S04]  /*46e20*/  LDL.LU.64 R236, [R1+0x1608] ;  /* 0x0016080001ec7983 */ /* 0x000ee80000300a00 */
[----:B------:R4:W-:Y:S04]  /*46e30*/  STL.64 [R1+0x638], R12 ;  /* 0x0006380c01007387 */ /* 0x0009e80000100a00 */
[----:B------:R3:W-:Y:S04]  /*46e40*/  STL.64 [R1+0x630], R6 ;  /* 0x0006300601007387 */ /* 0x0007e80000100a00 */
[----:B------:R-:W3:Y:S04]  /*46e50*/  LDL.LU.64 R228, [R1+0x1600] ;  /* 0x0016000001e47983 */ /* 0x000ee80000300a00 */
[----:B------:R-:W3:Y:S01]  /*46e60*/  LDL.LU.64 R208, [R1+0x15f8] ;  /* 0x0015f80001d07983 */ /* 0x000ee20000300a00 */
[----:B------:R-:W-:Y:S01]  /*46e70*/  IADD3 R4, R89, -0x127, RZ ;  /* 0xfffffed959047810 */ /* 0x000fe20007ffe0ff */
[----:B------:R-:W-:Y:S01]  /*46e80*/  VIADD R82, R83, 0xfffffed8 ;  /* 0xfffffed853527836 */ /* 0x000fe20000000000 */
[----:B------:R-:W3:Y:S01]  /*46e90*/  LDC R89, c[0x0][0x230] ;  /* 0x00008c00ff597b82 */ /* 0x000ee20000000800 */
[----:B------:R1:W-:Y:S01]  /*46ea0*/  LDGSTS.E [R243+-0x33ffc], desc[UR60][R90.64], !P4 ;  /* 0xcc0040005af37fae */ /* 0x0003e2000e12187c */
[----:B------:R-:W-:-:S02]  /*46eb0*/  ISETP.GE.U32.AND P6, PT, R4, 0x7ffffe5a, PT ;  /* 0x7ffffe5a0400780c */ /* 0x000fc40003fc6070 */
[----:B------:R-:W-:Y:S02]  /*46ec0*/  IADD3 R4, R87, -0x145, RZ ;  /* 0xfffffebb57047810 */ /* 0x000fe40007ffe0ff */
[----:B------:R-:W-:Y:S02]  /*46ed0*/  ISETP.GE.U32.AND P2, PT, R82, 0x7ffffe59, PT ;  /* 0x7ffffe595200780c */ /* 0x000fe40003f46070 */
[----:B------:R-:W-:Y:S01]  /*46ee0*/  ISETP.GE.U32.AND P1, PT, R4, 0x7ffffe3c, PT ;  /* 0x7ffffe3c0400780c */ /* 0x000fe20003f26070 */
[----:B------:R-:W-:Y:S01]  /*46ef0*/  VIADD R82, R84, 0xfffffeba ;  /* 0xfffffeba54527836 */ /* 0x000fe20000000000 */
[----:B------:R-:W3:Y:S05]  /*46f00*/  LDC R83, c[0x0][0x230] ;  /* 0x00008c00ff537b82 */ /* 0x000eea0000000800 */
[----:B------:R4:W-:Y:S01]  /*46f10*/  LDGSTS.E [R243+-0x37ff8], desc[UR60][R12.64], !P6 ;  /* 0xc80080000cf37fae */ /* 0x0009e2000f12187c */
[----:B------:R-:W-:Y:S01]  /*46f20*/  ISETP.GE.U32.AND P4, PT, R82, 0x7ffffe3b, PT ;  /* 0x7ffffe3b5200780c */ /* 0x000fe20003f86070 */
[----:B--2---:R-:W-:-:S02]  /*46f30*/  IMAD.WIDE R212, R8, 0x4, R212 ;  /* 0x0000000408d47825 */ /* 0x004fc400078e02d4 */
[----:B------:R3:W-:Y:S02]  /*46f40*/  LDGSTS.E [R243+-0x33ff8], desc[UR60][R6.64], !P6 ;  /* 0xcc00800006f37fae */ /* 0x0007e4000f12187c */
[C---:B-1----:R-:W-:Y:S02]  /*46f50*/  IMAD.WIDE R90, R8.reuse, 0x4, R232 ;  /* 0x00000004085a7825 */ /* 0x042fe400078e02e8 */
[----:B------:R-:W-:Y:S02]  /*46f60*/  STL.64 [R1+0x628], R212 ;  /* 0x000628d401007387 */ /* 0x000fe40000100a00 */
[----:B----4-:R-:W-:Y:S02]  /*46f70*/  IMAD.WIDE R210, R8, 0x4, R210 ;  /* 0x0000000408d27825 */ /* 0x010fe400078e02d2 */
[----:B------:R1:W-:Y:S01]  /*46f80*/  STL.64 [R1+0x620], R90 ;  /* 0x0006205a01007387 */ /* 0x0003e20000100a00 */
[----:B------:R-:W-:Y:S01]  /*46f90*/  IADD3 R4, R88, -0x147, RZ ;  /* 0xfffffeb958047810 */ /* 0x000fe20007ffe0ff */
[----:B------:R-:W2:Y:S01]  /*46fa0*/  LDC R84, c[0x0][0x230] ;  /* 0x00008c00ff547b82 */ /* 0x000ea20000000800 */
[C---:B------:R-:W-:Y:S01]  /*46fb0*/  IMAD.WIDE R12, R8.reuse, 0x4, R216 ;  /* 0x00000004080c7825 */ /* 0x040fe200078e02d8 */
[----:B------:R-:W-:Y:S03]  /*46fc0*/  LDGSTS.E [R243+-0x37ff4], desc[UR60][R212.64], !P2 ;  /* 0xc800c000d4f37fae */ /* 0x000fe6000d12187c */
[----:B---3--:R-:W-:Y:S01]  /*46fd0*/  IMAD.WIDE R6, R8, 0x4, R214 ;  /* 0x0000000408067825 */ /* 0x008fe200078e02d6 */
[----:B------:R1:W-:Y:S02]  /*46fe0*/  LDGSTS.E [R243+-0x33ff4], desc[UR60][R90.64], !P2 ;  /* 0xcc00c0005af37fae */ /* 0x0003e4000d12187c */
[----:B------:R-:W3:Y:S02]  /*46ff0*/  LDC R87, c[0x0][0x230] ;  /* 0x00008c00ff577b82 */ /* 0x000ee40000000800 */
[----:B------:R-:W4:Y:S04]  /*47000*/  LDL.LU.64 R214, [R1+0x15f0] ;  /* 0x0015f00001d67983 */ /* 0x000f280000300a00 */
[----:B------:R-:W2:Y:S01]  /*47010*/  LDL.LU.64 R232, [R1+0x15e8] ;  /* 0x0015e80001e87983 */ /* 0x000ea20000300a00 */
[----:B------:R-:W-:Y:S01]  /*47020*/  VIADD R82, R85, 0xfffffeb8 ;  /* 0xfffffeb855527836 */ /* 0x000fe20000000000 */
[----:B------:R-:W-:Y:S01]  /*47030*/  ISETP.GE.U32.AND P6, PT, R4, 0x7ffffe3a, PT ;  /* 0x7ffffe3a0400780c */ /* 0x000fe20003fc6070 */
[----:B------:R-:W3:Y:S01]  /*47040*/  LDC R85, c[0x0][0x230] ;  /* 0x00008c00ff557b82 */ /* 0x000ee20000000800 */
[----:B------:R1:W-:Y:S02]  /*47050*/  STL.64 [R1+0x458], R12 ;  /* 0x0004580c01007387 */ /* 0x0003e40000100a00 */
[----:B-1----:R-:W-:-:S02]  /*47060*/  IMAD.WIDE R90, R8, 0x4, R236 ;  /* 0x00000004085a7825 */ /* 0x002fc400078e02ec */
[----:B------:R1:W-:Y:S03]  /*47070*/  STL.64 [R1+0x450], R6 ;  /* 0x0004500601007387 */ /* 0x0003e60000100a00 */
[----:B------:R-:W3:Y:S01]  /*47080*/  LDC R88, c[0x0][0x230] ;  /* 0x00008c00ff587b82 */ /* 0x000ee20000000800 */
[----:B------:R-:W3:Y:S04]  /*47090*/  LDL.LU.64 R216, [R1+0x14e0] ;  /* 0x0014e00001d87983 */ /* 0x000ee80000300a00 */
[----:B------:R-:W3:Y:S04]  /*470a0*/  LDL.LU.64 R212, [R1+0x14d8] ;  /* 0x0014d80001d47983 */ /* 0x000ee80000300a00 */
[----:B------:R1:W-:Y:S04]  /*470b0*/  LDGSTS.E [R243+-0x30000], desc[UR60][R12.64], !P1 ;  /* 0xd00000000cf37fae */ /* 0x0003e8000c92187c */
[----:B------:R1:W-:Y:S04]  /*470c0*/  LDGSTS.E [R243+-0x2c000], desc[UR60][R6.64], !P1 ;  /* 0xd400000006f37fae */ /* 0x0003e8000c92187c */
[----:B------:R1:W-:Y:S02]  /*470d0*/  STL.64 [R1+0x448], R210 ;  /* 0x000448d201007387 */ /* 0x0003e40000100a00 */
[----:B-1----:R-:W-:-:S02]  /*470e0*/  IMAD.WIDE R12, R8, 0x4, R228 ;  /* 0x00000004080c7825 */ /* 0x002fc400078e02e4 */
[----:B------:R2:W-:Y:S02]  /*470f0*/  STL.64 [R1+0x440], R90 ;  /* 0x0004405a01007387 */ /* 0x0005e40000100a00 */
[----:B------:R-:W-:Y:S02]  /*47100*/  IMAD.WIDE R6, R8, 0x4, R208 ;  /* 0x0000000408067825 */ /* 0x000fe400078e02d0 */
[----:B------:R-:W-:Y:S04]  /*47110*/  LDGSTS.E [R243+-0x2fffc], desc[UR60][R210.64], !P4 ;  /* 0xd0004000d2f37fae */ /* 0x000fe8000e12187c */
[----:B------:R-:W3:Y:S04]  /*47120*/  LDL.LU.64 R208, [R1+0x14d0] ;  /* 0x0014d00001d07983 */ /* 0x000ee80000300a00 */
[----:B------:R-:W3:Y:S04]  /*47130*/  LDL.LU.64 R236, [R1+0x14c8] ;  /* 0x0014c80001ec7983 */ /* 0x000ee80000300a00 */
[----:B------:R1:W-:Y:S04]  /*47140*/  STL.64 [R1+0x438], R12 ;  /* 0x0004380c01007387 */ /* 0x0003e80000100a00 */
[----:B------:R1:W-:Y:S04]  /*47150*/  STL.64 [R1+0x430], R6 ;  /* 0x0004300601007387 */ /* 0x0003e80000100a00 */
[----:B------:R-:W3:Y:S04]  /*47160*/  LDL.LU.64 R228, [R1+0x14c0] ;  /* 0x0014c00001e47983 */ /* 0x000ee80000300a00 */
[----:B------:R-:W3:Y:S01]  /*47170*/  LDL.LU.64 R210, [R1+0x14b8] ;  /* 0x0014b80001d27983 */ /* 0x000ee20000300a00 */
[----:B------:R-:W-:-:S02]  /*47180*/  IADD3 R4, R89, -0x165, RZ ;  /* 0xfffffe9b59047810 */ /* 0x000fc40007ffe0ff */
[----:B------:R-:W-:Y:S01]  /*47190*/  ISETP.GE.U32.AND P2, PT, R82, 0x7ffffe39, PT ;  /* 0x7ffffe395200780c */ /* 0x000fe20003f46070 */
[----:B------:R2:W-:Y:S01]  /*471a0*/  LDGSTS.E [R243+-0x2bffc], desc[UR60][R90.64], !P4 ;  /* 0xd40040005af37fae */ /* 0x0005e2000e12187c */
[----:B------:R-:W-:Y:S01]  /*471b0*/  ISETP.GE.U32.AND P1, PT, R4, 0x7ffffe1c, PT ;  /* 0x7ffffe1c0400780c */ /* 0x000fe20003f26070 */
[----:B------:R-:W-:Y:S01]  /*471c0*/  VIADD R82, R83, 0xfffffe9a ;  /* 0xfffffe9a53527836 */ /* 0x000fe20000000000 */
[----:B------:R-:W1:Y:S01]  /*471d0*/  LDC R89, c[0x0][0x230] ;  /* 0x00008c00ff597b82 */ /* 0x000e620000000800 */
[----:B------:R1:W-:Y:S04]  /*471e0*/  LDGSTS.E [R243+-0x2fff8], desc[UR60][R12.64], !P6 ;  /* 0xd00080000cf37fae */ /* 0x0003e8000f12187c */
[----:B------:R1:W-:Y:S01]  /*471f0*/  LDGSTS.E [R243+-0x2bff8], desc[UR60][R6.64], !P6 ;  /* 0xd400800006f37fae */ /* 0x0003e2000f12187c */
[----:B------:R-:W-:Y:S01]  /*47200*/  ISETP.GE.U32.AND P4, PT, R82, 0x7ffffe1b, PT ;  /* 0x7ffffe1b5200780c */ /* 0x000fe20003f86070 */
[----:B----4-:R-:W-:-:S04]  /*47210*/  IMAD.WIDE R214, R8, 0x4, R214 ;  /* 0x0000000408d67825 */ /* 0x010fc800078e02d6 */
[C---:B--2---:R-:W-:Y:S01]  /*47220*/  IMAD.WIDE R90, R8.reuse, 0x4, R232 ;  /* 0x00000004085a7825 */ /* 0x044fe200078e02e8 */
[----:B------:R-:W-:Y:S03]  /*47230*/  STL.64 [R1+0x428], R214 ;  /* 0x000428d601007387 */ /* 0x000fe60000100a00 */
[----:B---3--:R-:W-:Y:S01]  /*47240*/  IMAD.WIDE R208, R8, 0x4, R208 ;  /* 0x0000000408d07825 */ /* 0x008fe200078e02d0 */
[----:B------:R2:W-:Y:S01]  /*47250*/  STL.64 [R1+0x420], R90 ;  /* 0x0004205a01007387 */ /* 0x0005e20000100a00 */
[----:B------:R-:W-:Y:S01]  /*47260*/  IADD3 R4, R86, -0x167, RZ ;  /* 0xfffffe9956047810 */ /* 0x000fe20007ffe0ff */
[----:B------:R-:W3:Y:S01]  /*47270*/  LDC R83, c[0x0][0x230] ;  /* 0x00008c00ff537b82 */ /* 0x000ee20000000800 */
[C---:B-1----:R-:W-:Y:S01]  /*47280*/  IMAD.WIDE R12, R8.reuse, 0x4, R216 ;  /* 0x00000004080c7825 */ /* 0x042fe200078e02d8 */
[----:B------:R-:W-:Y:S03]  /*47290*/  LDGSTS.E [R243+-0x2fff4], desc[UR60][R214.64], !P2 ;  /* 0xd000c000d6f37fae */ /* 0x000fe6000d12187c */
[C---:B------:R-:W-:Y:S01]  /*472a0*/  IMAD.WIDE R6, R8.reuse, 0x4, R212 ;  /* 0x0000000408067825 */ /* 0x040fe200078e02d4 */
[----:B------:R2:W-:Y:S02]  /*472b0*/  LDGSTS.E [R243+-0x2bff4], desc[UR60][R90.64], !P2 ;  /* 0xd400c0005af37fae */ /* 0x0005e4000d12187c */
[----:B------:R-:W1:Y:S02]  /*472c0*/  LDC R86, c[0x0][0x230] ;  /* 0x00008c00ff567b82 */ /* 0x000e640000000800 */
[----:B------:R-:W4:Y:S04]  /*472d0*/  LDL.LU.64 R212, [R1+0x14b0] ;  /* 0x0014b00001d47983 */ /* 0x000f280000300a00 */
[----:B------:R-:W3:Y:S04]  /*472e0*/  LDL.LU.64 R232, [R1+0x14a8] ;  /* 0x0014a80001e87983 */ /* 0x000ee80000300a00 */
[----:B------:R1:W-:Y:S01]  /*472f0*/  STL.64 [R1+0x258], R12 ;  /* 0x0002580c01007387 */ /* 0x0003e20000100a00 */
[----:B--2---:R-:W-:-:S03]  /*47300*/  IMAD.WIDE R90, R8, 0x4, R236 ;  /* 0x00000004085a7825 */ /* 0x004fc600078e02ec */
[----:B------:R2:W-:Y:S04]  /*47310*/  STL.64 [R1+0x250], R6 ;  /* 0x0002500601007387 */ /* 0x0005e80000100a00 */
[----:B------:R-:W3:Y:S04]  /*47320*/  LDL.LU.64 R216, [R1+0x18c0] ;  /* 0x0018c00001d87983 */ /* 0x000ee80000300a00 */
[----:B------:R-:W3:Y:S04]  /*47330*/  LDL.LU.64 R214, [R1+0x18b8] ;  /* 0x0018b80001d67983 */ /* 0x000ee80000300a00 */
[----:B------:R1:W-:Y:S04]  /*47340*/  LDGSTS.E [R243+-0x28000], desc[UR60][R12.64], !P1 ;  /* 0xd80000000cf37fae */ /* 0x0003e8000c92187c */
[----:B------:R2:W-:Y:S04]  /*47350*/  LDGSTS.E [R243+-0x24000], desc[UR60][R6.64], !P1 ;  /* 0xdc00000006f37fae */ /* 0x0005e8000c92187c */
[----:B------:R2:W-:Y:S01]  /*47360*/  STL.64 [R1+0x248], R208 ;  /* 0x000248d001007387 */ /* 0x0005e20000100a00 */
[----:B-1----:R-:W-:-:S03]  /*47370*/  IMAD.WIDE R12, R8, 0x4, R228 ;  /* 0x00000004080c7825 */ /* 0x002fc600078e02e4 */
[----:B------:R3:W-:Y:S01]  /*47380*/  STL.64 [R1+0x240], R90 ;  /* 0x0002405a01007387 */ /* 0x0007e20000100a00 */
[----:B--2---:R-:W-:-:S03]  /*47390*/  IMAD.WIDE R6, R8, 0x4, R210 ;  /* 0x0000000408067825 */ /* 0x004fc600078e02d2 */
[----:B------:R-:W-:Y:S04]  /*473a0*/  LDGSTS.E [R243+-0x27ffc], desc[UR60][R208.64], !P4 ;  /* 0xd8004000d0f37fae */ /* 0x000fe8000e12187c */
[----:B------:R-:W2:Y:S04]  /*473b0*/  LDL.LU.64 R210, [R1+0x18b0] ;  /* 0x0018b00001d27983 */ /* 0x000ea80000300a00 */
[----:B------:R-:W2:Y:S04]  /*473c0*/  LDL.LU.64 R236, [R1+0x18a8] ;  /* 0x0018a80001ec7983 */ /* 0x000ea80000300a00 */
[----:B------:R1:W-:Y:S04]  /*473d0*/  STL.64 [R1+0x238], R12 ;  /* 0x0002380c01007387 */ /* 0x0003e80000100a00 */
[----:B------:R1:W-:Y:S04]  /*473e0*/  STL.64 [R1+0x230], R6 ;  /* 0x0002300601007387 */ /* 0x0003e80000100a00 */
[----:B------:R-:W2:Y:S04]  /*473f0*/  LDL.LU.64 R228, [R1+0x18a0] ;  /* 0x0018a00001e47983 */ /* 0x000ea80000300a00 */
[----:B------:R-:W2:Y:S01]  /*47400*/  LDL.LU.64 R208, [R1+0x1898] ;  /* 0x0018980001d07983 */ /* 0x000ea20000300a00 */
[----:B------:R-:W-:Y:S01]  /*47410*/  ISETP.GE.U32.AND P6, PT, R4, 0x7ffffe1a, PT ;  /* 0x7ffffe1a0400780c */ /* 0x000fe20003fc6070 */
[----:B------:R-:W-:Y:S01]  /*47420*/  VIADD R82, R84, 0xfffffe98 ;  /* 0xfffffe9854527836 */ /* 0x000fe20000000000 */
[----:B------:R-:W-:Y:S01]  /*47430*/  IADD3 R4, R87, -0x109, RZ ;  /* 0xfffffef757047810 */ /* 0x000fe20007ffe0ff */
[----:B------:R3:W-:Y:S01]  /*47440*/  LDGSTS.E [R243+-0x23ffc], desc[UR60][R90.64], !P4 ;  /* 0xdc0040005af37fae */ /* 0x0007e2000e12187c */
[----:B------:R-:W1:Y:S02]  /*47450*/  LDC R84, c[0x0][0x230] ;  /* 0x00008c00ff547b82 */ /* 0x000e640000000800 */
[----:B------:R-:W-:-:S02]  /*47460*/  ISETP.GE.U32.AND P2, PT, R82, 0x7ffffe19, PT ;  /* 0x7ffffe195200780c */ /* 0x000fc40003f46070 */
[----:B------:R-:W-:Y:S01]  /*47470*/  ISETP.GE.U32.AND P1, PT, R4, 0x7ffffe78, PT ;  /* 0x7ffffe780400780c */ /* 0x000fe20003f26070 */
[----:B------:R-:W-:-:S03]  /*47480*/  VIADD R82, R85, 0xfffffef6 ;  /* 0xfffffef655527836 */ /* 0x000fc60000000000 */
[----:B------:R-:W1:Y:S01]  /*47490*/  LDC R87, c[0x0][0x230] ;  /* 0x00008c00ff577b82 */ /* 0x000e620000000800 */
[----:B------:R1:W-:Y:S01]  /*474a0*/  LDGSTS.E [R243+-0x27ff8], desc[UR60][R12.64], !P6 ;  /* 0xd80080000cf37fae */ /* 0x0003e2000f12187c */
[----:B------:R-:W-:-:S03]  /*474b0*/  ISETP.GE.U32.AND P4, PT, R82, 0x7ffffe77, PT ;  /* 0x7ffffe775200780c */ /* 0x000fc60003f86070 */
[----:B------:R1:W-:Y:S01]  /*474c0*/  LDGSTS.E [R243+-0x23ff8], desc[UR60][R6.64], !P6 ;  /* 0xdc00800006f37fae */ /* 0x0003e2000f12187c */
[----:B----4-:R-:W-:-:S04]  /*474d0*/  IMAD.WIDE R212, R8, 0x4, R212 ;  /* 0x0000000408d47825 */ /* 0x010fc800078e02d4 */
[C---:B---3--:R-:W-:Y:S01]  /*474e0*/  IMAD.WIDE R90, R8.reuse, 0x4, R232 ;  /* 0x00000004085a7825 */ /* 0x048fe200078e02e8 */
[----:B------:R-:W-:Y:S03]  /*474f0*/  STL.64 [R1+0x228], R212 ;  /* 0x000228d401007387 */ /* 0x000fe60000100a00 */
[----:B--2---:R-:W-:Y:S01]  /*47500*/  IMAD.WIDE R210, R8, 0x4, R210 ;  /* 0x0000000408d27825 */ /* 0x004fe200078e02d2 */
        /* <DEDUP_REMOVED lines=43> */
[C---:B--2---:R-:W-:Y:S01]  /*477c0*/  IMAD.WIDE R208, R8.reuse, 0x4, R208 ;  /* 0x0000000408d07825 */ /* 0x044fe200078e02d0 */
        /* <DEDUP_REMOVED lines=697> */
[----:B------:R1:W-:Y:S04]  /*4a360*/  LDGSTS.E [R2+-0x3fff8], desc[UR60][R12.64], !P6 ;  /* 0xc00080000c027fae */ /* 0x0003e8000f12187c */
[----:B------:R1:W-:Y:S01]  /*4a370*/  LDGSTS.E [R2+-0x3bff8], desc[UR60][R6.64], !P6 ;  /* 0xc400800006027fae */ /* 0x0003e2000f12187c */
[----:B------:R-:W-:Y:S01]  /*4a380*/  ISETP.GE.U32.AND P4, PT, R82, 0x7ffffe47, PT ;  /* 0x7ffffe475200780c */ /* 0x000fe20003f86070 */
        /* <DEDUP_REMOVED lines=25> */
[----:B------:R-:W2:Y:S04]  /*4a520*/  LDL.LU.64 R228, [R1+0x10b0] ;  /* 0x0010b00001e47983 */ /* 0x000ea80000300a00 */
[----:B------:R-:W2:Y:S04]  /*4a530*/  LDL.LU.64 R236, [R1+0x10a8] ;  /* 0x0010a80001ec7983 */ /* 0x000ea80000300a00 */
[----:B------:R1:W-:Y:S04]  /*4a540*/  STL.64 [R1+0x4f8], R12 ;  /* 0x0004f80c01007387 */ /* 0x0003e80000100a00 */
[----:B------:R1:W-:Y:S04]  /*4a550*/  STL.64 [R1+0x4f0], R6 ;  /* 0x0004f00601007387 */ /* 0x0003e80000100a00 */
[----:B------:R-:W2:Y:S04]  /*4a560*/  LDL.LU.64 R210, [R1+0x10a0] ;  /* 0x0010a00001d27983 */ /* 0x000ea80000300a00 */
[----:B------:R-:W-:Y:S01]  /*4a570*/  LDGSTS.E [R2+-0x37ffc], desc[UR60][R208.64], !P4 ;  /* 0xc8004000d0027fae */ /* 0x000fe2000e12187c */
[----:B------:R-:W-:-:S03]  /*4a580*/  ISETP.GE.U32.AND P6, PT, R4, 0x7ffffe46, PT ;  /* 0x7ffffe460400780c */ /* 0x000fc60003fc6070 */
[----:B------:R-:W2:Y:S01]  /*4a590*/  LDL.LU.64 R208, [R1+0x1098] ;  /* 0x0010980001d07983 */ /* 0x000ea20000300a00 */
[----:B------:R-:W-:Y:S01]  /*4a5a0*/  VIADD R82, R84, 0xfffffec4 ;  /* 0xfffffec454527836 */ /* 0x000fe20000000000 */
[----:B------:R-:W-:Y:S01]  /*4a5b0*/  IADD3 R4, R87, -0x159, RZ ;  /* 0xfffffea757047810 */ /* 0x000fe20007ffe0ff */
[----:B------:R-:W1:Y:S01]  /*4a5c0*/  LDC R84, c[0x0][0x230] ;  /* 0x00008c00ff547b82 */ /* 0x000e620000000800 */
[----:B------:R3:W-:Y:S02]  /*4a5d0*/  LDGSTS.E [R2+-0x33ffc], desc[UR60][R90.64], !P4 ;  /* 0xcc0040005a027fae */ /* 0x0007e4000e12187c */
[----:B------:R-:W-:Y:S02]  /*4a5e0*/  ISETP.GE.U32.AND P2, PT, R82, 0x7ffffe45, PT ;  /* 0x7ffffe455200780c */ /* 0x000fe40003f46070 */
[----:B------:R-:W-:Y:S02]  /*4a5f0*/  ISETP.GE.U32.AND P1, PT, R4, 0x7ffffe28, PT ;  /* 0x7ffffe280400780c */ /* 0x000fe40003f26070 */
[----:B------:R1:W-:Y:S01]  /*4a600*/  LDGSTS.E [R2+-0x37ff8], desc[UR60][R12.64], !P6 ;  /* 0xc80080000c027fae */ /* 0x0003e2000f12187c */
[----:B------:R-:W-:Y:S01]  /*4a610*/  VIADD R82, R85, 0xfffffea6 ;  /* 0xfffffea655527836 */ /* 0x000fe20000000000 */
[----:B------:R-:W1:Y:S02]  /*4a620*/  LDC R87, c[0x0][0x230] ;  /* 0x00008c00ff577b82 */ /* 0x000e640000000800 */
[----:B------:R1:W-:Y:S02]  /*4a630*/  LDGSTS.E [R2+-0x33ff8], desc[UR60][R6.64], !P6 ;  /* 0xcc00800006027fae */ /* 0x0003e4000f12187c */
        /* <DEDUP_REMOVED lines=21> */
[----:B------:R2:W-:Y:S04]  /*4a790*/  STL.64 [R1+0x308], R228 ;  /* 0x000308e401007387 */ /* 0x0005e80000100a00 */
[----:B------:R2:W-:Y:S01]  /*4a7a0*/  LDGSTS.E [R2+-0x2c000], desc[UR60][R6.64], !P1 ;  /* 0xd400000006027fae */ /* 0x0005e2000c92187c */
[----:B-1----:R-:W-:-:S03]  /*4a7b0*/  IMAD.WIDE R12, R8, 0x4, R210 ;  /* 0x00000004080c7825 */ /* 0x002fc600078e02d2 */
[----:B------:R-:W-:Y:S04]  /*4a7c0*/  LDGSTS.E [R2+-0x2fffc], desc[UR60][R228.64], !P4 ;  /* 0xd0004000e4027fae */ /* 0x000fe8000e12187c */
[----:B------:R-:W3:Y:S04]  /*4a7d0*/  LDL.LU.64 R210, [R1+0xfb0] ;  /* 0x000fb00001d27983 */ /* 0x000ee80000300a00 */
[----:B------:R3:W-:Y:S01]  /*4a7e0*/  STL.64 [R1+0x300], R90 ;  /* 0x0003005a01007387 */ /* 0x0007e20000100a00 */
[----:B--2---:R-:W-:-:S03]  /*4a7f0*/  IMAD.WIDE R6, R8, 0x4, R208 ;  /* 0x0000000408067825 */ /* 0x004fc600078e02d0 */
[----:B------:R-:W2:Y:S04]  /*4a800*/  LDL.LU.64 R236, [R1+0xfa8] ;  /* 0x000fa80001ec7983 */ /* 0x000ea80000300a00 */
[----:B------:R1:W-:Y:S04]  /*4a810*/  STL.64 [R1+0x2f8], R12 ;  /* 0x0002f80c01007387 */ /* 0x0003e80000100a00 */
[----:B------:R-:W2:Y:S04]  /*4a820*/  LDL.LU.64 R208, [R1+0xfa0] ;  /* 0x000fa00001d07983 */ /* 0x000ea80000300a00 */
[----:B------:R1:W-:Y:S04]  /*4a830*/  STL.64 [R1+0x2f0], R6 ;  /* 0x0002f00601007387 */ /* 0x0003e80000100a00 */
[----:B------:R-:W2:Y:S01]  /*4a840*/  LDL.LU.64 R228, [R1+0xf98] ;  /* 0x000f980001e47983 */ /* 0x000ea20000300a00 */
[----:B------:R-:W-:Y:S01]  /*4a850*/  ISETP.GE.U32.AND P6, PT, R4, 0x7ffffe26, PT ;  /* 0x7ffffe260400780c */ /* 0x000fe20003fc6070 */
[----:B------:R-:W-:Y:S01]  /*4a860*/  VIADD R82, R83, 0xfffffea4 ;  /* 0xfffffea453527836 */ /* 0x000fe20000000000 */
[----:B------:R-:W-:Y:S01]  /*4a870*/  IADD3 R4, R86, -0x179, RZ ;  /* 0xfffffe8756047810 */ /* 0x000fe20007ffe0ff */
[----:B------:R3:W-:Y:S01]  /*4a880*/  LDGSTS.E [R2+-0x2bffc], desc[UR60][R90.64], !P4 ;  /* 0xd40040005a027fae */ /* 0x0007e2000e12187c */
[----:B------:R-:W2:Y:S02]  /*4a890*/  LDC R83, c[0x0][0x230] ;  /* 0x00008c00ff537b82 */ /* 0x000ea40000000800 */
[----:B------:R-:W-:-:S02]  /*4a8a0*/  ISETP.GE.U32.AND P2, PT, R82, 0x7ffffe25, PT ;  /* 0x7ffffe255200780c */ /* 0x000fc40003f46070 */
[----:B------:R-:W-:Y:S01]  /*4a8b0*/  ISETP.GE.U32.AND P1, PT, R4, 0x7ffffe08, PT ;  /* 0x7ffffe080400780c */ /* 0x000fe20003f26070 */
[----:B------:R-:W-:-:S03]  /*4a8c0*/  VIADD R82, R84, 0xfffffe86 ;  /* 0xfffffe8654527836 */ /* 0x000fc60000000000 */
[----:B------:R-:W2:Y:S01]  /*4a8d0*/  LDC R86, c[0x0][0x230] ;  /* 0x00008c00ff567b82 */ /* 0x000ea20000000800 */
[----:B------:R1:W-:Y:S01]  /*4a8e0*/  LDGSTS.E [R2+-0x2fff8], desc[UR60][R12.64], !P6 ;  /* 0xd00080000c027fae */ /* 0x0003e2000f12187c */
[----:B------:R-:W-:-:S03]  /*4a8f0*/  ISETP.GE.U32.AND P4, PT, R82, 0x7ffffe07, PT ;  /* 0x7ffffe075200780c */ /* 0x000fc60003f86070 */
[----:B------:R1:W-:Y:S01]  /*4a900*/  LDGSTS.E [R2+-0x2bff8], desc[UR60][R6.64], !P6 ;  /* 0xd400800006027fae */ /* 0x0003e2000f12187c */
[----:B----4-:R-:W-:-:S04]  /*4a910*/  IMAD.WIDE R214, R8, 0x4, R214 ;  /* 0x0000000408d67825 */ /* 0x010fc800078e02d6 */
[C---:B---3--:R-:W-:Y:S01]  /*4a920*/  IMAD.WIDE R90, R8.reuse, 0x4, R232 ;  /* 0x00000004085a7825 */ /* 0x048fe200078e02e8 */
[----:B------:R-:W-:Y:S03]  /*4a930*/  STL.64 [R1+0x2e8], R214 ;  /* 0x0002e8d601007387 */ /* 0x000fe60000100a00 */
[C---:B------:R-:W-:Y:S01]  /*4a940*/  IMAD.WIDE R210, R8.reuse, 0x4, R210 ;  /* 0x0000000408d27825 */ /* 0x040fe200078e02d2 */
        /* <DEDUP_REMOVED lines=10> */
[----:B------:R2:W-:Y:S02]  /*4a9f0*/  STL.64 [R1+0x118], R12 ;  /* 0x0001180c01007387 */ /* 0x0005e40000100a00 */
[----:B--2---:R-:W-:-:S02]  /*4aa00*/  IMAD.WIDE R90, R8, 0x4, R236 ;  /* 0x00000004085a7825 */ /* 0x004fc400078e02ec */
[----:B------:R2:W-:Y:S04]  /*4aa10*/  STL.64 [R1+0x110], R6 ;  /* 0x0001100601007387 */ /* 0x0005e80000100a00 */
[----:B------:R-:W3:Y:S04]  /*4aa20*/  LDL.LU.64 R216, [R1+0x11e0] ;  /* 0x0011e00001d87983 */ /* 0x000ee80000300a00 */
[----:B------:R2:W-:Y:S04]  /*4aa30*/  LDGSTS.E [R2+-0x28000], desc[UR60][R12.64], !P1 ;  /* 0xd80000000c027fae */ /* 0x0005e8000c92187c */
[----:B------:R-:W3:Y:S04]  /*4aa40*/  LDL.LU.64 R214, [R1+0x11d8] ;  /* 0x0011d80001d67983 */ /* 0x000ee80000300a00 */
[----:B------:R1:W-:Y:S01]  /*4aa50*/  STL.64 [R1+0x108], R210 ;  /* 0x000108d201007387 */ /* 0x0003e20000100a00 */
[----:B--2---:R-:W-:-:S03]  /*4aa60*/  IMAD.WIDE R12, R8, 0x4, R208 ;  /* 0x00000004080c7825 */ /* 0x004fc600078e02d0 */
[----:B------:R2:W-:Y:S04]  /*4aa70*/  LDGSTS.E [R2+-0x24000], desc[UR60][R6.64], !P1 ;  /* 0xdc00000006027fae */ /* 0x0005e8000c92187c */
[----:B------:R-:W3:Y:S04]  /*4aa80*/  LDL.LU.64 R208, [R1+0x11d0] ;  /* 0x0011d00001d07983 */ /* 0x000ee80000300a00 */
[----:B------:R3:W-:Y:S04]  /*4aa90*/  STL.64 [R1+0x100], R90 ;  /* 0x0001005a01007387 */ /* 0x0007e80000100a00 */
[----:B------:R-:W3:Y:S01]  /*4aaa0*/  LDL.LU.64 R236, [R1+0x11c8] ;  /* 0x0011c80001ec7983 */ /* 0x000ee20000300a00 */
[----:B--2---:R-:W-:-:S03]  /*4aab0*/  IMAD.WIDE R6, R8, 0x4, R228 ;  /* 0x0000000408067825 */ /* 0x004fc600078e02e4 */
[----:B------:R2:W-:Y:S04]  /*4aac0*/  STL.64 [R1+0xf8], R12 ;  /* 0x0000f80c01007387 */ /* 0x0005e80000100a00 */
[----:B------:R-:W2:Y:S04]  /*4aad0*/  LDL.LU.64 R228, [R1+0x11c0] ;  /* 0x0011c00001e47983 */ /* 0x000ea80000300a00 */
[----:B------:R-:W-:Y:S01]  /*4aae0*/  LDGSTS.E [R2+-0x27ffc], desc[UR60][R210.64], !P4 ;  /* 0xd8004000d2027fae */ /* 0x000fe2000e12187c */
[----:B------:R-:W-:-:S03]  /*4aaf0*/  ISETP.GE.U32.AND P6, PT, R4, 0x7ffffe06, PT ;  /* 0x7ffffe060400780c */ /* 0x000fc60003fc6070 */
[----:B-1----:R-:W2:Y:S01]  /*4ab00*/  LDL.LU.64 R210, [R1+0x11b8] ;  /* 0x0011b80001d27983 */ /* 0x002ea20000300a00 */
[----:B------:R-:W-:Y:S01]  /*4ab10*/  VIADD R82, R85, 0xfffffe84 ;  /* 0xfffffe8455527836 */ /* 0x000fe20000000000 */
[----:B------:R-:W-:Y:S01]  /*4ab20*/  IADD3 R4, R88, -0x11d, RZ ;  /* 0xfffffee358047810 */ /* 0x000fe20007ffe0ff */
[----:B------:R-:W1:Y:S01]  /*4ab30*/  LDC R85, c[0x0][0x230] ;  /* 0x00008c00ff557b82 */ /* 0x000e620000000800 */
[----:B------:R3:W-:Y:S02]  /*4ab40*/  LDGSTS.E [R2+-0x23ffc], desc[UR60][R90.64], !P4 ;  /* 0xdc0040005a027fae */ /* 0x0007e4000e12187c */
[----:B------:R-:W-:Y:S02]  /*4ab50*/  ISETP.GE.U32.AND P2, PT, R82, 0x7ffffe05, PT ;  /* 0x7ffffe055200780c */ /* 0x000fe40003f46070 */
[----:B------:R-:W-:Y:S01]  /*4ab60*/  ISETP.GE.U32.AND P1, PT, R4, 0x7ffffe64, PT ;  /* 0x7ffffe640400780c */ /* 0x000fe20003f26070 */
[----:B------:R-:W-:Y:S01]  /*4ab70*/  VIADD R82, R83, 0xfffffee2 ;  /* 0xfffffee253527836 */ /* 0x000fe20000000000 */
[----:B------:R-:W-:Y:S01]  /*4ab80*/  IADD3 R4, R86, -0x11f, RZ ;  /* 0xfffffee156047810 */ /* 0x000fe20007ffe0ff */
[----:B------:R2:W-:Y:S01]  /*4ab90*/  LDGSTS.E [R2+-0x27ff8], desc[UR60][R12.64], !P6 ;  /* 0xd80080000c027fae */ /* 0x0005e2000f12187c */
[----:B------:R-:W1:Y:S02]  /*4aba0*/  LDC R88, c[0x0][0x230] ;  /* 0x00008c00ff587b82 */ /* 0x000e640000000800 */
[----:B------:R-:W-:Y:S01]  /*4abb0*/  ISETP.GE.U32.AND P4, PT, R82, 0x7ffffe63, PT ;  /* 0x7ffffe635200780c */ /* 0x000fe20003f86070 */
[----:B------:R2:W-:Y:S04]  /*4abc0*/  STL.64 [R1+0xf0], R6 ;  /* 0x0000f00601007387 */ /* 0x0005e80000100a00 */
[----:B------:R2:W-:Y:S01]  /*4abd0*/  LDGSTS.E [R2+-0x23ff8], desc[UR60][R6.64], !P6 ;  /* 0xdc00800006027fae */ /* 0x0005e2000f12187c */
[----:B------:R-:W-:Y:S01]  /*4abe0*/  ISETP.GE.U32.AND P6, PT, R4, 0x7ffffe62, PT ;  /* 0x7ffffe620400780c */ /* 0x000fe20003fc6070 */
[----:B------:R-:W1:Y:S08]  /*4abf0*/  LDC R83, c[0x0][0x230] ;  /* 0x00008c00ff537b82 */ /* 0x000e700000000800 */
[----:B------:R-:W1:Y:S01]  /*4ac00*/  LDC R86, c[0x0][0x230] ;  /* 0x00008c00ff567b82 */ /* 0x000e620000000800 */
[----:B----4-:R-:W-:-:S04]  /*4ac10*/  IMAD.WIDE R212, R8, 0x4, R212 ;  /* 0x0000000408d47825 */ /* 0x010fc800078e02d4 */
[C---:B---3--:R-:W-:Y:S01]  /*4ac20*/  IMAD.WIDE R90, R8.reuse, 0x4, R232 ;  /* 0x00000004085a7825 */ /* 0x048fe200078e02e8 */
[----:B------:R3:W-:Y:S04]  /*4ac30*/  STL.64 [R1+0xe8], R212 ;  /* 0x0000e8d401007387 */ /* 0x0007e80000100a00 */
[----:B------:R4:W-:Y:S04]  /*4ac40*/  STL.64 [R1+0xe0], R90 ;  /* 0x0000e05a01007387 */ /* 0x0009e80000100a00 */
[----:B------:R-:W-:Y:S01]  /*4ac50*/  LDGSTS.E [R2+-0x27ff4], desc[UR60][R212.64], !P2 ;  /* 0xd800c000d4027fae */ /* 0x000fe2000d12187c */
[----:B--2---:R-:W-:-:S03]  /*4ac60*/  IMAD.WIDE R12, R8, 0x4, R216 ;  /* 0x00000004080c7825 */ /* 0x004fc600078e02d8 */
[----:B------:R4:W-:Y:S04]  /*4ac70*/  LDGSTS.E [R2+-0x23ff4], desc[UR60][R90.64], !P2 ;  /* 0xdc00c0005a027fae */ /* 0x0009e8000d12187c */
[----:B------:R-:W2:Y:S01]  /*4ac80*/  LDL.LU.64 R216, [R1+0x11b0] ;  /* 0x0011b00001d87983 */ /* 0x000ea20000300a00 */
[----:B------:R-:W-:-:S03]  /*4ac90*/  IMAD.WIDE R6, R8, 0x4, R214 ;  /* 0x0000000408067825 */ /* 0x000fc600078e02d6 */
[----:B------:R1:W-:Y:S04]  /*4aca0*/  LDGSTS.E [R0+-0x40000], desc[UR60][R12.64], !P1 ;  /* 0xc00000000c007fae */ /* 0x0003e8000c92187c */
[----:B------:R-:W2:Y:S04]  /*4acb0*/  LDL.LU.64 R214, [R1+0x11a8] ;  /* 0x0011a80001d67983 */ /* 0x000ea80000300a00 */
[----:B------:R1:W-:Y:S01]  /*4acc0*/  STL.64 [R1+0x6d8], R12 ;  /* 0x0006d80c01007387 */ /* 0x0003e20000100a00 */
[----:B------:R-:W-:-:S03]  /*4acd0*/  IMAD.WIDE R208, R8, 0x4, R208 ;  /* 0x0000000408d07825 */ /* 0x000fc600078e02d0 */
[----:B------:R1:W-:Y:S04]  /*4ace0*/  STL.64 [R1+0x6d0], R6 ;  /* 0x0006d00601007387 */ /* 0x0003e80000100a00 */
[----:B---3--:R-:W3:Y:S01]  /*4acf0*/  LDL.LU.64 R212, [R1+0x1140] ;  /* 0x0011400001d47983 */ /* 0x008ee20000300a00 */
[----:B----4-:R-:W-:-:S03]  /*4ad00*/  IMAD.WIDE R90, R8, 0x4, R236 ;  /* 0x00000004085a7825 */ /* 0x010fc600078e02ec */
[----:B------:R4:W-:Y:S04]  /*4ad10*/  LDGSTS.E [R0+-0x3c000], desc[UR60][R6.64], !P1 ;  /* 0xc400000006007fae */ /* 0x0009e8000c92187c */
[----:B------:R-:W3:Y:S01]  /*4ad20*/  LDL.LU.64 R232, [R1+0x1138] ;  /* 0x0011380001e87983 */ /* 0x000ee20000300a00 */
[----:B-1----:R-:W-:-:S03]  /*4ad30*/  IMAD.WIDE R12, R8, 0x4, R228 ;  /* 0x00000004080c7825 */ /* 0x002fc600078e02e4 */
[----:B------:R1:W-:Y:S04]  /*4ad40*/  STL.64 [R1+0x6c8], R208 ;  /* 0x0006c8d001007387 */ /* 0x0003e80000100a00 */
[----:B------:R-:W-:Y:S04]  /*4ad50*/  STL.64 [R1+0x6c0], R90 ;  /* 0x0006c05a01007387 */ /* 0x000fe80000100a00 */
[----:B------:R1:W-:Y:S04]  /*4ad60*/  STL.64 [R1+0x6b8], R12 ;  /* 0x0006b80c01007387 */ /* 0x0003e80000100a00 */
[----:B------:R-:W-:Y:S01]  /*4ad70*/  LDGSTS.E [R0+-0x3fffc], desc[UR60][R208.64], !P4 ;  /* 0xc0004000d0007fae */ /* 0x000fe2000e12187c */
[----:B----4-:R-:W-:-:S03]  /*4ad80*/  IMAD.WIDE R6, R8, 0x4, R210 ;  /* 0x0000000408067825 */ /* 0x010fc600078e02d2 */
[----:B------:R4:W-:Y:S04]  /*4ad90*/  LDGSTS.E [R0+-0x3bffc], desc[UR60][R90.64], !P4 ;  /* 0xc40040005a007fae */ /* 0x0009e8000e12187c */
[----:B------:R-:W4:Y:S04]  /*4ada0*/  LDL.LU.64 R210, [R1+0x1130] ;  /* 0x0011300001d27983 */ /* 0x000f280000300a00 */
[----:B------:R1:W-:Y:S04]  /*4adb0*/  STL.64 [R1+0x6b0], R6 ;  /* 0x0006b00601007387 */ /* 0x0003e80000100a00 */
[----:B-1----:R-:W4:Y:S04]  /*4adc0*/  LDL.LU.64 R208, [R1+0x1128] ;  /* 0x0011280001d07983 */ /* 0x002f280000300a00 */
[----:B------:R-:W-:Y:S01]  /*4add0*/  LDGSTS.E [R0+-0x3fff8], desc[UR60][R12.64], !P6 ;  /* 0xc00080000c007fae */ /* 0x000fe2000f12187c */
[----:B------:R-:W-:Y:S01]  /*4ade0*/  VIADD R82, R84, 0xfffffee0 ;  /* 0xfffffee054527836 */ /* 0x000fe20000000000 */
[----:B------:R-:W-:Y:S01]  /*4adf0*/  IADD3 R4, R87, -0x13d, RZ ;  /* 0xfffffec357047810 */ /* 0x000fe20007ffe0ff */
[----:B------:R-:W1:Y:S01]  /*4ae00*/  LDC R84, c[0x0][0x230] ;  /* 0x00008c00ff547b82 */ /* 0x000e620000000800 */
[----:B------:R-:W-:Y:S04]  /*4ae10*/  LDGSTS.E [R0+-0x3bff8], desc[UR60][R6.64], !P6 ;  /* 0xc400800006007fae */ /* 0x000fe8000f12187c */
[----:B------:R-:W4:Y:S01]  /*4ae20*/  LDL.LU.64 R12, [R1+0x1120] ;  /* 0x00112000010c7983 */ /* 0x000f220000300a00 */
[----:B------:R-:W-:-:S02]  /*4ae30*/  ISETP.GE.U32.AND P2, PT, R82, 0x7ffffe61, PT ;  /* 0x7ffffe615200780c */ /* 0x000fc40003f46070 */
[----:B------:R-:W1:Y:S01]  /*4ae40*/  LDC R87, c[0x0][0x230] ;  /* 0x00008c00ff577b82 */ /* 0x000e620000000800 */
[----:B------:R-:W-:Y:S01]  /*4ae50*/  ISETP.GE.U32.AND P1, PT, R4, 0x7ffffe44, PT ;  /* 0x7ffffe440400780c */ /* 0x000fe20003f26070 */
[----:B------:R-:W-:Y:S01]  /*4ae60*/  VIADD R4, R88, 0xfffffec2 ;  /* 0xfffffec258047836 */ /* 0x000fe20000000000 */
[----:B------:R-:W4:Y:S04]  /*4ae70*/  LDL.LU.64 R6, [R1+0x1118] ;  /* 0x0011180001067983 */ /* 0x000f280000300a00 */
[----:B------:R-:W-:Y:S01]  /*4ae80*/  ISETP.GE.U32.AND P4, PT, R4, 0x7ffffe43, PT ;  /* 0x7ffffe430400780c */ /* 0x000fe20003f86070 */
[C---:B--2---:R-:W-:Y:S01]  /*4ae90*/  IMAD.WIDE R216, R8.reuse, 0x4, R216 ;  /* 0x0000000408d87825 */ /* 0x044fe200078e02d8 */
[----:B------:R-:W2:Y:S04]  /*4aea0*/  LDC R88, c[0x0][0x230] ;  /* 0x00008c00ff587b82 */ /* 0x000ea80000000800 */
[----:B------:R1:W-:Y:S01]  /*4aeb0*/  STL.64 [R1+0x6a8], R216 ;  /* 0x0006a8d801007387 */ /* 0x0003e20000100a00 */
[----:B------:R-:W-:-:S03]  /*4aec0*/  IMAD.WIDE R214, R8, 0x4, R214 ;  /* 0x0000000408d67825 */ /* 0x000fc600078e02d6 */
[----:B------:R-:W2:Y:S04]  /*4aed0*/  LDL.LU.64 R236, [R1+0x1110] ;  /* 0x0011100001ec7983 */ /* 0x000ea80000300a00 */
[----:B------:R1:W-:Y:S04]  /*4aee0*/  STL.64 [R1+0x6a0], R214 ;  /* 0x0006a0d601007387 */ /* 0x0003e80000100a00 */
[----:B------:R-:W2:Y:S01]  /*4aef0*/  LDL.LU.64 R228, [R1+0x1108] ;  /* 0x0011080001e47983 */ /* 0x000ea20000300a00 */
[----:B---3--:R-:W-:-:S03]  /*4af00*/  IMAD.WIDE R212, R8, 0x4, R212 ;  /* 0x0000000408d47825 */ /* 0x008fc600078e02d4 */
[----:B------:R-:W-:Y:S01]  /*4af10*/  LDGSTS.E [R0+-0x3fff4], desc[UR60][R216.64], !P2 ;  /* 0xc000c000d8007fae */ /* 0x000fe2000d12187c */
[----:B----4-:R-:W-:-:S03]  /*4af20*/  IMAD.WIDE R90, R8, 0x4, R232 ;  /* 0x00000004085a7825 */ /* 0x010fc600078e02e8 */
[----:B------:R-:W-:Y:S04]  /*4af30*/  STL.64 [R1+0x4d8], R212 ;  /* 0x0004d8d401007387 */ /* 0x000fe80000100a00 */
[----:B------:R-:W-:Y:S04]  /*4af40*/  LDGSTS.E [R0+-0x3bff4], desc[UR60][R214.64], !P2 ;  /* 0xc400c000d6007fae */ /* 0x000fe8000d12187c */
[----:B------:R3:W-:Y:S04]  /*4af50*/  STL.64 [R1+0x4d0], R90 ;  /* 0x0004d05a01007387 */ /* 0x0007e80000100a00 */
[----:B------:R-:W-:Y:S04]  /*4af60*/  LDGSTS.E [R0+-0x38000], desc[UR60][R212.64], !P1 ;  /* 0xc8000000d4007fae */ /* 0x000fe8000c92187c */
[----:B-1----:R-:W4:Y:S04]  /*4af70*/  LDL.LU.64 R216, [R1+0x1080] ;  /* 0x0010800001d87983 */ /* 0x002f280000300a00 */
[----:B------:R3:W-:Y:S01]  /*4af80*/  LDGSTS.E [R0+-0x34000], desc[UR60][R90.64], !P1 ;  /* 0xcc0000005a007fae */ /* 0x0007e2000c92187c */
[----:B------:R-:W-:-:S03]  /*4af90*/  IMAD.WIDE R210, R8, 0x4, R210 ;  /* 0x0000000408d27825 */ /* 0x000fc600078e02d2 */
[----:B------:R-:W4:Y:S04]  /*4afa0*/  LDL.LU.64 R232, [R1+0x1078] ;  /* 0x0010780001e87983 */ /* 0x000f280000300a00 */
[----:B------:R-:W4:Y:S01]  /*4afb0*/  LDL.LU.64 R214, [R1+0x1070] ;  /* 0x0010700001d67983 */ /* 0x000f220000300a00 */
[----:B---3--:R-:W-:-:S03]  /*4afc0*/  IMAD.WIDE R90, R8, 0x4, R208 ;  /* 0x00000004085a7825 */ /* 0x008fc600078e02d0 */
[----:B------:R-:W3:Y:S04]  /*4afd0*/  LDL.LU.64 R212, [R1+0x1068] ;  /* 0x0010680001d47983 */ /* 0x000ee80000300a00 */
[----:B------:R1:W-:Y:S04]  /*4afe0*/  STL.64 [R1+0x4c8], R210 ;  /* 0x0004c8d201007387 */ /* 0x0003e80000100a00 */
[----:B------:R-:W3:Y:S01]  /*4aff0*/  LDL.LU.64 R208, [R1+0x1060] ;  /* 0x0010600001d07983 */ /* 0x000ee20000300a00 */
[----:B------:R-:W-:-:S03]  /*4b000*/  IMAD.WIDE R12, R8, 0x4, R12 ;  /* 0x00000004080c7825 */ /* 0x000fc600078e020c */
[----:B------:R-:W-:Y:S04]  /*4b010*/  STL.64 [R1+0x4c0], R90 ;  /* 0x0004c05a01007387 */ /* 0x000fe80000100a00 */
[----:B------:R4:W-:Y:S04]  /*4b020*/  LDGSTS.E [R0+-0x37ffc], desc[UR60][R210.64], !P4 ;  /* 0xc8004000d2007fae */ /* 0x0009e8000e12187c */
[----:B------:R-:W-:Y:S01]  /*4b030*/  STL.64 [R1+0x4b8], R12 ;  /* 0x0004b80c01007387 */ /* 0x000fe20000100a00 */
[----:B------:R-:W-:Y:S01]  /*4b040*/  IADD3 R4, R83, -0x13f, RZ ;  /* 0xfffffec153047810 */ /* 0x000fe20007ffe0ff */
[----:B------:R-:W-:Y:S01]  /*4b050*/  VIADD R82, R85, 0xfffffec0 ;  /* 0xfffffec055527836 */ /* 0x000fe20000000000 */
[----:B------:R-:W3:Y:S01]  /*4b060*/  LDC R83, c[0x0][0x230] ;  /* 0x00008c00ff537b82 */ /* 0x000ee20000000800 */
[----:B------:R4:W-:Y:S04]  /*4b070*/  LDGSTS.E [R0+-0x33ffc], desc[UR60][R90.64], !P4 ;  /* 0xcc0040005a007fae */ /* 0x0009e8000e12187c */
[----:B-1----:R-:W3:Y:S01]  /*4b080*/  LDL.LU.64 R210, [R1+0x1058] ;  /* 0x0010580001d27983 */ /* 0x002ee20000300a00 */
[----:B------:R-:W-:-:S02]  /*4b090*/  ISETP.GE.U32.AND P6, PT, R4, 0x7ffffe42, PT ;  /* 0x7ffffe420400780c */ /* 0x000fc40003fc6070 */
[----:B------:R-:W-:Y:S01]  /*4b0a0*/  IADD3 R4, R86, -0x15d, RZ ;  /* 0xfffffea356047810 */ /* 0x000fe20007ffe0ff */
[----:B------:R-:W-:Y:S01]  /*4b0b0*/  IMAD.WIDE R6, R8, 0x4, R6 ;  /* 0x0000000408067825 */ /* 0x000fe200078e0206 */
[----:B------:R-:W1:Y:S01]  /*4b0c0*/  LDC R86, c[0x0][0x230] ;  /* 0x00008c00ff567b82 */ /* 0x000e620000000800 */
[----:B------:R-:W-:Y:S02]  /*4b0d0*/  ISETP.GE.U32.AND P2, PT, R82, 0x7ffffe41, PT ;  /* 0x7ffffe415200780c */ /* 0x000fe40003f46070 */
[----:B------:R-:W-:-:S05]  /*4b0e0*/  VIADD R82, R87, 0xfffffea2 ;  /* 0xfffffea257527836 */ /* 0x000fca0000000000 */
[----:B------:R-:W-:Y:S01]  /*4b0f0*/  ISETP.GE.U32.AND P4, PT, R82, 0x7ffffe23, PT ;  /* 0x7ffffe235200780c */ /* 0x000fe20003f86070 */
[----:B------:R-:W-:Y:S01]  /*4b100*/  VIADD R82, R84, 0xfffffea0 ;  /* 0xfffffea054527836 */ /* 0x000fe20000000000 */
[----:B------:R-:W-:Y:S01]  /*4b110*/  LDGSTS.E [R0+-0x37ff8], desc[UR60][R12.64], !P6 ;  /* 0xc80080000c007fae */ /* 0x000fe2000f12187c */
[----:B------:R-:W-:Y:S01]  /*4b120*/  ISETP.GE.U32.AND P1, PT, R4, 0x7ffffe24, PT ;  /* 0x7ffffe240400780c */ /* 0x000fe20003f26070 */
[----:B------:R-:W3:Y:S02]  /*4b130*/  LDC R85, c[0x0][0x230] ;  /* 0x00008c00ff557b82 */ /* 0x000ee40000000800 */
[----:B------:R1:W-:Y:S04]  /*4b140*/  STL.64 [R1+0x4b0], R6 ;  /* 0x0004b00601007387 */ /* 0x0003e80000100a00 */
[----:B------:R-:W-:Y:S01]  /*4b150*/  LDGSTS.E [R0+-0x33ff8], desc[UR60][R6.64], !P6 ;  /* 0xcc00800006007fae */ /* 0x000fe2000f12187c */
[----:B-1----:R-:W-:-:S03]  /*4b160*/  IADD3 R84, R86, -0x17f, RZ ;  /* 0xfffffe8156547810 */ /* 0x002fc60007ffe0ff */
[----:B------:R-:W3:Y:S04]  /*4b170*/  LDL.LU.64 R6, [R1+0x1050] ;  /* 0x0010500001067983 */ /* 0x000ee80000300a00 */
[----:B------:R-:W3:Y:S01]  /*4b180*/  LDL.LU.64 R12, [R1+0x1048] ;  /* 0x00104800010c7983 */ /* 0x000ee20000300a00 */
[----:B--2---:R-:W-:-:S04]  /*4b190*/  IMAD.WIDE R240, R8, 0x4, R236 ;  /* 0x0000000408f07825 */ /* 0x004fc800078e02ec */
[C---:B------:R-:W-:Y:S01]  /*4b1a0*/  IMAD.WIDE R228, R8.reuse, 0x4, R228 ;  /* 0x0000000408e47825 */ /* 0x040fe200078e02e4 */
[----:B------:R1:W-:Y:S04]  /*4b1b0*/  STL.64 [R1+0x4a8], R240 ;  /* 0x0004a8f001007387 */ /* 0x0003e80000100a00 */
[----:B------:R-:W-:Y:S04]  /*4b1c0*/  STL.64 [R1+0x4a0], R228 ;  /* 0x0004a0e401007387 */ /* 0x000fe80000100a00 */
[----:B------:R-:W2:Y:S04]  /*4b1d0*/  LDL.LU.64 R236, [R1+0xf80] ;  /* 0x000f800001ec7983 */ /* 0x000ea80000300a00 */
[----:B------:R-:W-:Y:S04]  /*4b1e0*/  LDGSTS.E [R0+-0x37ff4], desc[UR60][R240.64], !P2 ;  /* 0xc800c000f0007fae */ /* 0x000fe8000d12187c */
[----:B------:R-:W-:Y:S01]  /*4b1f0*/  LDGSTS.E [R0+-0x33ff4], desc[UR60][R228.64], !P2 ;  /* 0xcc00c000e4007fae */ /* 0x000fe2000d12187c */
[----:B----4-:R-:W-:-:S05]  /*4b200*/  IMAD.WIDE R216, R8, 0x4, R216 ;  /* 0x0000000408d87825 */ /* 0x010fca00078e02d8 */
[----:B------:R-:W-:Y:S01]  /*4b210*/  LDGSTS.E [R0+-0x30000], desc[UR60][R216.64], !P1 ;  /* 0xd0000000d8007fae */ /* 0x000fe2000c92187c */
[C---:B---3--:R-:W-:Y:S02]  /*4b220*/  IMAD.WIDE R86, R8.reuse, 0x4, R210 ;  /* 0x0000000408567825 */ /* 0x048fe400078e02d2 */
[----:B------:R-:W3:Y:S02]  /*4b230*/  S2R R211, SR_TID.X ;  /* 0x0000000000d37919 */ /* 0x000ee40000002100 */
[C---:B------:R-:W-:Y:S02]  /*4b240*/  IMAD.WIDE R90, R8.reuse, 0x4, R232 ;  /* 0x00000004085a7825 */ /* 0x040fe400078e02e8 */
[----:B------:R-:W4:Y:S02]  /*4b250*/  LDL.LU.64 R232, [R1+0xf60] ;  /* 0x000f600001e87983 */ /* 0x000f240000300a00 */
[C---:B------:R-:W-:Y:S02]  /*4b260*/  IMAD.WIDE R214, R8.reuse, 0x4, R214 ;  /* 0x0000000408d67825 */ /* 0x040fe400078e02d6 */
[----:B------:R-:W-:Y:S02]  /*4b270*/  STL.64 [R1+0x2d8], R216 ;  /* 0x0002d8d801007387 */ /* 0x000fe40000100a00 */
[----:B------:R-:W-:-:S02]  /*4b280*/  IMAD.WIDE R212, R8, 0x4, R212 ;  /* 0x0000000408d47825 */ /* 0x000fc400078e02d4 */
[----:B-1----:R-:W4:Y:S04]  /*4b290*/  LDL.LU.64 R240, [R1+0x2dd8] ;  /* 0x002dd80001f07983 */ /* 0x002f280000300a00 */
[----:B------:R1:W-:Y:S04]  /*4b2a0*/  STL.64 [R1+0x2d0], R90 ;  /* 0x0002d05a01007387 */ /* 0x0003e80000100a00 */
[----:B------:R1:W-:Y:S01]  /*4b2b0*/  LDGSTS.E [R0+-0x2c000], desc[UR60][R90.64], !P1 ;  /* 0xd40000005a007fae */ /* 0x0003e2000c92187c */
[----:B---3--:R-:W-:Y:S01]  /*4b2c0*/  LOP3.LUT R210, R211, 0x7f, RZ, 0xc0, !PT ;  /* 0x0000007fd3d27812 */ /* 0x008fe200078ec0ff */
[----:B-1----:R-:W-:Y:S01]  /*4b2d0*/  IMAD.WIDE R90, R8, 0x4, R208 ;  /* 0x00000004085a7825 */ /* 0x002fe200078e02d0 */
[----:B------:R-:W1:Y:S01]  /*4b2e0*/  LDC R211, c[0x0][0x230] ;  /* 0x00008c00ffd37b82 */ /* 0x000e620000000800 */
[----:B------:R3:W-:Y:S01]  /*4b2f0*/  STL.64 [R1+0x2c8], R214 ;  /* 0x0002c8d601007387 */ /* 0x0007e20000100a00 */
[----:B------:R-:W-:-:S03]  /*4b300*/  ISETP.GE.U32.AND P2, PT, R82, 0x7ffffe21, PT ;  /* 0x7ffffe215200780c */ /* 0x000fc60003f46070 */
[----:B------:R-:W4:Y:S01]  /*4b310*/  LDL.LU.64 R208, [R1+0x1240] ;  /* 0x0012400001d07983 */ /* 0x000f220000300a00 */
[----:B------:R-:W-:-:S03]  /*4b320*/  VIADD R82, R89, 0xfffffe80 ;  /* 0xfffffe8059527836 */ /* 0x000fc60000000000 */
[----:B------:R3:W-:Y:S04]  /*4b330*/  STL.64 [R1+0x2c0], R212 ;  /* 0x0002c0d401007387 */ /* 0x0007e80000100a00 */
[----:B------:R-:W4:Y:S04]  /*4b340*/  LDL.LU.64 R228, [R1+0x1230] ;  /* 0x0012300001e47983 */ /* 0x000f280000300a00 */
[----:B------:R-:W-:Y:S04]  /*4b350*/  STL.64 [R1+0x2b8], R90 ;  /* 0x0002b85a01007387 */ /* 0x000fe80000100a00 */
[----:B------:R-:W4:Y:S04]  /*4b360*/  LDL.LU.64 R216, [R1+0x1250] ;  /* 0x0012500001d87983 */ /* 0x000f280000300a00 */
[----:B------:R-:W-:Y:S01]  /*4b370*/  LDGSTS.E [R0+-0x2fffc], desc[UR60][R214.64], !P4 ;  /* 0xd0004000d6007fae */ /* 0x000fe2000e12187c */
[----:B-1----:R-:W-:-:S03]  /*4b380*/  IADD3 R252, R211, 0x7f, RZ ;  /* 0x0000007fd3fc7810 */ /* 0x002fc60007ffe0ff */
[----:B------:R1:W-:Y:S04]  /*4b390*/  STL.64 [R1+0x2b0], R86 ;  /* 0x0002b05601007387 */ /* 0x0003e80000100a00 */
[----:B------:R-:W-:Y:S01]  /*4b3a0*/  LDGSTS.E [R0+-0x2bffc], desc[UR60][R212.64], !P4 ;  /* 0xd4004000d4007fae */ /* 0x000fe2000e12187c */
[----:B------:R-:W-:-:S03]  /*4b3b0*/  ISETP.GE.AND P4, PT, R210, R82, PT ;  /* 0x00000052d200720c */ /* 0x000fc60003f86270 */
[----:B---3--:R-:W3:Y:S04]  /*4b3c0*/  LDL.LU.64 R214, [R1+0x1228] ;  /* 0x0012280001d67983 */ /* 0x008ee80000300a00 */
[----:B------:R-:W3:Y:S04]  /*4b3d0*/  LDL.LU.64 R212, [R1+0x1248] ;  /* 0x0012480001d47983 */ /* 0x000ee80000300a00 */
[----:B------:R-:W3:Y:S01]  /*4b3e0*/  LDL.LU.64 R210, [R1+0x1238] ;  /* 0x0012380001d27983 */ /* 0x000ee20000300a00 */
[----:B------:R-:W-:-:S04]  /*4b3f0*/  IADD3 R4, R83, -0x15f, RZ ;  /* 0xfffffea153047810 */ /* 0x000fc80007ffe0ff */
[----:B------:R-:W-:Y:S02]  /*4b400*/  ISETP.GE.U32.AND P6, PT, R4, 0x7ffffe22, PT ;  /* 0x7ffffe220400780c */ /* 0x000fe40003fc6070 */
[----:B------:R-:W-:Y:S01]  /*4b410*/  IADD3 R4, R88, -0x17d, RZ ;  /* 0xfffffe8358047810 */ /* 0x000fe20007ffe0ff */
[----:B------:R-:W-:-:S04]  /*4b420*/  IMAD.WIDE R88, R8, 0x4, R6 ;  /* 0x0000000408587825 */ /* 0x000fc800078e0206 */
[----:B------:R-:W-:Y:S01]  /*4b430*/  VIADD R83, R85, 0xfffffe82 ;  /* 0xfffffe8255537836 */ /* 0x000fe20000000000 */
[----:B------:R-:W-:-:S05]  /*4b440*/  ISETP.GE.U32.AND P1, PT, R4, 0x7ffffe04, PT ;  /* 0x7ffffe040400780c */ /* 0x000fca0003f26070 */
[----:B------:R-:W-:Y:S04]  /*4b450*/  LDGSTS.E [R0+-0x2fff8], desc[UR60][R90.64], !P6 ;  /* 0xd00080005a007fae */ /* 0x000fe8000f12187c */
[----:B------:R1:W-:Y:S01]  /*4b460*/  LDGSTS.E [R0+-0x2bff8], desc[UR60][R86.64], !P6 ;  /* 0xd400800056007fae */ /* 0x0003e2000f12187c */
[----:B------:R-:W-:Y:S02]  /*4b470*/  ISETP.GT.AND P6, PT, R252, 0x1ff, PT ;  /* 0x000001fffc00780c */ /* 0x000fe40003fc4270 */
[----:B------:R-:W-:Y:S01]  /*4b480*/  SEL R4, RZ, 0x4, P4 ;  /* 0x00000004ff047807 */ /* 0x000fe20002000000 */
[----:B------:R4:W-:Y:S01]  /*4b490*/  LDGSTS.E [R0+-0x2fff4], desc[UR60][R88.64], !P2 ;  /* 0xd000c00058007fae */ /* 0x0009e2000d12187c */
[----:B-1----:R-:W-:Y:S01]  /*4b4a0*/  IMAD.WIDE R86, R8, 0x4, R12 ;  /* 0x0000000408567825 */ /* 0x002fe200078e020c */
[----:B------:R-:W-:-:S04]  /*4b4b0*/  ISETP.GE.U32.AND P4, PT, R84, 0x7ffffe02, PT ;  /* 0x7ffffe025400780c */ /* 0x000fc80003f86070 */
[----:B------:R3:W-:Y:S01]  /*4b4c0*/  LDGSTS.E [R0+-0x2bff4], desc[UR60][R86.64], !P2 ;  /* 0xd400c00056007fae */ /* 0x0007e2000d12187c */
[----:B------:R-:W-:Y:S02]  /*4b4d0*/  ISETP.GE.U32.AND P2, PT, R83, 0x7ffffe03, PT ;  /* 0x7ffffe035300780c */ /* 0x000fe40003f46070 */
[----:B------:R-:W-:Y:S02]  /*4b4e0*/  SEL R4, R4, RZ, P6 ;  /* 0x000000ff04047207 */ /* 0x000fe40003000000 */
[----:B------:R-:W-:Y:S01]  /*4b4f0*/  ISETP.GE.U32.AND P6, PT, R82, 0x7ffffe01, PT ;  /* 0x7ffffe015200780c */ /* 0x000fe20003fc6070 */
[----:B------:R1:W-:Y:S01]  /*4b500*/  STL.64 [R1+0x2a8], R88 ;  /* 0x0002a85801007387 */ /* 0x0003e20000100a00 */
[----:B------:R-:W-:-:S03]  /*4b510*/  IMAD.WIDE R80, R5, 0x4, R80 ;  /* 0x0000000405507825 */ /* 0x000fc600078e0250 */
[----:B------:R3:W-:Y:S01]  /*4b520*/  STL.64 [R1+0x2a0], R86 ;  /* 0x0002a05601007387 */ /* 0x0007e20000100a00 */
[C---:B------:R-:W-:Y:S02]  /*4b530*/  VIADD R82, R244.reuse, 0x100000 ;  /* 0x00100000f4527836 */ /* 0x040fe40000000000 */
[----:B------:R-:W-:Y:S02]  /*4b540*/  VIADD R83, R244, 0x100000 ;  /* 0x00100000f4537836 */ /* 0x000fe40000000000 */
[----:B--2---:R-:W-:-:S05]  /*4b550*/  IMAD.WIDE R12, R8, 0x4, R236 ;  /* 0x00000004080c7825 */ /* 0x004fca00078e02ec */
[----:B------:R2:W-:Y:S04]  /*4b560*/  STL.64 [R1+0xd8], R12 ;  /* 0x0000d80c01007387 */ /* 0x0005e80000100a00 */
[----:B------:R2:W-:Y:S01]  /*4b570*/  LDGSTS.E [R0+-0x28000], desc[UR60][R12.64], !P1 ;  /* 0xd80000000c007fae */ /* 0x0005e2000c92187c */
[----:B------:R-:W-:-:S04]  /*4b580*/  IMAD.WIDE R236, R5, 0x4, R188 ;  /* 0x0000000405ec7825 */ /* 0x000fc800078e02bc */
[----:B----4-:R-:W-:-:S05]  /*4b590*/  IMAD.WIDE R6, R8, 0x4, R232 ;  /* 0x0000000408067825 */ /* 0x010fca00078e02e8 */
[----:B------:R4:W-:Y:S01]  /*4b5a0*/  STL.64 [R1+0xd0], R6 ;  /* 0x0000d00601007387 */ /* 0x0009e20000100a00 */
[----:B------:R-:W-:-:S03]  /*4b5b0*/  IMAD.WIDE R84, R5, 0x4, R240 ;  /* 0x0000000405547825 */ /* 0x000fc600078e02f0 */
[----:B------:R4:W-:Y:S01]  /*4b5c0*/  LDGSTS.E [R0+-0x24000], desc[UR60][R6.64], !P1 ;  /* 0xdc00000006007fae */ /* 0x0009e2000c92187c */
[----:B------:R-:W-:Y:S02]  /*4b5d0*/  ISETP.NE.U32.AND P1, PT, R4, RZ, PT ;  /* 0x000000ff0400720c */ /* 0x000fe40003f25070 */
[----:B------:R-:W-:Y:S01]  /*4b5e0*/  IADD3 R4, R244, 0x100000, RZ ;  /* 0x00100000f4047810 */ /* 0x000fe20007ffe0ff */
[----:B------:R-:W-:Y:S01]  /*4b5f0*/  STL.64 [R1+0x98], R84 ;  /* 0x0000985401007387 */ /* 0x000fe20000100a00 */
[----:B------:R-:W-:-:S05]  /*4b600*/  IMAD.WIDE R208, R8, 0x4, R208 ;  /* 0x0000000408d07825 */ /* 0x000fca00078e02d0 */
[----:B------:R-:W-:Y:S01]  /*4b610*/  LDGSTS.E [R0+-0x27ffc], desc[UR60][R208.64], !P2 ;  /* 0xd8004000d0007fae */ /* 0x000fe2000d12187c */
[----:B-1----:R-:W-:-:S03]  /*4b620*/  IMAD.WIDE R88, R8, 0x4, R228 ;  /* 0x0000000408587825 */ /* 0x002fc600078e02e4 */
[----:B------:R-:W-:Y:S01]  /*4b630*/  STL.64 [R1+0xc8], R208 ;  /* 0x0000c8d001007387 */ /* 0x000fe20000100a00 */
[----:B------:R-:W-:-:S03]  /*4b640*/  IMAD.WIDE R90, R8, 0x4, R216 ;  /* 0x00000004085a7825 */ /* 0x000fc600078e02d8 */
[----:B------:R-:W-:Y:S04]  /*4b650*/  STL.64 [R1+0x88], R80 ;  /* 0x0000885001007387 */ /* 0x000fe80000100a00 */
[----:B------:R-:W-:Y:S04]  /*4b660*/  LDGSTS.E [R0+-0x23ffc], desc[UR60][R90.64], !P2 ;  /* 0xdc0040005a007fae */ /* 0x000fe8000d12187c */
[----:B------:R1:W-:Y:S01]  /*4b670*/  LDGSTS.E [R0+-0x27ff8], desc[UR60][R88.64], !P4 ;  /* 0xd800800058007fae */ /* 0x0003e2000e12187c */
[----:B---3--:R-:W-:-:S03]  /*4b680*/  IMAD.WIDE R86, R8, 0x4, R214 ;  /* 0x0000000408567825 */ /* 0x008fc600078e02d6 */
[----:B------:R1:W-:Y:S01]  /*4b690*/  STL.64 [R1+0xb8], R88 ;  /* 0x0000b85801007387 */ /* 0x0003e20000100a00 */
[----:B--2---:R-:W-:-:S04]  /*4b6a0*/  IMAD.WIDE R12, R8, 0x4, R212 ;  /* 0x00000004080c7825 */ /* 0x004fc800078e02d4 */
[----:B----4-:R-:W-:Y:S01]  /*4b6b0*/  IMAD.WIDE R6, R8, 0x4, R210 ;  /* 0x0000000408067825 */ /* 0x010fe200078e02d2 */
[----:B------:R-:W-:Y:S04]  /*4b6c0*/  LDGSTS.E [R0+-0x23ff8], desc[UR60][R12.64], !P4 ;  /* 0xdc0080000c007fae */ /* 0x000fe8000e12187c */
[----:B------:R2:W-:Y:S01]  /*4b6d0*/  LDGSTS.E [R0+-0x27ff4], desc[UR60][R86.64], !P6 ;  /* 0xd800c00056007fae */ /* 0x0005e2000f12187c */
[----:B-1----:R-:W-:-:S03]  /*4b6e0*/  IMAD.WIDE R88, R5, 0x4, R206 ;  /* 0x0000000405587825 */ /* 0x002fc600078e02ce */
[----:B------:R-:W-:Y:S04]  /*4b6f0*/  LDGSTS.E [R0+-0x23ff4], desc[UR60][R6.64], !P6 ;  /* 0xdc00c00006007fae */ /* 0x000fe8000f12187c */
[----:B------:R-:W-:Y:S04]  /*4b700*/  STL.64 [R1+0xc0], R90 ;  /* 0x0000c05a01007387 */ /* 0x000fe80000100a00 */
[----:B------:R-:W0:Y:S04]  /*4b710*/  LDGDEPBAR ;  /* 0x00000000000079af */ /* 0x000e280000000000 */
[----:B------:R2:W-:Y:S04]  /*4b720*/  STL.64 [R1+0xa8], R86 ;  /* 0x0000a85601007387 */ /* 0x0005e80000100a00 */
[----:B------:R1:W-:Y:S04]  /*4b730*/  LDGSTS.E [R82+-0x80000], desc[UR60][R84.64], P5 ;  /* 0x8000000054527fae */ /* 0x0003e8000a92187c */
[----:B------:R3:W-:Y:S01]  /*4b740*/  LDGSTS.E [R4+-0x7fc00], desc[UR60][R80.64], P5 ;  /* 0x8040000050047fae */ /* 0x0007e2000a92187c */
[----:B--2---:R-:W-:-:S03]  /*4b750*/  IMAD.WIDE R86, R5, 0x4, R204 ;  /* 0x0000000405567825 */ /* 0x004fc600078e02cc */
[----:B------:R2:W-:Y:S01]  /*4b760*/  STL.64 [R1+0x2d68], R12 ;  /* 0x002d680c01007387 */ /* 0x0005e20000100a00 */
[----:B-1----:R-:W-:-:S03]  /*4b770*/  IMAD.WIDE R84, R5, 0x4, R202 ;  /* 0x0000000405547825 */ /* 0x002fc600078e02ca */
[----:B------:R1:W-:Y:S01]  /*4b780*/  STL.64 [R1+0x2d70], R6 ;  /* 0x002d700601007387 */ /* 0x0003e20000100a00 */
[C---:B---3--:R-:W-:Y:S01]  /*4b790*/  IADD3 R81, R244.reuse, 0x100000, RZ ;  /* 0x00100000f4517810 */ /* 0x048fe20007ffe0ff */
[----:B------:R-:W-:Y:S02]  /*4b7a0*/  VIADD R80, R244, 0x100000 ;  /* 0x00100000f4507836 */ /* 0x000fe40000000000 */
[----:B------:R-:W-:Y:S01]  /*4b7b0*/  STL.64 [R1+0x78], R88 ;  /* 0x0000785801007387 */ /* 0x000fe20000100a00 */
[----:B--2---:R-:W-:-:S03]  /*4b7c0*/  IMAD.WIDE R12, R5, 0x4, R200 ;  /* 0x00000004050c7825 */ /* 0x004fc600078e02c8 */
[----:B------:R-:W-:Y:S01]  /*4b7d0*/  LDGSTS.E [R83+-0x7f800], desc[UR60][R88.64], P5 ;  /* 0x8080000058537fae */ /* 0x000fe2000a92187c */
[----:B-1----:R-:W-:-:S03]  /*4b7e0*/  IMAD.WIDE R6, R5, 0x4, R198 ;  /* 0x0000000405067825 */ /* 0x002fc600078e02c6 */
[----:B------:R-:W-:Y:S04]  /*4b7f0*/  STL.64 [R1+0x68], R86 ;  /* 0x0000685601007387 */ /* 0x000fe80000100a00 */
[----:B------:R-:W-:Y:S04]  /*4b800*/  LDGSTS.E [R82+-0x7f400], desc[UR60][R86.64], P5 ;  /* 0x80c0000056527fae */ /* 0x000fe8000a92187c */
[----:B------:R1:W-:Y:S04]  /*4b810*/  STL.64 [R1+0x58], R84 ;  /* 0x0000585401007387 */ /* 0x0003e80000100a00 */
[----:B------:R1:W-:Y:S01]  /*4b820*/  LDGSTS.E [R81+-0x7f000], desc[UR60][R84.64], P5 ;  /* 0x8100000054517fae */ /* 0x0003e2000a92187c */
[----:B------:R-:W-:-:S03]  /*4b830*/  IMAD.WIDE R240, R5, 0x4, R190 ;  /* 0x0000000405f07825 */ /* 0x000fc600078e02be */
[----:B------:R2:W-:Y:S04]  /*4b840*/  STL.64 [R1+0x48], R12 ;  /* 0x0000480c01007387 */ /* 0x0005e80000100a00 */
[----:B------:R2:W-:Y:S01]  /*4b850*/  LDGSTS.E [R80+-0x7ec00], desc[UR60][R12.64], P5 ;  /* 0x814000000c507fae */ /* 0x0005e2000a92187c */
[----:B-1----:R-:W-:-:S03]  /*4b860*/  IMAD.WIDE R84, R5, 0x4, R196 ;  /* 0x0000000405547825 */ /* 0x002fc600078e02c4 */
[----:B------:R1:W-:Y:S04]  /*4b870*/  STL.64 [R1+0x38], R6 ;  /* 0x0000380601007387 */ /* 0x0003e80000100a00 */
[----:B------:R1:W-:Y:S01]  /*4b880*/  LDGSTS.E [R4+-0x7e800], desc[UR60][R6.64], P5 ;  /* 0x8180000006047fae */ /* 0x0003e2000a92187c */
[----:B--2---:R-:W-:-:S03]  /*4b890*/  IMAD.WIDE R12, R5, 0x4, R194 ;  /* 0x00000004050c7825 */ /* 0x004fc600078e02c2 */
[----:B------:R-:W-:Y:S01]  /*4b8a0*/  STL.64 [R1+0x28], R84 ;  /* 0x0000285401007387 */ /* 0x000fe20000100a00 */
[----:B------:R-:W-:-:S03]  /*4b8b0*/  IMAD.WIDE R232, R5, 0x4, R186 ;  /* 0x0000000405e87825 */ /* 0x000fc600078e02ba */
[----:B------:R-:W-:Y:S01]  /*4b8c0*/  STL.64 [R1+0x18], R12 ;  /* 0x0000180c01007387 */ /* 0x000fe20000100a00 */
[----:B-1----:R-:W-:-:S03]  /*4b8d0*/  IMAD.WIDE R6, R5, 0x4, R192 ;  /* 0x0000000405067825 */ /* 0x002fc600078e02c0 */
[----:B------:R-:W-:Y:S01]  /*4b8e0*/  LDGSTS.E [R83+-0x7e400], desc[UR60][R84.64], P5 ;  /* 0x81c0000054537fae */ /* 0x000fe2000a92187c */
[----:B------:R-:W-:-:S03]  /*4b8f0*/  IMAD.WIDE R228, R5, 0x4, R184 ;  /* 0x0000000405e47825 */ /* 0x000fc600078e02b8 */
[----:B------:R-:W-:Y:S01]  /*4b900*/  STL.64 [R1+0x8], R6 ;  /* 0x0000080601007387 */ /* 0x000fe20000100a00 */
[----:B------:R-:W-:-:S03]  /*4b910*/  IMAD.WIDE R216, R5, 0x4, R182 ;  /* 0x0000000405d87825 */ /* 0x000fc600078e02b6 */
[----:B------:R-:W-:Y:S01]  /*4b920*/  STL.64 [R1+0x2d78], R240 ;  /* 0x002d78f001007387 */ /* 0x000fe20000100a00 */
[----:B------:R-:W-:-:S03]  /*4b930*/  IMAD.WIDE R214, R5, 0x4, R180 ;  /* 0x0000000405d67825 */ /* 0x000fc600078e02b4 */
[----:B------:R-:W-:Y:S01]  /*4b940*/  STL.64 [R1+0x2d80], R236 ;  /* 0x002d80ec01007387 */ /* 0x000fe20000100a00 */
[----:B------:R-:W-:-:S03]  /*4b950*/  IMAD.WIDE R212, R5, 0x4, R178 ;  /* 0x0000000405d47825 */ /* 0x000fc600078e02b2 */
[----:B------:R-:W-:Y:S01]  /*4b960*/  STL.64 [R1+0x2d88], R232 ;  /* 0x002d88e801007387 */ /* 0x000fe20000100a00 */
[----:B------:R-:W-:-:S03]  /*4b970*/  IMAD.WIDE R210, R5, 0x4, R176 ;  /* 0x0000000405d27825 */ /* 0x000fc600078e02b0 */
[----:B------:R1:W-:Y:S01]  /*4b980*/  STL.64 [R1+0x2d90], R228 ;  /* 0x002d90e401007387 */ /* 0x0003e20000100a00 */
[----:B------:R-:W-:-:S03]  /*4b990*/  IMAD.WIDE R208, R5, 0x4, R174 ;  /* 0x0000000405d07825 */ /* 0x000fc600078e02ae */
[----:B------:R-:W-:Y:S01]  /*4b9a0*/  STL.64 [R1+0x2d98], R216 ;  /* 0x002d98d801007387 */ /* 0x000fe20000100a00 */
[----:B------:R-:W-:-:S03]  /*4b9b0*/  IMAD.WIDE R206, R5, 0x4, R172 ;  /* 0x0000000405ce7825 */ /* 0x000fc600078e02ac */
[----:B------:R-:W-:Y:S01]  /*4b9c0*/  STL.64 [R1+0x2da0], R214 ;  /* 0x002da0d601007387 */ /* 0x000fe20000100a00 */
[----:B------:R-:W-:-:S03]  /*4b9d0*/  IMAD.WIDE R204, R5, 0x4, R170 ;  /* 0x0000000405cc7825 */ /* 0x000fc600078e02aa */
[----:B------:R-:W-:Y:S01]  /*4b9e0*/  LDGSTS.E [R82+-0x7e000], desc[UR60][R12.64], P5 ;  /* 0x820000000c527fae */ /* 0x000fe2000a92187c */
[----:B------:R-:W-:-:S03]  /*4b9f0*/  IMAD.WIDE R202, R5, 0x4, R168 ;  /* 0x0000000405ca7825 */ /* 0x000fc600078e02a8 */
[----:B------:R-:W-:Y:S04]  /*4ba00*/  STL.64 [R1+0x2da8], R212 ;  /* 0x002da8d401007387 */ /* 0x000fe80000100a00 */
[----:B------:R-:W-:Y:S04]  /*4ba10*/  LDGSTS.E [R81+-0x7dc00], desc[UR60][R6.64], P5 ;  /* 0x8240000006517fae */ /* 0x000fe8000a92187c */
        /* <DEDUP_REMOVED lines=8> */
[----:B------:R2:W-:Y:S01]  /*4baa0*/  STL.64 [R1+0x2dd0], R202 ;  /* 0x002dd0ca01007387 */ /* 0x0005e20000100a00 */
[----:B------:R-:W-:-:S03]  /*4bab0*/  IMAD.WIDE R200, R5, 0x4, R166 ;  /* 0x0000000405c87825 */ /* 0x000fc600078e02a6 */
[----:B------:R-:W-:Y:S04]  /*4bac0*/  LDGSTS.E [R81+-0x7c800], desc[UR60][R216.64], P5 ;  /* 0x83800000d8517fae */ /* 0x000fe8000a92187c */
[----:B-1----:R-:W2:Y:S04]  /*4bad0*/  LDL.LU.64 R228, [R1+0x1390] ;  /* 0x0013900001e47983 */ /* 0x002ea80000300a00 */
        /* <DEDUP_REMOVED lines=10> */
[----:B------:R-:W-:Y:S01]  /*4bb80*/  LDGSTS.E [R80+-0x7c400], desc[UR60][R214.64], P5 ;  /* 0x83c00000d6507fae */ /* 0x000fe2000a92187c */
        /* <DEDUP_REMOVED lines=26> */
[----:B------:R-:W-:-:S03]  /*4bd30*/  IADD3 R73, R244, 0x100000, RZ ;  /* 0x00100000f4497810 */ /* 0x000fc60007ffe0ff */
[----:B------:R-:W-:Y:S01]  /*4bd40*/  LDGSTS.E [R81+-0x78c00], desc[UR60][R186.64], P5 ;  /* 0x87400000ba517fae */ /* 0x000fe2000a92187c */
[----:B------:R-:W-:-:S03]  /*4bd50*/  IMAD.WIDE R170, R5, 0x4, R68 ;  /* 0x0000000405aa7825 */ /* 0x000fc600078e0244 */
[----:B------:R-:W-:Y:S01]  /*4bd60*/  LDGSTS.E [R80+-0x78800], desc[UR60][R184.64], P5 ;  /* 0x87800000b8507fae */ /* 0x000fe2000a92187c */
[----:B------:R-:W-:-:S03]  /*4bd70*/  VIADD R72, R244, 0x100000 ;  /* 0x00100000f4487836 */ /* 0x000fc60000000000 */
[----:B------:R-:W-:Y:S01]  /*4bd80*/  LDGSTS.E [R4+-0x78400], desc[UR60][R182.64], P5 ;  /* 0x87c00000b6047fae */ /* 0x000fe2000a92187c */
[C---:B------:R-:W-:Y:S01]  /*4bd90*/  IMAD.WIDE R168, R5.reuse, 0x4, R66 ;  /* 0x0000000405a87825 */ /* 0x040fe200078e0242 */
[----:B------:R-:W-:Y:S02]  /*4bda0*/  IADD3 R71, R244, 0x100000, RZ ;  /* 0x00100000f4477810 */ /* 0x000fe40007ffe0ff */
[----:B------:R-:W-:Y:S01]  /*4bdb0*/  LDGSTS.E [R83+-0x60000], desc[UR60][R180.64], P5 ;  /* 0xa0000000b4537fae */ /* 0x000fe2000a92187c */
[----:B------:R-:W-:-:S03]  /*4bdc0*/  IMAD.WIDE R166, R5, 0x4, R48 ;  /* 0x0000000405a67825 */ /* 0x000fc600078e0230 */
[----:B------:R-:W-:Y:S01]  /*4bdd0*/  LDGSTS.E [R82+-0x5fc00], desc[UR60][R178.64], P5 ;  /* 0xa0400000b2527fae */ /* 0x000fe2000a92187c */
[C---:B------:R-:W-:Y:S02]  /*4bde0*/  VIADD R70, R244.reuse, 0x100000 ;  /* 0x00100000f4467836 */ /* 0x040fe40000000000 */
[C---:B------:R-:W-:Y:S01]  /*4bdf0*/  IMAD.WIDE R164, R5.reuse, 0x4, R46 ;  /* 0x0000000405a47825 */ /* 0x040fe200078e022e */
[----:B------:R-:W-:Y:S01]  /*4be00*/  LDGSTS.E [R81+-0x5f800], desc[UR60][R176.64], P5 ;  /* 0xa0800000b0517fae */ /* 0x000fe2000a92187c */
[C---:B------:R-:W-:Y:S02]  /*4be10*/  IADD3 R47, R244.reuse, 0x100000, RZ ;  /* 0x00100000f42f7810 */ /* 0x040fe40007ffe0ff */
[C---:B------:R-:W-:Y:S01]  /*4be20*/  IMAD.WIDE R162, R5.reuse, 0x4, R44 ;  /* 0x0000000405a27825 */ /* 0x040fe200078e022c */
[----:B------:R-:W-:Y:S01]  /*4be30*/  LDGSTS.E [R80+-0x5f400], desc[UR60][R174.64], P5 ;  /* 0xa0c00000ae507fae */ /* 0x000fe2000a92187c */
[C---:B------:R-:W-:Y:S02]  /*4be40*/  IADD3 R45, R244.reuse, 0x100000, RZ ;  /* 0x00100000f42d7810 */ /* 0x040fe40007ffe0ff */
[C---:B------:R-:W-:Y:S01]  /*4be50*/  IMAD.WIDE R160, R5.reuse, 0x4, R42 ;  /* 0x0000000405a07825 */ /* 0x040fe200078e022a */
[----:B------:R-:W-:Y:S03]  /*4be60*/  LDGSTS.E [R4+-0x5f000], desc[UR60][R172.64], P5 ;  /* 0xa1000000ac047fae */ /* 0x000fe6000a92187c */
[----:B------:R-:W-:Y:S01]  /*4be70*/  VIADD R46, R244, 0x100000 ;  /* 0x00100000f42e7836 */ /* 0x000fe20000000000 */
[----:B------:R-:W-:Y:S01]  /*4be80*/  LDGSTS.E [R73+-0x5ec00], desc[UR60][R170.64], P5 ;  /* 0xa1400000aa497fae */ /* 0x000fe2000a92187c */
[----:B------:R-:W-:-:S03]  /*4be90*/  IMAD.WIDE R158, R5, 0x4, R40 ;  /* 0x00000004059e7825 */ /* 0x000fc600078e0228 */
        /* <DEDUP_REMOVED lines=16> */
[C---:B------:R-:W-:Y:S01]  /*4bfa0*/  IMAD.WIDE R146, R5.reuse, 0x4, R146 ;  /* 0x0000000405927825 */ /* 0x040fe200078e0292 */
[C---:B------:R-:W-:Y:S02]  /*4bfb0*/  IADD3 R33, R244.reuse, 0x100000, RZ ;  /* 0x00100000f4217810 */ /* 0x040fe40007ffe0ff */
[----:B------:R-:W-:Y:S01]  /*4bfc0*/  LDGSTS.E [R44+-0x5cc00], desc[UR60][R154.64], P5 ;  /* 0xa34000009a2c7fae */ /* 0x000fe2000a92187c */
[C---:B------:R-:W-:Y:S02]  /*4bfd0*/  VIADD R38, R244.reuse, 0x100000 ;  /* 0x00100000f4267836 */ /* 0x040fe40000000000 */
[C---:B------:R-:W-:Y:S01]  /*4bfe0*/  IMAD.WIDE R144, R5.reuse, 0x4, R144 ;  /* 0x0000000405907825 */ /* 0x040fe200078e0290 */
[----:B------:R-:W-:Y:S03]  /*4bff0*/  LDGSTS.E [R4+-0x5c800], desc[UR60][R152.64], P5 ;  /* 0xa380000098047fae */ /* 0x000fe6000a92187c */
[----:B------:R-:W-:Y:S01]  /*4c000*/  IMAD.WIDE R142, R5, 0x4, R142 ;  /* 0x00000004058e7825 */ /* 0x000fe200078e028e */
[----:B------:R-:W-:Y:S01]  /*4c010*/  LDGSTS.E [R41+-0x5c400], desc[UR60][R150.64], P5 ;  /* 0xa3c0000096297fae */ /* 0x000fe2000a92187c */
[----:B------:R-:W-:-:S02]  /*4c020*/  IADD3 R31, R244, 0x100000, RZ ;  /* 0x00100000f41f7810 */ /* 0x000fc40007ffe0ff */
        /* <DEDUP_REMOVED lines=8> */
[----:B------:R-:W-:Y:S02]  /*4c0b0*/  VIADD R30, R244, 0x100000 ;  /* 0x00100000f41e7836 */ /* 0x000fe40000000000 */
[C---:B------:R-:W-:Y:S01]  /*4c0c0*/  IMAD.WIDE R134, R5.reuse, 0x4, R134 ;  /* 0x0000000405867825 */ /* 0x040fe200078e0286 */
[----:B------:R-:W-:Y:S03]  /*4c0d0*/  LDGSTS.E [R33+-0x5b000], desc[UR60][R140.64], P5 ;  /* 0xa50000008c217fae */ /* 0x000fe6000a92187c */
        /* <DEDUP_REMOVED lines=13> */
[----:B------:R1:W-:Y:S03]  /*4c1b0*/  LDGSTS.E [R31+-0x59400], desc[UR60][R126.64], P5 ;  /* 0xa6c000007e1f7fae */ /* 0x0003e6000a92187c */
[----:B------:R-:W-:Y:S01]  /*4c1c0*/  IMAD.WIDE R118, R5, 0x4, R118 ;  /* 0x0000000405767825 */ /* 0x000fe200078e0276 */
[----:B------:R1:W-:Y:S04]  /*4c1d0*/  LDGSTS.E [R30+-0x59000], desc[UR60][R124.64], P5 ;  /* 0xa70000007c1e7fae */ /* 0x0003e8000a92187c */
[----:B------:R1:W-:Y:S02]  /*4c1e0*/  LDGSTS.E [R4+-0x58c00], desc[UR60][R122.64], P5 ;  /* 0xa74000007a047fae */ /* 0x0003e4000a92187c */
[----:B-1----:R-:W-:-:S02]  /*4c1f0*/  IADD3 R31, R245, 0x100000, RZ ;  /* 0x00100000f51f7810 */ /* 0x002fc40007ffe0ff */
[----:B------:R1:W-:Y:S01]  /*4c200*/  LDGSTS.E [R33+-0x58800], desc[UR60][R120.64], P5 ;  /* 0xa780000078217fae */ /* 0x0003e2000a92187c */
[----:B------:R-:W-:-:S03]  /*4c210*/  VIADD R30, R245, 0x100000 ;  /* 0x00100000f51e7836 */ /* 0x000fc60000000000 */
[----:B------:R1:W-:Y:S01]  /*4c220*/  LDGSTS.E [R32+-0x58400], desc[UR60][R118.64], P5 ;  /* 0xa7c0000076207fae */ /* 0x0003e2000a92187c */
[C---:B------:R-:W-:Y:S01]  /*4c230*/  IADD3 R4, R245.reuse, 0x100000, RZ ;  /* 0x00100000f5047810 */ /* 0x040fe20007ffe0ff */
[C---:B-1----:R-:W-:Y:S01]  /*4c240*/  VIADD R33, R245.reuse, 0x100000 ;  /* 0x00100000f5217836 */ /* 0x042fe20000000000 */
[----:B------:R-:W-:Y:S01]  /*4c250*/  IADD3 R32, R245, 0x100000, RZ ;  /* 0x00100000f5207810 */ /* 0x000fe20007ffe0ff */
[----:B--2---:R-:W-:-:S04]  /*4c260*/  IMAD.WIDE R202, R5, 0x4, R228 ;  /* 0x0000000405ca7825 */ /* 0x004fc800078e02e4 */
[C---:B---3--:R-:W-:Y:S01]  /*4c270*/  IMAD.WIDE R40, R5.reuse, 0x4, R232 ;  /* 0x0000000405287825 */ /* 0x048fe200078e02e8 */
[----:B------:R-:W-:Y:S03]  /*4c280*/  STL.64 [R1+0x90], R202 ;  /* 0x000090ca01007387 */ /* 0x000fe60000100a00 */
[C---:B----4-:R-:W-:Y:S01]  /*4c290*/  IMAD.WIDE R38, R5.reuse, 0x4, R236 ;  /* 0x0000000405267825 */ /* 0x050fe200078e02ec */
[----:B------:R-:W-:Y:S03]  /*4c2a0*/  LDGSTS.E [R31+-0x7ff80], desc[UR60][R202.64], P5 ;  /* 0x80080000ca1f7fae */ /* 0x000fe6000a92187c */
[C---:B------:R-:W-:Y:S01]  /*4c2b0*/  IMAD.WIDE R42, R5.reuse, 0x4, R240 ;  /* 0x00000004052a7825 */ /* 0x040fe200078e02f0 */
[----:B------:R1:W-:Y:S04]  /*4c2c0*/  STL.64 [R1+0x80], R40 ;  /* 0x0000802801007387 */ /* 0x0003e80000100a00 */
[----:B------:R1:W-:Y:S04]  /*4c2d0*/  LDGSTS.E [R30+-0x7fb80], desc[UR60][R40.64], P5 ;  /* 0x80480000281e7fae */ /* 0x0003e8000a92187c */
[----:B------:R2:W-:Y:S04]  /*4c2e0*/  STL.64 [R1+0x70], R38 ;  /* 0x0000702601007387 */ /* 0x0005e80000100a00 */
[----:B------:R2:W-:Y:S01]  /*4c2f0*/  LDGSTS.E [R4+-0x7f780], desc[UR60][R38.64], P5 ;  /* 0x8088000026047fae */ /* 0x0005e2000a92187c */
[----:B------:R-:W-:-:S03]  /*4c300*/  IMAD.WIDE R12, R5, 0x4, R12 ;  /* 0x00000004050c7825 */ /* 0x000fc600078e020c */
[----:B------:R-:W-:Y:S01]  /*4c310*/  LDGSTS.E [R33+-0x7f380], desc[UR60][R42.64], P5 ;  /* 0x80c800002a217fae */ /* 0x000fe2000a92187c */
[----:B-1----:R-:W-:-:S04]  /*4c320*/  IMAD.WIDE R40, R5, 0x4, R6 ;  /* 0x0000000405287825 */ /* 0x002fc800078e0206 */
[C---:B------:R-:W-:Y:S01]  /*4c330*/  IMAD.WIDE R6, R5.reuse, 0x4, R84 ;  /* 0x0000000405067825 */ /* 0x040fe200078e0254 */
[----:B------:R-:W-:Y:S03]  /*4c340*/  LDGSTS.E [R32+-0x7ef80], desc[UR60][R40.64], P5 ;  /* 0x8108000028207fae */ /* 0x000fe6000a92187c */
[C---:B--2---:R-:W-:Y:S02]  /*4c350*/  IMAD.WIDE R38, R5.reuse, 0x4, R90 ;  /* 0x0000000405267825 */ /* 0x044fe400078e025a */
[----:B------:R-:W2:Y:S04]  /*4c360*/  LDL.LU.64 R90, [R1+0x1308] ;  /* 0x00130800015a7983 */ /* 0x000ea80000300a00 */
[----:B------:R-:W-:Y:S04]  /*4c370*/  STL.64 [R1+0x60], R42 ;  /* 0x0000602a01007387 */ /* 0x000fe80000100a00 */
[----:B------:R-:W-:Y:S04]  /*4c380*/  STL.64 [R1+0x50], R40 ;  /* 0x0000502801007387 */ /* 0x000fe80000100a00 */
[----:B------:R-:W-:Y:S04]  /*4c390*/  STL.64 [R1+0x40], R38 ;  /* 0x0000402601007387 */ /* 0x000fe80000100a00 */
[----:B------:R-:W-:Y:S04]  /*4c3a0*/  LDGSTS.E [R31+-0x7eb80], desc[UR60][R38.64], P5 ;  /* 0x81480000261f7fae */ /* 0x000fe8000a92187c */
[----:B------:R1:W-:Y:S04]  /*4c3b0*/  STL.64 [R1+0x30], R12 ;  /* 0x0000300c01007387 */ /* 0x0003e80000100a00 */
[----:B------:R1:W-:Y:S04]  /*4c3c0*/  LDGSTS.E [R30+-0x7e780], desc[UR60][R12.64], P5 ;  /* 0x818800000c1e7fae */ /* 0x0003e8000a92187c */
[----:B------:R3:W-:Y:S04]  /*4c3d0*/  STL.64 [R1+0x20], R6 ;  /* 0x0000200601007387 */ /* 0x0007e80000100a00 */
[----:B------:R3:W-:Y:S01]  /*4c3e0*/  LDGSTS.E [R4+-0x7e380], desc[UR60][R6.64], P5 ;  /* 0x81c8000006047fae */ /* 0x0007e2000a92187c */
[----:B-1----:R-:W-:-:S04]  /*4c3f0*/  IMAD.WIDE R12, R5, 0x4, R88 ;  /* 0x00000004050c7825 */ /* 0x002fc800078e0258 */
[C---:B---3--:R-:W-:Y:S01]  /*4c400*/  IMAD.WIDE R6, R5.reuse, 0x4, R86 ;  /* 0x0000000405067825 */ /* 0x048fe200078e0256 */
[----:B------:R1:W-:Y:S04]  /*4c410*/  STL.64 [R1+0x10], R12 ;  /* 0x0000100c01007387 */ /* 0x0003e80000100a00 */
[----:B------:R3:W-:Y:S04]  /*4c420*/  STL.64 [R1], R6 ;  /* 0x0000000601007387 */ /* 0x0007e80000100a00 */
[----:B------:R-:W-:Y:S04]  /*4c430*/  LDGSTS.E [R33+-0x7df80], desc[UR60][R12.64], P5 ;  /* 0x820800000c217fae */ /* 0x000fe8000a92187c */
[----:B------:R-:W-:Y:S04]  /*4c440*/  LDGSTS.E [R32+-0x7db80], desc[UR60][R6.64], P5 ;  /* 0x8248000006207fae */ /* 0x000fe8000a92187c */
[----:B-1----:R-:W4:Y:S01]  /*4c450*/  LDL.LU.64 R12, [R1+0x12c8] ;  /* 0x0012c800010c7983 */ /* 0x002f220000300a00 */
[----:B--2---:R-:W-:-:S03]  /*4c460*/  IMAD.WIDE R110, R5, 0x4, R90 ;  /* 0x00000004056e7825 */ /* 0x004fc600078e025a */
        /* <DEDUP_REMOVED lines=11> */
[----:B---3--:R-:W3:Y:S01]  /*4c520*/  LDL.LU.64 R6, [R1+0x1260] ;  /* 0x0012600001067983 */ /* 0x008ee20000300a00 */
[----:B----4-:R-:W-:-:S03]  /*4c530*/  IMAD.WIDE R94, R5, 0x4, R12 ;  /* 0x00000004055e7825 */ /* 0x010fc600078e020c */
[----:B------:R-:W4:Y:S01]  /*4c540*/  LDL.LU.64 R12, [R1+0x1258] ;  /* 0x00125800010c7983 */ /* 0x000f220000300a00 */
[----:B--2---:R-:W-:-:S03]  /*4c550*/  IMAD.WIDE R72, R5, 0x4, R236 ;  /* 0x0000000405487825 */ /* 0x004fc600078e02ec */
[----:B------:R-:W2:Y:S01]  /*4c560*/  LDL.LU.64 R236, [R1+0x980] ;  /* 0x0009800001ec7983 */ /* 0x000ea20000300a00 */
[----:B------:R-:W-:-:S03]  /*4c570*/  IMAD.WIDE R70, R5, 0x4, R240 ;  /* 0x0000000405467825 */ /* 0x000fc600078e02f0 */
[----:B------:R-:W2:Y:S01]  /*4c580*/  LDL.LU.64 R240, [R1+0x948] ;  /* 0x0009480001f07983 */ /* 0x000ea20000300a00 */
[----:B---3--:R-:W-:-:S03]  /*4c590*/  IMAD.WIDE R68, R5, 0x4, R6 ;  /* 0x0000000405447825 */ /* 0x008fc600078e0206 */
[----:B------:R-:W3:Y:S01]  /*4c5a0*/  LDL.LU.64 R6, [R1+0x930] ;  /* 0x0009300001067983 */ /* 0x000ee20000300a00 */
[----:B----4-:R-:W-:-:S03]  /*4c5b0*/  IMAD.WIDE R66, R5, 0x4, R12 ;  /* 0x0000000405427825 */ /* 0x010fc600078e020c */
[----:B------:R-:W4:Y:S01]  /*4c5c0*/  LDL.LU.64 R12, [R1+0x910] ;  /* 0x00091000010c7983 */ /* 0x000f220000300a00 */
[----:B------:R-:W-:-:S03]  /*4c5d0*/  IMAD.WIDE R76, R5, 0x4, R228 ;  /* 0x00000004054c7825 */ /* 0x000fc600078e02e4 */
[----:B------:R-:W3:Y:S01]  /*4c5e0*/  LDL.LU.64 R228, [R1+0x1a50] ;  /* 0x001a500001e47983 */ /* 0x000ee20000300a00 */
[----:B------:R-:W-:-:S04]  /*4c5f0*/  IMAD.WIDE R80, R5, 0x4, R214 ;  /* 0x0000000405507825 */ /* 0x000fc800078e02d6 */
[----:B------:R-:W-:-:S04]  /*4c600*/  IMAD.WIDE R74, R5, 0x4, R232 ;  /* 0x00000004054a7825 */ /* 0x000fc800078e02e8 */
[----:B------:R-:W-:-:S04]  /*4c610*/  IMAD.WIDE R238, R5, 0x4, R238 ;  /* 0x0000000405ee7825 */ /* 0x000fc800078e02ee */
        /* <DEDUP_REMOVED lines=37> */
[----:B------:R-:W-:Y:S04]  /*4c870*/  LDGSTS.E [R33+-0x78f80], desc[UR60][R86.64], P5 ;  /* 0x8708000056217fae */ /* 0x000fe8000a92187c */
[----:B------:R-:W-:Y:S04]  /*4c880*/  LDGSTS.E [R32+-0x78b80], desc[UR60][R84.64], P5 ;  /* 0x8748000054207fae */ /* 0x000fe8000a92187c */
        /* <DEDUP_REMOVED lines=16> */
[----:B------:R-:W-:Y:S04]  /*4c990*/  LDGSTS.E [R33+-0x5e780], desc[UR60][R66.64], P5 ;  /* 0xa188000042217fae */ /* 0x000fe8000a92187c */
[----:B------:R-:W-:Y:S04]  /*4c9a0*/  LDGSTS.E [R32+-0x5e380], desc[UR60][R64.64], P5 ;  /* 0xa1c8000040207fae */ /* 0x000fe8000a92187c */
[----:B------:R-:W-:Y:S04]  /*4c9b0*/  LDGSTS.E [R31+-0x5df80], desc[UR60][R62.64], P5 ;  /* 0xa20800003e1f7fae */ /* 0x000fe8000a92187c */
[----:B------:R-:W-:Y:S04]  /*4c9c0*/  LDGSTS.E [R30+-0x5db80], desc[UR60][R60.64], P5 ;  /* 0xa24800003c1e7fae */ /* 0x000fe8000a92187c */
[----:B------:R-:W-:Y:S01]  /*4c9d0*/  LDGSTS.E [R4+-0x5d780], desc[UR60][R58.64], P5 ;  /* 0xa28800003a047fae */ /* 0x000fe2000a92187c */
[----:B------:R-:W-:-:S03]  /*4c9e0*/  IMAD.WIDE R40, R5, 0x4, R224 ;  /* 0x0000000405287825 */ /* 0x000fc600078e02e0 */
[----:B------:R-:W-:Y:S04]  /*4c9f0*/  LDGSTS.E [R33+-0x5d380], desc[UR60][R56.64], P5 ;  /* 0xa2c8000038217fae */ /* 0x000fe8000a92187c */
[----:B------:R-:W-:Y:S01]  /*4ca00*/  LDGSTS.E [R32+-0x5cf80], desc[UR60][R54.64], P5 ;  /* 0xa308000036207fae */ /* 0x000fe2000a92187c */
[----:B------:R-:W-:-:S03]  /*4ca10*/  IMAD.WIDE R38, R5, 0x4, R222 ;  /* 0x0000000405267825 */ /* 0x000fc600078e02de */
[----:B------:R-:W-:Y:S01]  /*4ca20*/  LDGSTS.E [R31+-0x5cb80], desc[UR60][R52.64], P5 ;  /* 0xa3480000341f7fae */ /* 0x000fe2000a92187c */
[----:B--2---:R-:W-:-:S03]  /*4ca30*/  IMAD.WIDE R48, R5, 0x4, R236 ;  /* 0x0000000405307825 */ /* 0x004fc600078e02ec */
[----:B------:R-:W-:Y:S04]  /*4ca40*/  LDGSTS.E [R30+-0x5c780], desc[UR60][R50.64], P5 ;  /* 0xa3880000321e7fae */ /* 0x000fe8000a92187c */
[----:B------:R-:W2:Y:S01]  /*4ca50*/  LDL.LU.64 R236, [R1+0x1a48] ;  /* 0x001a480001ec7983 */ /* 0x000ea20000300a00 */
[----:B------:R-:W-:-:S03]  /*4ca60*/  IMAD.WIDE R46, R5, 0x4, R240 ;  /* 0x00000004052e7825 */ /* 0x000fc600078e02f0 */
[----:B------:R-:W-:Y:S01]  /*4ca70*/  LDGSTS.E [R4+-0x5c380], desc[UR60][R48.64], P5 ;  /* 0xa3c8000030047fae */ /* 0x000fe2000a92187c */
[----:B----4-:R-:W-:-:S03]  /*4ca80*/  IMAD.WIDE R42, R5, 0x4, R12 ;  /* 0x00000004052a7825 */ /* 0x010fc600078e020c */
[----:B------:R-:W-:Y:S04]  /*4ca90*/  LDGSTS.E [R33+-0x5bf80], desc[UR60][R46.64], P5 ;  /* 0xa40800002e217fae */ /* 0x000fe8000a92187c */
[----:B------:R-:W4:Y:S04]  /*4caa0*/  LDL.LU.64 R12, [R1+0x1a40] ;  /* 0x001a4000010c7983 */ /* 0x000f280000300a00 */
[----:B------:R-:W4:Y:S04]  /*4cab0*/  LDL.LU.64 R208, [R1+0x1a38] ;  /* 0x001a380001d07983 */ /* 0x000f280000300a00 */
[----:B------:R-:W4:Y:S04]  /*4cac0*/  LDL.LU.64 R210, [R1+0x1a30] ;  /* 0x001a300001d27983 */ /* 0x000f280000300a00 */
[----:B------:R-:W4:Y:S04]  /*4cad0*/  LDL.LU.64 R214, [R1+0x1a28] ;  /* 0x001a280001d67983 */ /* 0x000f280000300a00 */
[----:B------:R-:W4:Y:S04]  /*4cae0*/  LDL.LU.64 R232, [R1+0x1a20] ;  /* 0x001a200001e87983 */ /* 0x000f280000300a00 */
[----:B------:R-:W4:Y:S01]  /*4caf0*/  LDL.LU.64 R240, [R1+0x1a18] ;  /* 0x001a180001f07983 */ /* 0x000f220000300a00 */
[----:B---3--:R-:W-:Y:S01]  /*4cb00*/  IMAD.WIDE R44, R5, 0x4, R6 ;  /* 0x00000004052c7825 */ /* 0x008fe200078e0206 */
[----:B------:R-:W-:-:S03]  /*4cb10*/  IADD3 R224, R245, 0x100000, RZ ;  /* 0x00100000f5e07810 */ /* 0x000fc60007ffe0ff */
[----:B------:R-:W-:Y:S01]  /*4cb20*/  VIADD R225, R245, 0x100000 ;  /* 0x00100000f5e17836 */ /* 0x000fe20000000000 */
[----:B------:R1:W-:Y:S01]  /*4cb30*/  LDGSTS.E [R32+-0x5bb80], desc[UR60][R44.64], P5 ;  /* 0xa44800002c207fae */ /* 0x0003e2000a92187c */
[----:B------:R-:W-:Y:S01]  /*4cb40*/  IMAD.WIDE R36, R5, 0x4, R36 ;  /* 0x0000000405247825 */ /* 0x000fe200078e0224 */
[----:B------:R-:W-:Y:S02]  /*4cb50*/  IADD3 R222, R245, 0x100000, RZ ;  /* 0x00100000f5de7810 */ /* 0x000fe40007ffe0ff */
[----:B------:R-:W-:Y:S01]  /*4cb60*/  LDGSTS.E [R31+-0x5b780], desc[UR60][R42.64], P5 ;  /* 0xa48800002a1f7fae */ /* 0x000fe2000a92187c */
[----:B------:R-:W-:-:S03]  /*4cb70*/  IMAD.WIDE R34, R5, 0x4, R34 ;  /* 0x0000000405227825 */ /* 0x000fc600078e0222 */
[----:B------:R3:W-:Y:S01]  /*4cb80*/  LDGSTS.E [R30+-0x5b380], desc[UR60][R40.64], P5 ;  /* 0xa4c80000281e7fae */ /* 0x0007e2000a92187c */
[----:B------:R-:W-:Y:S02]  /*4cb90*/  VIADD R223, R245, 0x100000 ;  /* 0x00100000f5df7836 */ /* 0x000fe40000000000 */
[----:B-1----:R-:W-:Y:S01]  /*4cba0*/  IMAD.WIDE R32, R5, 0x4, R220 ;  /* 0x0000000405207825 */ /* 0x002fe200078e02dc */
[----:B------:R-:W-:Y:S01]  /*4cbb0*/  LDGSTS.E [R4+-0x5af80], desc[UR60][R38.64], P5 ;  /* 0xa508000026047fae */ /* 0x000fe2000a92187c */
[----:B------:R-:W-:Y:S02]  /*4cbc0*/  IADD3 R220, R245, 0x100000, RZ ;  /* 0x00100000f5dc7810 */ /* 0x000fe40007ffe0ff */
[C---:B------:R-:W-:Y:S01]  /*4cbd0*/  IMAD.WIDE R28, R5.reuse, 0x4, R28 ;  /* 0x00000004051c7825 */ /* 0x040fe200078e021c */
[----:B------:R-:W-:Y:S03]  /*4cbe0*/  LDGSTS.E [R225+-0x5ab80], desc[UR60][R36.64], P5 ;  /* 0xa548000024e17fae */ /* 0x000fe6000a92187c */
[----:B---3--:R-:W-:Y:S01]  /*4cbf0*/  IMAD.WIDE R30, R5, 0x4, R218 ;  /* 0x00000004051e7825 */ /* 0x008fe200078e02da */
[----:B------:R1:W-:Y:S03]  /*4cc00*/  LDGSTS.E [R224+-0x5a780], desc[UR60][R34.64], P5 ;  /* 0xa588000022e07fae */ /* 0x0003e6000a92187c */
[----:B------:R-:W-:Y:S01]  /*4cc10*/  VIADD R221, R245, 0x100000 ;  /* 0x00100000f5dd7836 */ /* 0x000fe20000000000 */
[----:B------:R-:W-:Y:S01]  /*4cc20*/  LDGSTS.E [R223+-0x5a380], desc[UR60][R32.64], P5 ;  /* 0xa5c8000020df7fae */ /* 0x000fe2000a92187c */
[----:B------:R-:W-:Y:S01]  /*4cc30*/  IMAD.WIDE R26, R5, 0x4, R26 ;  /* 0x00000004051a7825 */ /* 0x000fe200078e021a */
[----:B------:R-:W-:-:S02]  /*4cc40*/  IADD3 R218, R245, 0x100000, RZ ;  /* 0x00100000f5da7810 */ /* 0x000fc40007ffe0ff */
        /* <DEDUP_REMOVED lines=8> */
[----:B------:R-:W-:Y:S01]  /*4ccd0*/  IMAD.WIDE R18, R5, 0x4, R18 ;  /* 0x0000000405127825 */ /* 0x000fe200078e0212 */
[----:B------:R3:W-:Y:S01]  /*4cce0*/  LDGSTS.E [R219+-0x58f80], desc[UR60][R22.64], P5 ;  /* 0xa708000016db7fae */ /* 0x0007e2000a92187c */
[----:B------:R-:W-:-:S02]  /*4ccf0*/  IADD3 R252, R246, 0x100000, RZ ;  /* 0x00100000f6fc7810 */ /* 0x000fc40007ffe0ff */
[----:B------:R-:W-:Y:S01]  /*4cd00*/  VIADD R6, R245, 0x100000 ;  /* 0x00100000f5067836 */ /* 0x000fe20000000000 */
[----:B------:R-:W4:Y:S01]  /*4cd10*/  LDL.LU.64 R216, [R1+0x1a10] ;  /* 0x001a100001d87983 */ /* 0x000f220000300a00 */
[----:B------:R-:W-:-:S03]  /*4cd20*/  IMAD.WIDE R16, R5, 0x4, R16 ;  /* 0x0000000405107825 */ /* 0x000fc600078e0210 */
[----:B------:R3:W-:Y:S01]  /*4cd30*/  LDGSTS.E [R218+-0x58b80], desc[UR60][R20.64], P5 ;  /* 0xa748000014da7fae */ /* 0x0007e2000a92187c */
[----:B------:R-:W-:-:S03]  /*4cd40*/  IMAD.WIDE R226, R5, 0x4, R226 ;  /* 0x0000000405e27825 */ /* 0x000fc600078e02e2 */
[----:B------:R3:W-:Y:S01]  /*4cd50*/  LDGSTS.E [R4+-0x58780], desc[UR60][R18.64], P5 ;  /* 0xa788000012047fae */ /* 0x0007e2000a92187c */
[----:B-1----:R-:W-:-:S03]  /*4cd60*/  IMAD.WIDE R224, R5, 0x4, R228 ;  /* 0x0000000405e07825 */ /* 0x002fc600078e02e4 */
[----:B------:R-:W4:Y:S01]  /*4cd70*/  LDL.LU.64 R228, [R1+0x1a08] ;  /* 0x001a080001e47983 */ /* 0x000f220000300a00 */
[C---:B---3--:R-:W-:Y:S01]  /*4cd80*/  VIADD R219, R246.reuse, 0x100000 ;  /* 0x00100000f6db7836 */ /* 0x048fe20000000000 */
[C---:B------:R-:W-:Y:S02]  /*4cd90*/  IADD3 R218, R246.reuse, 0x100000, RZ ;  /* 0x00100000f6da7810 */ /* 0x040fe40007ffe0ff */
[----:B------:R-:W-:Y:S04]  /*4cda0*/  LDGSTS.E [R6+-0x58380], desc[UR60][R16.64], P5 ;  /* 0xa7c8000010067fae */ /* 0x000fe8000a92187c */
[----:B------:R-:W-:Y:S04]  /*4cdb0*/  LDGSTS.E [R252+-0x7ff00], desc[UR60][R226.64], P5 ;  /* 0x80100000e2fc7fae */ /* 0x000fe8000a92187c */
[----:B------:R-:W-:Y:S01]  /*4cdc0*/  LDGSTS.E [R219+-0x7fb00], desc[UR60][R224.64], P5 ;  /* 0x80500000e0db7fae */ /* 0x000fe2000a92187c */
[C---:B------:R-:W-:Y:S01]  /*4cdd0*/  VIADD R4, R246.reuse, 0x100000 ;  /* 0x00100000f6047836 */ /* 0x040fe20000000000 */
[C---:B------:R-:W-:Y:S01]  /*4cde0*/  IADD3 R212, R246.reuse, 0x100000, RZ ;  /* 0x00100000f6d47810 */ /* 0x040fe20007ffe0ff */
[C---:B------:R-:W-:Y:S01]  /*4cdf0*/  VIADD R207, R246.reuse, 0x100000 ;  /* 0x00100000f6cf7836 */ /* 0x040fe20000000000 */
[----:B------:R-:W-:Y:S01]  /*4ce00*/  IADD3 R206, R246, 0x100000, RZ ;  /* 0x00100000f6ce7810 */ /* 0x000fe20007ffe0ff */
[----:B--2---:R-:W-:-:S02]  /*4ce10*/  IMAD.WIDE R222, R5, 0x4, R236 ;  /* 0x0000000405de7825 */ /* 0x004fc400078e02ec */
[----:B------:R-:W2:Y:S04]  /*4ce20*/  LDL.LU.64 R236, [R1+0x990] ;  /* 0x0009900001ec7983 */ /* 0x000ea80000300a00 */
[----:B------:R1:W-:Y:S01]  /*4ce30*/  LDGSTS.E [R218+-0x7f700], desc[UR60][R222.64], P5 ;  /* 0x80900000deda7fae */ /* 0x0003e2000a92187c */
[----:B----4-:R-:W-:-:S03]  /*4ce40*/  IMAD.WIDE R220, R5, 0x4, R12 ;  /* 0x0000000405dc7825 */ /* 0x010fc600078e020c */
[----:B------:R-:W3:Y:S04]  /*4ce50*/  LDL.LU.64 R12, [R1+0x1a00] ;  /* 0x001a0000010c7983 */ /* 0x000ee80000300a00 */
[----:B------:R-:W4:Y:S01]  /*4ce60*/  LDL.LU.64 R6, [R1+0x19f8] ;  /* 0x0019f80001067983 */ /* 0x000f220000300a00 */
[----:B-1----:R-:W-:-:S03]  /*4ce70*/  IMAD.WIDE R218, R5, 0x4, R208 ;  /* 0x0000000405da7825 */ /* 0x002fc600078e02d0 */
[----:B------:R-:W-:Y:S01]  /*4ce80*/  LDGSTS.E [R4+-0x7f300], desc[UR60][R220.64], P5 ;  /* 0x80d00000dc047fae */ /* 0x000fe2000a92187c */
[----:B------:R-:W-:-:S03]  /*4ce90*/  IMAD.WIDE R210, R5, 0x4, R210 ;  /* 0x0000000405d27825 */ /* 0x000fc600078e02d2 */
[----:B------:R-:W-:Y:S01]  /*4cea0*/  LDGSTS.E [R212+-0x7ef00], desc[UR60][R218.64], P5 ;  /* 0x81100000dad47fae */ /* 0x000fe2000a92187c */
[----:B------:R-:W-:-:S04]  /*4ceb0*/  IMAD.WIDE R208, R5, 0x4, R214 ;  /* 0x0000000405d07825 */ /* 0x000fc800078e02d6 */
[C---:B------:R-:W-:Y:S01]  /*4cec0*/  IMAD.WIDE R204, R5.reuse, 0x4, R232 ;  /* 0x0000000405cc7825 */ /* 0x040fe200078e02e8 */
[----:B------:R1:W-:Y:S03]  /*4ced0*/  STL.64 [R1+0x8d0], R210 ;  /* 0x0008d0d201007387 */ /* 0x0003e60000100a00 */
[C---:B------:R-:W-:Y:S01]  /*4cee0*/  IMAD.WIDE R202, R5.reuse, 0x4, R240 ;  /* 0x0000000405ca7825 */ /* 0x040fe200078e02f0 */
[----:B------:R1:W-:Y:S04]  /*4cef0*/  STL.64 [R1+0x8e0], R208 ;  /* 0x0008e0d001007387 */ /* 0x0003e80000100a00 */
[----:B------:R-:W-:Y:S04]  /*4cf00*/  STL.64 [R1+0x910], R204 ;  /* 0x000910cc01007387 */ /* 0x000fe80000100a00 */
[----:B------:R1:W-:Y:S04]  /*4cf10*/  STL.64 [R1+0x930], R202 ;  /* 0x000930ca01007387 */ /* 0x0003e80000100a00 */
[----:B------:R-:W-:Y:S04]  /*4cf20*/  LDGSTS.E [R207+-0x7eb00], desc[UR60][R210.64], P5 ;  /* 0x81500000d2cf7fae */ /* 0x000fe8000a92187c */
[----:B------:R-:W4:Y:S04]  /*4cf30*/  LDL.LU.64 R214, [R1+0x19f0] ;  /* 0x0019f00001d67983 */ /* 0x000f280000300a00 */
[----:B------:R-:W-:Y:S04]  /*4cf40*/  LDGSTS.E [R206+-0x7e700], desc[UR60][R208.64], P5 ;  /* 0x81900000d0ce7fae */ /* 0x000fe8000a92187c */
[----:B-1----:R-:W4:Y:S04]  /*4cf50*/  LDL.LU.64 R210, [R1+0x19e8] ;  /* 0x0019e80001d27983 */ /* 0x002f280000300a00 */
[----:B------:R-:W-:Y:S04]  /*4cf60*/  LDGSTS.E [R252+-0x7e300], desc[UR60][R204.64], P5 ;  /* 0x81d00000ccfc7fae */ /* 0x000fe8000a92187c */
[----:B------:R-:W4:Y:S04]  /*4cf70*/  LDL.LU.64 R208, [R1+0x19e0] ;  /* 0x0019e00001d07983 */ /* 0x000f280000300a00 */
[----:B------:R-:W4:Y:S04]  /*4cf80*/  LDL.LU.64 R232, [R1+0x19d8] ;  /* 0x0019d80001e87983 */ /* 0x000f280000300a00 */
[----:B------:R-:W4:Y:S04]  /*4cf90*/  LDL.LU.64 R240, [R1+0x19d0] ;  /* 0x0019d00001f07983 */ /* 0x000f280000300a00 */
[----:B------:R1:W-:Y:S01]  /*4cfa0*/  LDGSTS.E [R4+-0x7df00], desc[UR60][R202.64], P5 ;  /* 0x82100000ca047fae */ /* 0x0003e2000a92187c */
[----:B------:R-:W-:-:S04]  /*4cfb0*/  IMAD.WIDE R216, R5, 0x4, R216 ;  /* 0x0000000405d87825 */ /* 0x000fc800078e02d8 */
[C---:B-1----:R-:W-:Y:S01]  /*4cfc0*/  VIADD R203, R246.reuse, 0x100000 ;  /* 0x00100000f6cb7836 */ /* 0x042fe20000000000 */
[----:B------:R-:W-:Y:S01]  /*4cfd0*/  STL.64 [R1+0x948], R216 ;  /* 0x000948d801007387 */ /* 0x000fe20000100a00 */
[----:B------:R-:W-:-:S03]  /*4cfe0*/  IADD3 R202, R246, 0x100000, RZ ;  /* 0x00100000f6ca7810 */ /* 0x000fc60007ffe0ff */
[----:B------:R-:W-:Y:S01]  /*4cff0*/  LDGSTS.E [R212+-0x7db00], desc[UR60][R216.64], P5 ;  /* 0x82500000d8d47fae */ /* 0x000fe2000a92187c */
[----:B------:R-:W-:-:S05]  /*4d000*/  IMAD.WIDE R206, R5, 0x4, R228 ;  /* 0x0000000405ce7825 */ /* 0x000fca00078e02e4 */
[----:B------:R1:W-:Y:S04]  /*4d010*/  STL.64 [R1+0x980], R206 ;  /* 0x000980ce01007387 */ /* 0x0003e80000100a00 */
[----:B------:R1:W-:Y:S02]  /*4d020*/  LDGSTS.E [R203+-0x7d700], desc[UR60][R206.64], P5 ;  /* 0x82900000cecb7fae */ /* 0x0003e4000a92187c */
[C---:B-1----:R-:W-:Y:S01]  /*4d030*/  VIADD R207, R246.reuse, 0x100000 ;  /* 0x00100000f6cf7836 */ /* 0x042fe20000000000 */
[----:B------:R-:W-:Y:S01]  /*4d040*/  IADD3 R206, R246, 0x100000, RZ ;  /* 0x00100000f6ce7810 */ /* 0x000fe20007ffe0ff */
[----:B--2---:R-:W-:-:S05]  /*4d050*/  IMAD.WIDE R204, R5, 0x4, R236 ;  /* 0x0000000405cc7825 */ /* 0x004fca00078e02ec */
[----:B------:R-:W-:Y:S04]  /*4d060*/  STL.64 [R1+0x990], R204 ;  /* 0x000990cc01007387 */ /* 0x000fe80000100a00 */
[----:B------:R1:W-:Y:S01]  /*4d070*/  LDGSTS.E [R202+-0x7d300], desc[UR60][R204.64], P5 ;  /* 0x82d00000ccca7fae */ /* 0x0003e2000a92187c */
[----:B---3--:R-:W-:-:S04]  /*4d080*/  IMAD.WIDE R12, R5, 0x4, R12 ;  /* 0x00000004050c7825 */ /* 0x008fc800078e020c */
[C---:B----4-:R-:W-:Y:S01]  /*4d090*/  IMAD.WIDE R6, R5.reuse, 0x4, R6 ;  /* 0x0000000405067825 */ /* 0x050fe200078e0206 */
[----:B------:R2:W-:Y:S04]  /*4d0a0*/  STL.64 [R1+0x9c0], R12 ;  /* 0x0009c00c01007387 */ /* 0x0005e80000100a00 */
[----:B------:R3:W-:Y:S04]  /*4d0b0*/  STL.64 [R1+0x9e0], R6 ;  /* 0x0009e00601007387 */ /* 0x0007e80000100a00 */
[----:B------:R-:W4:Y:S04]  /*4d0c0*/  LDL.LU.64 R216, [R1+0x19c8] ;  /* 0x0019c80001d87983 */ /* 0x000f280000300a00 */
[----:B------:R-:W4:Y:S04]  /*4d0d0*/  LDL.LU.64 R228, [R1+0x19c0] ;  /* 0x0019c00001e47983 */ /* 0x000f280000300a00 */
[----:B------:R-:W-:Y:S04]  /*4d0e0*/  LDGSTS.E [R252+-0x7cf00], desc[UR60][R12.64], P5 ;  /* 0x831000000cfc7fae */ /* 0x000fe8000a92187c */
[----:B------:R-:W4:Y:S04]  /*4d0f0*/  LDL.LU.64 R236, [R1+0x19b8] ;  /* 0x0019b80001ec7983 */ /* 0x000f280000300a00 */
[----:B------:R-:W-:Y:S04]  /*4d100*/  LDGSTS.E [R4+-0x7cb00], desc[UR60][R6.64], P5 ;  /* 0x8350000006047fae */ /* 0x000fe8000a92187c */
[----:B--2---:R-:W2:Y:S01]  /*4d110*/  LDL.LU.64 R12, [R1+0x19b0] ;  /* 0x0019b000010c7983 */ /* 0x004ea20000300a00 */
[----:B------:R-:W-:-:S03]  /*4d120*/  IMAD.WIDE R214, R5, 0x4, R214 ;  /* 0x0000000405d67825 */ /* 0x000fc600078e02d6 */
[----:B---3--:R-:W3:Y:S01]  /*4d130*/  LDL.LU.64 R6, [R1+0x1420] ;  /* 0x0014200001067983 */ /* 0x008ee20000300a00 */
[----:B------:R-:W-:-:S03]  /*4d140*/  IMAD.WIDE R210, R5, 0x4, R210 ;  /* 0x0000000405d27825 */ /* 0x000fc600078e02d2 */
[----:B------:R1:W-:Y:S01]  /*4d150*/  STL.64 [R1+0x9f8], R214 ;  /* 0x0009f8d601007387 */ /* 0x0003e20000100a00 */
[----:B------:R-:W-:-:S03]  /*4d160*/  IMAD.WIDE R208, R5, 0x4, R208 ;  /* 0x0000000405d07825 */ /* 0x000fc600078e02d0 */
[----:B------:R1:W-:Y:S02]  /*4d170*/  STL.64 [R1+0xa30], R210 ;  /* 0x000a30d201007387 */ /* 0x0003e40000100a00 */
[C---:B-1----:R-:W-:Y:S02]  /*4d180*/  IMAD.WIDE R204, R5.reuse, 0x4, R232 ;  /* 0x0000000405cc7825 */ /* 0x042fe400078e02e8 */
[----:B------:R1:W-:Y:S02]  /*4d190*/  STL.64 [R1+0xa40], R208 ;  /* 0x000a40d001007387 */ /* 0x0003e40000100a00 */
[C---:B------:R-:W-:Y:S02]  /*4d1a0*/  IMAD.WIDE R202, R5.reuse, 0x4, R240 ;  /* 0x0000000405ca7825 */ /* 0x040fe400078e02f0 */
[----:B------:R-:W-:Y:S04]  /*4d1b0*/  STL.64 [R1+0xa70], R204 ;  /* 0x000a70cc01007387 */ /* 0x000fe80000100a00 */
[----:B------:R-:W-:Y:S04]  /*4d1c0*/  LDGSTS.E [R212+-0x7c700], desc[UR60][R214.64], P5 ;  /* 0x83900000d6d47fae */ /* 0x000fe8000a92187c */
[----:B------:R1:W-:Y:S04]  /*4d1d0*/  STL.64 [R1+0xa90], R202 ;  /* 0x000a90ca01007387 */ /* 0x0003e80000100a00 */
[----:B------:R-:W-:Y:S04]  /*4d1e0*/  LDGSTS.E [R207+-0x7c300], desc[UR60][R210.64], P5 ;  /* 0x83d00000d2cf7fae */ /* 0x000fe8000a92187c */
[----:B------:R-:W3:Y:S04]  /*4d1f0*/  LDL.LU.64 R214, [R1+0x1418] ;  /* 0x0014180001d67983 */ /* 0x000ee80000300a00 */
[----:B------:R-:W-:Y:S04]  /*4d200*/  LDGSTS.E [R206+-0x7bf00], desc[UR60][R208.64], P5 ;  /* 0x84100000d0ce7fae */ /* 0x000fe8000a92187c */
[----:B------:R-:W3:Y:S04]  /*4d210*/  LDL.LU.64 R210, [R1+0x1410] ;  /* 0x0014100001d27983 */ /* 0x000ee80000300a00 */
[----:B------:R-:W-:Y:S04]  /*4d220*/  LDGSTS.E [R252+-0x7bb00], desc[UR60][R204.64], P5 ;  /* 0x84500000ccfc7fae */ /* 0x000fe8000a92187c */
[----:B-1----:R-:W3:Y:S04]  /*4d230*/  LDL.LU.64 R208, [R1+0x1408] ;  /* 0x0014080001d07983 */ /* 0x002ee80000300a00 */
[----:B------:R-:W3:Y:S04]  /*4d240*/  LDL.LU.64 R232, [R1+0x1400] ;  /* 0x0014000001e87983 */ /* 0x000ee80000300a00 */
[----:B------:R-:W3:Y:S04]  /*4d250*/  LDL.LU.64 R240, [R1+0x13f8] ;  /* 0x0013f80001f07983 */ /* 0x000ee80000300a00 */
[----:B------:R1:W-:Y:S02]  /*4d260*/  LDGSTS.E [R4+-0x7b700], desc[UR60][R202.64], P5 ;  /* 0x84900000ca047fae */ /* 0x0003e4000a92187c */
[C---:B-1----:R-:W-:Y:S01]  /*4d270*/  VIADD R203, R246.reuse, 0x100000 ;  /* 0x00100000f6cb7836 */ /* 0x042fe20000000000 */
[----:B------:R-:W-:Y:S01]  /*4d280*/  IADD3 R202, R246, 0x100000, RZ ;  /* 0x00100000f6ca7810 */ /* 0x000fe20007ffe0ff */
[----:B----4-:R-:W-:-:S04]  /*4d290*/  IMAD.WIDE R216, R5, 0x4, R216 ;  /* 0x0000000405d87825 */ /* 0x010fc800078e02d8 */
[C---:B------:R-:W-:Y:S01]  /*4d2a0*/  IMAD.WIDE R206, R5.reuse, 0x4, R228 ;  /* 0x0000000405ce7825 */ /* 0x040fe200078e02e4 */
[----:B------:R1:W-:Y:S03]  /*4d2b0*/  STL.64 [R1+0xaa8], R216 ;  /* 0x000aa8d801007387 */ /* 0x0003e60000100a00 */
[C---:B------:R-:W-:Y:S01]  /*4d2c0*/  IMAD.WIDE R204, R5.reuse, 0x4, R236 ;  /* 0x0000000405cc7825 */ /* 0x040fe200078e02ec */
[----:B------:R-:W-:Y:S03]  /*4d2d0*/  STL.64 [R1+0xae0], R206 ;  /* 0x000ae0ce01007387 */ /* 0x000fe60000100a00 */
[C---:B--2---:R-:W-:Y:S01]  /*4d2e0*/  IMAD.WIDE R12, R5.reuse, 0x4, R12 ;  /* 0x00000004050c7825 */ /* 0x044fe200078e020c */
[----:B------:R-:W-:Y:S03]  /*4d2f0*/  STL.64 [R1+0xaf0], R204 ;  /* 0x000af0cc01007387 */ /* 0x000fe60000100a00 */
[C---:B---3--:R-:W-:Y:S01]  /*4d300*/  IMAD.WIDE R6, R5.reuse, 0x4, R6 ;  /* 0x0000000405067825 */ /* 0x048fe200078e0206 */
[----:B------:R2:W-:Y:S04]  /*4d310*/  STL.64 [R1+0xb20], R12 ;  /* 0x000b200c01007387 */ /* 0x0005e80000100a00 */
[----:B------:R-:W-:Y:S04]  /*4d320*/  LDGSTS.E [R212+-0x7b300], desc[UR60][R216.64], P5 ;  /* 0x84d00000d8d47fae */ /* 0x000fe8000a92187c */
[----:B------:R3:W-:Y:S04]  /*4d330*/  STL.64 [R1+0xb40], R6 ;  /* 0x000b400601007387 */ /* 0x0007e80000100a00 */
[----:B------:R4:W-:Y:S04]  /*4d340*/  LDGSTS.E [R203+-0x7af00], desc[UR60][R206.64], P5 ;  /* 0x85100000cecb7fae */ /* 0x0009e8000a92187c */
[----:B-1----:R-:W3:Y:S04]  /*4d350*/  LDL.LU.64 R216, [R1+0x13e8] ;  /* 0x0013e80001d87983 */ /* 0x002ee80000300a00 */
[----:B------:R1:W-:Y:S04]  /*4d360*/  LDGSTS.E [R202+-0x7ab00], desc[UR60][R204.64], P5 ;  /* 0x85500000ccca7fae */ /* 0x0003e8000a92187c */
[----:B------:R-:W3:Y:S04]  /*4d370*/  LDL.LU.64 R228, [R1+0x13e0] ;  /* 0x0013e00001e47983 */ /* 0x000ee80000300a00 */
[----:B------:R-:W-:Y:S04]  /*4d380*/  LDGSTS.E [R252+-0x7a700], desc[UR60][R12.64], P5 ;  /* 0x859000000cfc7fae */ /* 0x000fe8000a92187c */
[----:B------:R-:W3:Y:S04]  /*4d390*/  LDL.LU.64 R236, [R1+0x13d8] ;  /* 0x0013d80001ec7983 */ /* 0x000ee80000300a00 */
[----:B------:R-:W-:Y:S04]  /*4d3a0*/  LDGSTS.E [R4+-0x7a300], desc[UR60][R6.64], P5 ;  /* 0x85d0000006047fae */ /* 0x000fe8000a92187c */
[----:B--2---:R-:W2:Y:S01]  /*4d3b0*/  LDL.LU.64 R12, [R1+0x13d0] ;  /* 0x0013d000010c7983 */ /* 0x004ea20000300a00 */
[----:B------:R-:W-:-:S04]  /*4d3c0*/  IMAD.WIDE R214, R5, 0x4, R214 ;  /* 0x0000000405d67825 */ /* 0x000fc800078e02d6 */
[C---:B------:R-:W-:Y:S01]  /*4d3d0*/  IMAD.WIDE R210, R5.reuse, 0x4, R210 ;  /* 0x0000000405d27825 */ /* 0x040fe200078e02d2 */
[----:B----4-:R-:W-:Y:S01]  /*4d3e0*/  IADD3 R206, R246, 0x100000, RZ ;  /* 0x00100000f6ce7810 */ /* 0x010fe20007ffe0ff */
[----:B------:R-:W-:Y:S04]  /*4d3f0*/  LDGSTS.E [R212+-0x79f00], desc[UR60][R214.64], P5 ;  /* 0x86100000d6d47fae */ /* 0x000fe8000a92187c */
[----:B---3--:R-:W3:Y:S01]  /*4d400*/  LDL.LU.64 R6, [R1+0x13c8] ;  /* 0x0013c80001067983 */ /* 0x008ee20000300a00 */
[----:B------:R-:W-:-:S03]  /*4d410*/  IMAD.WIDE R208, R5, 0x4, R208 ;  /* 0x0000000405d07825 */ /* 0x000fc600078e02d0 */
[----:B------:R4:W-:Y:S01]  /*4d420*/  STL.64 [R1+0xb58], R214 ;  /* 0x000b58d601007387 */ /* 0x0009e20000100a00 */
[----:B-1----:R-:W-:-:S03]  /*4d430*/  IMAD.WIDE R204, R5, 0x4, R232 ;  /* 0x0000000405cc7825 */ /* 0x002fc600078e02e8 */
[----:B------:R1:W-:Y:S01]  /*4d440*/  STL.64 [R1+0xb90], R210 ;  /* 0x000b90d201007387 */ /* 0x0003e20000100a00 */
[----:B------:R-:W-:-:S03]  /*4d450*/  IMAD.WIDE R202, R5, 0x4, R240 ;  /* 0x0000000405ca7825 */ /* 0x000fc600078e02f0 */
[----:B------:R1:W-:Y:S01]  /*4d460*/  STL.64 [R1+0xba0], R208 ;  /* 0x000ba0d001007387 */ /* 0x0003e20000100a00 */
[----:B------:R-:W-:-:S03]  /*4d470*/  VIADD R207, R246, 0x100000 ;  /* 0x00100000f6cf7836 */ /* 0x000fc60000000000 */
[----:B------:R-:W-:Y:S04]  /*4d480*/  STL.64 [R1+0xbb0], R204 ;  /* 0x000bb0cc01007387 */ /* 0x000fe80000100a00 */
[----:B------:R1:W-:Y:S04]  /*4d490*/  STL.64 [R1+0xbd0], R202 ;  /* 0x000bd0ca01007387 */ /* 0x0003e80000100a00 */
[----:B------:R-:W-:Y:S04]  /*4d4a0*/  LDGSTS.E [R207+-0x79b00], desc[UR60][R210.64], P5 ;  /* 0x86500000d2cf7fae */ /* 0x000fe8000a92187c */
[----:B----4-:R-:W4:Y:S04]  /*4d4b0*/  LDL.LU.64 R214, [R1+0x13c0] ;  /* 0x0013c00001d67983 */ /* 0x010f280000300a00 */
[----:B------:R-:W-:Y:S04]  /*4d4c0*/  LDGSTS.E [R206+-0x79700], desc[UR60][R208.64], P5 ;  /* 0x86900000d0ce7fae */ /* 0x000fe8000a92187c */
[----:B-1----:R-:W4:Y:S04]  /*4d4d0*/  LDL.LU.64 R210, [R1+0x13b8] ;  /* 0x0013b80001d27983 */ /* 0x002f280000300a00 */
[----:B------:R-:W-:Y:S04]  /*4d4e0*/  LDGSTS.E [R252+-0x79300], desc[UR60][R204.64], P5 ;  /* 0x86d00000ccfc7fae */ /* 0x000fe8000a92187c */
[----:B------:R-:W4:Y:S04]  /*4d4f0*/  LDL.LU.64 R208, [R1+0x13b0] ;  /* 0x0013b00001d07983 */ /* 0x000f280000300a00 */
[----:B------:R-:W4:Y:S04]  /*4d500*/  LDL.LU.64 R232, [R1+0x13a0] ;  /* 0x0013a00001e87983 */ /* 0x000f280000300a00 */
[----:B------:R-:W4:Y:S04]  /*4d510*/  LDL.LU.64 R240, [R1+0x1398] ;  /* 0x0013980001f07983 */ /* 0x000f280000300a00 */
[----:B------:R1:W-:Y:S02]  /*4d520*/  LDGSTS.E [R4+-0x78f00], desc[UR60][R202.64], P5 ;  /* 0x87100000ca047fae */ /* 0x0003e4000a92187c */
[C---:B-1----:R-:W-:Y:S01]  /*4d530*/  VIADD R203, R246.reuse, 0x100000 ;  /* 0x00100000f6cb7836 */ /* 0x042fe20000000000 */
[----:B------:R-:W-:Y:S01]  /*4d540*/  IADD3 R202, R246, 0x100000, RZ ;  /* 0x00100000f6ca7810 */ /* 0x000fe20007ffe0ff */
[----:B------:R-:W-:-:S04]  /*4d550*/  IMAD.WIDE R216, R5, 0x4, R216 ;  /* 0x0000000405d87825 */ /* 0x000fc800078e02d8 */
[C---:B------:R-:W-:Y:S01]  /*4d560*/  IMAD.WIDE R206, R5.reuse, 0x4, R228 ;  /* 0x0000000405ce7825 */ /* 0x040fe200078e02e4 */
[----:B------:R1:W-:Y:S03]  /*4d570*/  STL.64 [R1+0xbf8], R216 ;  /* 0x000bf8d801007387 */ /* 0x0003e60000100a00 */
[C---:B------:R-:W-:Y:S01]  /*4d580*/  IMAD.WIDE R204, R5.reuse, 0x4, R236 ;  /* 0x0000000405cc7825 */ /* 0x040fe200078e02ec */
[----:B------:R-:W-:Y:S03]  /*4d590*/  STL.64 [R1+0xc08], R206 ;  /* 0x000c08ce01007387 */ /* 0x000fe60000100a00 */
[C---:B--2---:R-:W-:Y:S01]  /*4d5a0*/  IMAD.WIDE R12, R5.reuse, 0x4, R12 ;  /* 0x00000004050c7825 */ /* 0x044fe200078e020c */
[----:B------:R-:W-:Y:S04]  /*4d5b0*/  STL.64 [R1+0xc18], R204 ;  /* 0x000c18cc01007387 */ /* 0x000fe80000100a00 */
[----:B------:R2:W-:Y:S04]  /*4d5c0*/  STL.64 [R1+0xc48], R12 ;  /* 0x000c480c01007387 */ /* 0x0005e80000100a00 */
[----:B------:R-:W-:Y:S01]  /*4d5d0*/  LDGSTS.E [R212+-0x78b00], desc[UR60][R216.64], P5 ;  /* 0x87500000d8d47fae */ /* 0x000fe2000a92187c */
[----:B---3--:R-:W-:-:S03]  /*4d5e0*/  IMAD.WIDE R6, R5, 0x4, R6 ;  /* 0x0000000405067825 */ /* 0x008fc600078e0206 */
[----:B------:R3:W-:Y:S04]  /*4d5f0*/  LDGSTS.E [R203+-0x78700], desc[UR60][R206.64], P5 ;  /* 0x87900000cecb7fae */ /* 0x0007e8000a92187c */
[----:B------:R3:W-:Y:S04]  /*4d600*/  STL.64 [R1+0xc58], R6 ;  /* 0x000c580601007387 */ /* 0x0007e80000100a00 */
[----:B-1----:R-:W3:Y:S04]  /*4d610*/  LDL.LU.64 R216, [R1+0xd48] ;  /* 0x000d480001d87983 */ /* 0x002ee80000300a00 */
[----:B------:R1:W-:Y:S04]  /*4d620*/  LDGSTS.E [R202+-0x78300], desc[UR60][R204.64], P5 ;  /* 0x87d00000ccca7fae */ /* 0x0003e8000a92187c */
[----:B------:R-:W3:Y:S04]  /*4d630*/  LDL.LU.64 R228, [R1+0xd70] ;  /* 0x000d700001e47983 */ /* 0x000ee80000300a00 */
[----:B------:R-:W-:Y:S04]  /*4d640*/  LDGSTS.E [R252+-0x5ff00], desc[UR60][R12.64], P5 ;  /* 0xa01000000cfc7fae */ /* 0x000fe8000a92187c */
[----:B------:R-:W3:Y:S04]  /*4d650*/  LDL.LU.64 R236, [R1+0xd78] ;  /* 0x000d780001ec7983 */ /* 0x000ee80000300a00 */
[----:B------:R-:W-:Y:S04]  /*4d660*/  LDGSTS.E [R4+-0x5fb00], desc[UR60][R6.64], P5 ;  /* 0xa050000006047fae */ /* 0x000fe8000a92187c */
[----:B--2---:R-:W2:Y:S01]  /*4d670*/  LDL.LU.64 R12, [R1+0xd80] ;  /* 0x000d8000010c7983 */ /* 0x004ea20000300a00 */
[----:B----4-:R-:W-:-:S04]  /*4d680*/  IMAD.WIDE R214, R5, 0x4, R214 ;  /* 0x0000000405d67825 */ /* 0x010fc800078e02d6 */
[C---:B------:R-:W-:Y:S01]  /*4d690*/  IMAD.WIDE R210, R5.reuse, 0x4, R210 ;  /* 0x0000000405d27825 */ /* 0x040fe200078e02d2 */
[----:B---3--:R-:W-:Y:S01]  /*4d6a0*/  IADD3 R206, R246, 0x100000, RZ ;  /* 0x00100000f6ce7810 */ /* 0x008fe20007ffe0ff */
[----:B------:R-:W-:Y:S04]  /*4d6b0*/  LDGSTS.E [R212+-0x5f700], desc[UR60][R214.64], P5 ;  /* 0xa0900000d6d47fae */ /* 0x000fe8000a92187c */
[----:B------:R-:W3:Y:S01]  /*4d6c0*/  LDL.LU.64 R6, [R1+0xda8] ;  /* 0x000da80001067983 */ /* 0x000ee20000300a00 */
[----:B------:R-:W-:-:S04]  /*4d6d0*/  IMAD.WIDE R208, R5, 0x4, R208 ;  /* 0x0000000405d07825 */ /* 0x000fc800078e02d0 */
[C---:B-1----:R-:W-:Y:S01]  /*4d6e0*/  IMAD.WIDE R204, R5.reuse, 0x4, R232 ;  /* 0x0000000405cc7825 */ /* 0x042fe200078e02e8 */
[----:B------:R1:W-:Y:S03]  /*4d6f0*/  STL.64 [R1+0xc68], R214 ;  /* 0x000c68d601007387 */ /* 0x0003e60000100a00 */
[C---:B------:R-:W-:Y:S01]  /*4d700*/  IMAD.WIDE R202, R5.reuse, 0x4, R240 ;  /* 0x0000000405ca7825 */ /* 0x040fe200078e02f0 */
[----:B------:R4:W-:Y:S03]  /*4d710*/  STL.64 [R1+0xd08], R210 ;  /* 0x000d08d201007387 */ /* 0x0009e60000100a00 */
[C---:B------:R-:W-:Y:S01]  /*4d720*/  VIADD R207, R246.reuse, 0x100000 ;  /* 0x00100000f6cf7836 */ /* 0x040fe20000000000 */
[----:B------:R4:W-:Y:S04]  /*4d730*/  STL.64 [R1+0xd10], R208 ;  /* 0x000d10d001007387 */ /* 0x0009e80000100a00 */
[----:B------:R-:W-:Y:S04]  /*4d740*/  STL.64 [R1+0xd30], R204 ;  /* 0x000d30cc01007387 */ /* 0x000fe80000100a00 */
[----:B------:R4:W-:Y:S04]  /*4d750*/  STL.64 [R1+0xd40], R202 ;  /* 0x000d40ca01007387 */ /* 0x0009e80000100a00 */
[----:B------:R-:W-:Y:S04]  /*4d760*/  LDGSTS.E [R207+-0x5f300], desc[UR60][R210.64], P5 ;  /* 0xa0d00000d2cf7fae */ /* 0x000fe8000a92187c */
[----:B-1----:R-:W3:Y:S04]  /*4d770*/  LDL.LU.64 R214, [R1+0xdb0] ;  /* 0x000db00001d67983 */ /* 0x002ee80000300a00 */
[----:B------:R-:W-:Y:S04]  /*4d780*/  LDGSTS.E [R206+-0x5ef00], desc[UR60][R208.64], P5 ;  /* 0xa1100000d0ce7fae */ /* 0x000fe8000a92187c */
[----:B----4-:R-:W4:Y:S04]  /*4d790*/  LDL.LU.64 R210, [R1+0xde8] ;  /* 0x000de80001d27983 */ /* 0x010f280000300a00 */
        /* <DEDUP_REMOVED lines=27> */
[C---:B----4-:R-:W-:Y:S01]  /*4d950*/  IMAD.WIDE R210, R5.reuse, 0x4, R210 ;  /* 0x0000000405d27825 */ /* 0x050fe200078e02d2 */
        /* <DEDUP_REMOVED lines=82> */
[----:B------:R1:W-:Y:S04]  /*4de80*/  LDGSTS.E [R252+-0x58700], desc[UR60][R12.64], P5 ;  /* 0xa79000000cfc7fae */ /* 0x0003e8000a92187c */
[----:B------:R-:W3:Y:S04]  /*4de90*/  LDL.LU.64 R236, [R1+0x1b78] ;  /* 0x001b780001ec7983 */ /* 0x000ee80000300a00 */
[----:B------:R1:W-:Y:S04]  /*4dea0*/  LDGSTS.E [R4+-0x58300], desc[UR60][R6.64], P5 ;  /* 0xa7d0000006047fae */ /* 0x0003e8000a92187c */
[----:B--2---:R-:W2:Y:S01]  /*4deb0*/  LDL.LU.64 R12, [R1+0x1b70] ;  /* 0x001b7000010c7983 */ /* 0x004ea20000300a00 */
[----:B------:R-:W-:-:S03]  /*4dec0*/  IMAD.WIDE R214, R5, 0x4, R214 ;  /* 0x0000000405d67825 */ /* 0x000fc600078e02d6 */
[----:B------:R-:W2:Y:S01]  /*4ded0*/  LDL.LU.64 R6, [R1+0x1b68] ;  /* 0x001b680001067983 */ /* 0x000ea20000300a00 */
[----:B----4-:R-:W-:Y:S01]  /*4dee0*/  IMAD.WIDE R210, R5, 0x4, R210 ;  /* 0x0000000405d27825 */ /* 0x010fe200078e02d2 */
[----:B---3--:R-:W-:-:S03]  /*4def0*/  IADD3 R207, R247, 0x100000, RZ ;  /* 0x00100000f7cf7810 */ /* 0x008fc60007ffe0ff */
[C---:B------:R-:W-:Y:S01]  /*4df00*/  IMAD.WIDE R208, R5.reuse, 0x4, R208 ;  /* 0x0000000405d07825 */ /* 0x040fe200078e02d0 */
[----:B------:R3:W-:Y:S03]  /*4df10*/  STL.64 [R1+0xe68], R214 ;  /* 0x000e68d601007387 */ /* 0x0007e60000100a00 */
[----:B-1----:R-:W-:Y:S01]  /*4df20*/  IMAD.WIDE R204, R5, 0x4, R232 ;  /* 0x0000000405cc7825 */ /* 0x002fe200078e02e8 */
[----:B------:R1:W-:Y:S03]  /*4df30*/  STL.64 [R1+0xe78], R210 ;  /* 0x000e78d201007387 */ /* 0x0003e60000100a00 */
[----:B------:R-:W-:Y:S02]  /*4df40*/  VIADD R212, R247, 0x100000 ;  /* 0x00100000f7d47836 */ /* 0x000fe40000000000 */
[----:B------:R-:W-:Y:S01]  /*4df50*/  IMAD.WIDE R202, R5, 0x4, R240 ;  /* 0x0000000405ca7825 */ /* 0x000fe200078e02f0 */
[----:B------:R4:W-:Y:S03]  /*4df60*/  STL.64 [R1+0xea0], R208 ;  /* 0x000ea0d001007387 */ /* 0x0009e60000100a00 */
[C---:B------:R-:W-:Y:S01]  /*4df70*/  VIADD R206, R247.reuse, 0x100000 ;  /* 0x00100000f7ce7836 */ /* 0x040fe20000000000 */
[----:B------:R-:W-:Y:S04]  /*4df80*/  STL.64 [R1+0xeb0], R204 ;  /* 0x000eb0cc01007387 */ /* 0x000fe80000100a00 */
[----:B------:R-:W-:Y:S04]  /*4df90*/  LDGSTS.E [R212+-0x7fe80], desc[UR60][R214.64], P5 ;  /* 0x80180000d6d47fae */ /* 0x000fe8000a92187c */
[----:B------:R4:W-:Y:S04]  /*4dfa0*/  STL.64 [R1+0xec0], R202 ;  /* 0x000ec0ca01007387 */ /* 0x0009e80000100a00 */
[----:B------:R-:W-:Y:S04]  /*4dfb0*/  LDGSTS.E [R207+-0x7fa80], desc[UR60][R210.64], P5 ;  /* 0x80580000d2cf7fae */ /* 0x000fe8000a92187c */
[----:B---3--:R-:W3:Y:S04]  /*4dfc0*/  LDL.LU.64 R214, [R1+0x1b60] ;  /* 0x001b600001d67983 */ /* 0x008ee80000300a00 */
[----:B------:R-:W-:Y:S04]  /*4dfd0*/  LDGSTS.E [R206+-0x7f680], desc[UR60][R208.64], P5 ;  /* 0x80980000d0ce7fae */ /* 0x000fe8000a92187c */
[----:B-1----:R-:W3:Y:S04]  /*4dfe0*/  LDL.LU.64 R210, [R1+0x1b58] ;  /* 0x001b580001d27983 */ /* 0x002ee80000300a00 */
[----:B----4-:R-:W4:Y:S04]  /*4dff0*/  LDL.LU.64 R208, [R1+0x1b50] ;  /* 0x001b500001d07983 */ /* 0x010f280000300a00 */
[----:B------:R-:W4:Y:S04]  /*4e000*/  LDL.LU.64 R232, [R1+0x1b48] ;  /* 0x001b480001e87983 */ /* 0x000f280000300a00 */
[----:B------:R-:W4:Y:S01]  /*4e010*/  LDL.LU.64 R240, [R1+0x1b40] ;  /* 0x001b400001f07983 */ /* 0x000f220000300a00 */
[C---:B------:R-:W-:Y:S01]  /*4e020*/  IADD3 R252, R247.reuse, 0x100000, RZ ;  /* 0x00100000f7fc7810 */ /* 0x040fe20007ffe0ff */
[----:B------:R-:W-:-:S04]  /*4e030*/  VIADD R4, R247, 0x100000 ;  /* 0x00100000f7047836 */ /* 0x000fc80000000000 */
[----:B------:R-:W-:Y:S04]  /*4e040*/  LDGSTS.E [R252+-0x7f280], desc[UR60][R204.64], P5 ;  /* 0x80d80000ccfc7fae */ /* 0x000fe8000a92187c */
[----:B------:R1:W-:Y:S02]  /*4e050*/  LDGSTS.E [R4+-0x7ee80], desc[UR60][R202.64], P5 ;  /* 0x81180000ca047fae */ /* 0x0003e4000a92187c */
[C---:B-1----:R-:W-:Y:S01]  /*4e060*/  IADD3 R203, R247.reuse, 0x100000, RZ ;  /* 0x00100000f7cb7810 */ /* 0x042fe20007ffe0ff */
[----:B------:R-:W-:Y:S02]  /*4e070*/  VIADD R202, R247, 0x100000 ;  /* 0x00100000f7ca7836 */ /* 0x000fe40000000000 */
[----:B------:R-:W-:-:S04]  /*4e080*/  IMAD.WIDE R216, R5, 0x4, R216 ;  /* 0x0000000405d87825 */ /* 0x000fc800078e02d8 */
[C---:B------:R-:W-:Y:S01]  /*4e090*/  IMAD.WIDE R206, R5.reuse, 0x4, R228 ;  /* 0x0000000405ce7825 */ /* 0x040fe200078e02e4 */
[----:B------:R1:W-:Y:S03]  /*4e0a0*/  STL.64 [R1+0xee8], R216 ;  /* 0x000ee8d801007387 */ /* 0x0003e60000100a00 */
[C---:B------:R-:W-:Y:S01]  /*4e0b0*/  IMAD.WIDE R204, R5.reuse, 0x4, R236 ;  /* 0x0000000405cc7825 */ /* 0x040fe200078e02ec */
[----:B------:R-:W-:Y:S03]  /*4e0c0*/  STL.64 [R1+0xef8], R206 ;  /* 0x000ef8ce01007387 */ /* 0x000fe60000100a00 */
[C---:B--2---:R-:W-:Y:S01]  /*4e0d0*/  IMAD.WIDE R12, R5.reuse, 0x4, R12 ;  /* 0x00000004050c7825 */ /* 0x044fe200078e020c */
[----:B------:R-:W-:Y:S03]  /*4e0e0*/  STL.64 [R1+0xf08], R204 ;  /* 0x000f08cc01007387 */ /* 0x000fe60000100a00 */
[C---:B------:R-:W-:Y:S01]  /*4e0f0*/  IMAD.WIDE R6, R5.reuse, 0x4, R6 ;  /* 0x0000000405067825 */ /* 0x040fe200078e0206 */
[----:B------:R2:W-:Y:S04]  /*4e100*/  STL.64 [R1+0xf30], R12 ;  /* 0x000f300c01007387 */ /* 0x0005e80000100a00 */
[----:B------:R-:W-:Y:S04]  /*4e110*/  LDGSTS.E [R212+-0x7ea80], desc[UR60][R216.64], P5 ;  /* 0x81580000d8d47fae */ /* 0x000fe8000a92187c */
[----:B------:R3:W-:Y:S04]  /*4e120*/  STL.64 [R1+0xf40], R6 ;  /* 0x000f400601007387 */ /* 0x0007e80000100a00 */
[----:B------:R3:W-:Y:S04]  /*4e130*/  LDGSTS.E [R203+-0x7e680], desc[UR60][R206.64], P5 ;  /* 0x81980000cecb7fae */ /* 0x0007e8000a92187c */
[----:B-1----:R-:W4:Y:S04]  /*4e140*/  LDL.LU.64 R216, [R1+0x1b38] ;  /* 0x001b380001d87983 */ /* 0x002f280000300a00 */
[----:B------:R1:W-:Y:S04]  /*4e150*/  LDGSTS.E [R202+-0x7e280], desc[UR60][R204.64], P5 ;  /* 0x81d80000ccca7fae */ /* 0x0003e8000a92187c */
[----:B------:R-:W4:Y:S04]  /*4e160*/  LDL.LU.64 R228, [R1+0x1b30] ;  /* 0x001b300001e47983 */ /* 0x000f280000300a00 */
[----:B------:R-:W-:Y:S04]  /*4e170*/  LDGSTS.E [R252+-0x7de80], desc[UR60][R12.64], P5 ;  /* 0x821800000cfc7fae */ /* 0x000fe8000a92187c */
[----:B------:R-:W4:Y:S04]  /*4e180*/  LDL.LU.64 R236, [R1+0x1b28] ;  /* 0x001b280001ec7983 */ /* 0x000f280000300a00 */
[----:B------:R-:W-:Y:S04]  /*4e190*/  LDGSTS.E [R4+-0x7da80], desc[UR60][R6.64], P5 ;  /* 0x8258000006047fae */ /* 0x000fe8000a92187c */
[----:B--2---:R-:W2:Y:S01]  /*4e1a0*/  LDL.LU.64 R12, [R1+0x1b20] ;  /* 0x001b2000010c7983 */ /* 0x004ea20000300a00 */
[----:B---3--:R-:W-:-:S04]  /*4e1b0*/  IMAD.WIDE R214, R5, 0x4, R214 ;  /* 0x0000000405d67825 */ /* 0x008fc800078e02d6 */
[----:B------:R-:W-:Y:S01]  /*4e1c0*/  IMAD.WIDE R210, R5, 0x4, R210 ;  /* 0x0000000405d27825 */ /* 0x000fe200078e02d2 */
[----:B------:R-:W-:Y:S01]  /*4e1d0*/  IADD3 R207, R247, 0x100000, RZ ;  /* 0x00100000f7cf7810 */ /* 0x000fe20007ffe0ff */
[----:B------:R-:W-:Y:S04]  /*4e1e0*/  LDGSTS.E [R212+-0x7d680], desc[UR60][R214.64], P5 ;  /* 0x82980000d6d47fae */ /* 0x000fe8000a92187c */
[----:B------:R-:W3:Y:S01]  /*4e1f0*/  LDL.LU.64 R6, [R1+0x1b18] ;  /* 0x001b180001067983 */ /* 0x000ee20000300a00 */
[----:B----4-:R-:W-:-:S04]  /*4e200*/  IMAD.WIDE R208, R5, 0x4, R208 ;  /* 0x0000000405d07825 */ /* 0x010fc800078e02d0 */
[C---:B-1----:R-:W-:Y:S01]  /*4e210*/  IMAD.WIDE R204, R5.reuse, 0x4, R232 ;  /* 0x0000000405cc7825 */ /* 0x042fe200078e02e8 */
[----:B------:R1:W-:Y:S03]  /*4e220*/  STL.64 [R1+0xf50], R214 ;  /* 0x000f50d601007387 */ /* 0x0003e60000100a00 */
[----:B------:R-:W-:Y:S01]  /*4e230*/  IMAD.WIDE R202, R5, 0x4, R240 ;  /* 0x0000000405ca7825 */ /* 0x000fe200078e02f0 */
        /* <DEDUP_REMOVED lines=14> */
[C---:B-1----:R-:W-:Y:S01]  /*4e320*/  IADD3 R203, R247.reuse, 0x100000, RZ ;  /* 0x00100000f7cb7810 */ /* 0x042fe20007ffe0ff */
[----:B------:R-:W-:-:S02]  /*4e330*/  VIADD R202, R247, 0x100000 ;  /* 0x00100000f7ca7836 */ /* 0x000fc40000000000 */
        /* <DEDUP_REMOVED lines=20> */
[----:B----4-:R-:W-:Y:S01]  /*4e480*/  IMAD.WIDE R210, R5, 0x4, R210 ;  /* 0x0000000405d27825 */ /* 0x010fe200078e02d2 */
[----:B---3--:R-:W-:Y:S01]  /*4e490*/  IADD3 R207, R247, 0x100000, RZ ;  /* 0x00100000f7cf7810 */ /* 0x008fe20007ffe0ff */
[----:B------:R-:W-:Y:S04]  /*4e4a0*/  LDGSTS.E [R212+-0x7ae80], desc[UR60][R214.64], P5 ;  /* 0x85180000d6d47fae */ /* 0x000fe8000a92187c */
[----:B------:R-:W3:Y:S01]  /*4e4b0*/  LDL.LU.64 R6, [R1+0x1ac8] ;  /* 0x001ac80001067983 */ /* 0x000ee20000300a00 */
[----:B------:R-:W-:-:S04]  /*4e4c0*/  IMAD.WIDE R208, R5, 0x4, R208 ;  /* 0x0000000405d07825 */ /* 0x000fc800078e02d0 */
        /* <DEDUP_REMOVED lines=168> */
[----:B------:R1:W-:Y:S04]  /*4ef50*/  LDGSTS.E [R4+-0x59280], desc[UR60][R6.64], P5 ;  /* 0xa6d8000006047fae */ /* 0x0003e8000a92187c */
[----:B--2---:R-:W2:Y:S01]  /*4ef60*/  LDL.LU.64 R12, [R1+0x1cf0] ;  /* 0x001cf000010c7983 */ /* 0x004ea20000300a00 */
[----:B------:R-:W-:-:S04]  /*4ef70*/  IMAD.WIDE R214, R5, 0x4, R214 ;  /* 0x0000000405d67825 */ /* 0x000fc800078e02d6 */
[----:B----4-:R-:W-:Y:S01]  /*4ef80*/  IMAD.WIDE R210, R5, 0x4, R210 ;  /* 0x0000000405d27825 */ /* 0x010fe200078e02d2 */
[----:B---3--:R-:W-:Y:S01]  /*4ef90*/  IADD3 R207, R247, 0x100000, RZ ;  /* 0x00100000f7cf7810 */ /* 0x008fe20007ffe0ff */
[----:B------:R3:W-:Y:S04]  /*4efa0*/  LDGSTS.E [R212+-0x58e80], desc[UR60][R214.64], P5 ;  /* 0xa7180000d6d47fae */ /* 0x0007e8000a92187c */
[----:B------:R-:W4:Y:S01]  /*4efb0*/  LDL.LU.64 R6, [R1+0x1ce8] ;  /* 0x001ce80001067983 */ /* 0x000f220000300a00 */
[----:B------:R-:W-:-:S04]  /*4efc0*/  IMAD.WIDE R208, R5, 0x4, R208 ;  /* 0x0000000405d07825 */ /* 0x000fc800078e02d0 */
[C---:B-1----:R-:W-:Y:S01]  /*4efd0*/  IMAD.WIDE R204, R5.reuse, 0x4, R232 ;  /* 0x0000000405cc7825 */ /* 0x042fe200078e02e8 */
[----:B------:R1:W-:Y:S03]  /*4efe0*/  STL.64 [R1+0x1070], R214 ;  /* 0x001070d601007387 */ /* 0x0003e60000100a00 */
[----:B------:R-:W-:Y:S01]  /*4eff0*/  IMAD.WIDE R202, R5, 0x4, R240 ;  /* 0x0000000405ca7825 */ /* 0x000fe200078e02f0 */
[----:B------:R1:W-:Y:S03]  /*4f000*/  STL.64 [R1+0x1068], R210 ;  /* 0x001068d201007387 */ /* 0x0003e60000100a00 */
[----:B------:R-:W-:Y:S01]  /*4f010*/  VIADD R206, R247, 0x100000 ;  /* 0x00100000f7ce7836 */ /* 0x000fe20000000000 */
[----:B------:R1:W-:Y:S04]  /*4f020*/  STL.64 [R1+0x1060], R208 ;  /* 0x001060d001007387 */ /* 0x0003e80000100a00 */
[----:B------:R-:W-:Y:S04]  /*4f030*/  STL.64 [R1+0x1058], R204 ;  /* 0x001058cc01007387 */ /* 0x000fe80000100a00 */
[----:B------:R3:W-:Y:S04]  /*4f040*/  STL.64 [R1+0x1130], R202 ;  /* 0x001130ca01007387 */ /* 0x0007e80000100a00 */
[----:B------:R-:W-:Y:S04]  /*4f050*/  LDGSTS.E [R207+-0x58a80], desc[UR60][R210.64], P5 ;  /* 0xa7580000d2cf7fae */ /* 0x000fe8000a92187c */
[----:B-1----:R-:W4:Y:S04]  /*4f060*/  LDL.LU.64 R214, [R1+0x1ce0] ;  /* 0x001ce00001d67983 */ /* 0x002f280000300a00 */
[----:B------:R-:W-:Y:S04]  /*4f070*/  LDGSTS.E [R206+-0x58680], desc[UR60][R208.64], P5 ;  /* 0xa7980000d0ce7fae */ /* 0x000fe8000a92187c */
[----:B------:R-:W4:Y:S01]  /*4f080*/  LDL.LU.64 R210, [R1+0x1cd8] ;  /* 0x001cd80001d27983 */ /* 0x000f220000300a00 */
[----:B------:R-:W-:-:S03]  /*4f090*/  IADD3 R4, R248, 0x100000, RZ ;  /* 0x00100000f8047810 */ /* 0x000fc60007ffe0ff */
[----:B------:R1:W-:Y:S04]  /*4f0a0*/  LDGSTS.E [R252+-0x58280], desc[UR60][R204.64], P5 ;  /* 0xa7d80000ccfc7fae */ /* 0x0003e8000a92187c */
[----:B------:R-:W4:Y:S04]  /*4f0b0*/  LDL.LU.64 R208, [R1+0x1cd0] ;  /* 0x001cd00001d07983 */ /* 0x000f280000300a00 */
[----:B------:R-:W4:Y:S04]  /*4f0c0*/  LDL.LU.64 R232, [R1+0x1cc8] ;  /* 0x001cc80001e87983 */ /* 0x000f280000300a00 */
[----:B------:R-:W4:Y:S01]  /*4f0d0*/  LDL.LU.64 R240, [R1+0x1cc0] ;  /* 0x001cc00001f07983 */ /* 0x000f220000300a00 */
[----:B---3--:R-:W-:-:S03]  /*4f0e0*/  VIADD R212, R248, 0x100000 ;  /* 0x00100000f8d47836 */ /* 0x008fc60000000000 */
[----:B------:R3:W-:Y:S01]  /*4f0f0*/  LDGSTS.E [R4+-0x7fe00], desc[UR60][R202.64], P5 ;  /* 0x80200000ca047fae */ /* 0x0007e2000a92187c */
[C---:B-1----:R-:W-:Y:S02]  /*4f100*/  IADD3 R252, R248.reuse, 0x100000, RZ ;  /* 0x00100000f8fc7810 */ /* 0x042fe40007ffe0ff */
[C---:B---3--:R-:W-:Y:S01]  /*4f110*/  IADD3 R203, R248.reuse, 0x100000, RZ ;  /* 0x00100000f8cb7810 */ /* 0x048fe20007ffe0ff */
[----:B------:R-:W-:Y:S02]  /*4f120*/  VIADD R202, R248, 0x100000 ;  /* 0x00100000f8ca7836 */ /* 0x000fe40000000000 */
        /* <DEDUP_REMOVED lines=9> */
[----:B----4-:R-:W-:-:S03]  /*4f1c0*/  IMAD.WIDE R6, R5, 0x4, R6 ;  /* 0x0000000405067825 */ /* 0x010fc600078e0206 */
[----:B------:R3:W-:Y:S04]  /*4f1d0*/  LDGSTS.E [R203+-0x7f600], desc[UR60][R206.64], P5 ;  /* 0x80a00000cecb7fae */ /* 0x0007e8000a92187c */
[----:B------:R4:W-:Y:S04]  /*4f1e0*/  STL.64 [R1+0x1160], R6 ;  /* 0x0011600601007387 */ /* 0x0009e80000100a00 */
[----:B-1----:R-:W4:Y:S04]  /*4f1f0*/  LDL.LU.64 R216, [R1+0x1cb8] ;  /* 0x001cb80001d87983 */ /* 0x002f280000300a00 */
[----:B------:R1:W-:Y:S04]  /*4f200*/  LDGSTS.E [R202+-0x7f200], desc[UR60][R204.64], P5 ;  /* 0x80e00000ccca7fae */ /* 0x0003e8000a92187c */
[----:B------:R-:W4:Y:S04]  /*4f210*/  LDL.LU.64 R228, [R1+0x1cb0] ;  /* 0x001cb00001e47983 */ /* 0x000f280000300a00 */
[----:B------:R-:W-:Y:S04]  /*4f220*/  LDGSTS.E [R252+-0x7ee00], desc[UR60][R12.64], P5 ;  /* 0x812000000cfc7fae */ /* 0x000fe8000a92187c */
[----:B------:R-:W4:Y:S04]  /*4f230*/  LDL.LU.64 R236, [R1+0x1ca8] ;  /* 0x001ca80001ec7983 */ /* 0x000f280000300a00 */
[----:B------:R-:W-:Y:S04]  /*4f240*/  LDGSTS.E [R4+-0x7ea00], desc[UR60][R6.64], P5 ;  /* 0x8160000006047fae */ /* 0x000fe8000a92187c */
[----:B--2---:R-:W2:Y:S01]  /*4f250*/  LDL.LU.64 R12, [R1+0x1ca0] ;  /* 0x001ca000010c7983 */ /* 0x004ea20000300a00 */
[----:B------:R-:W-:-:S04]  /*4f260*/  IMAD.WIDE R214, R5, 0x4, R214 ;  /* 0x0000000405d67825 */ /* 0x000fc800078e02d6 */
[C---:B------:R-:W-:Y:S01]  /*4f270*/  IMAD.WIDE R210, R5.reuse, 0x4, R210 ;  /* 0x0000000405d27825 */ /* 0x040fe200078e02d2 */
[----:B---3--:R-:W-:Y:S01]  /*4f280*/  IADD3 R206, R248, 0x100000, RZ ;  /* 0x00100000f8ce7810 */ /* 0x008fe20007ffe0ff */
[----:B------:R-:W-:Y:S04]  /*4f290*/  LDGSTS.E [R212+-0x7e600], desc[UR60][R214.64], P5 ;  /* 0x81a00000d6d47fae */ /* 0x000fe8000a92187c */
[----:B----4-:R-:W3:Y:S01]  /*4f2a0*/  LDL.LU.64 R6, [R1+0x1c98] ;  /* 0x001c980001067983 */ /* 0x010ee20000300a00 */
        /* <DEDUP_REMOVED lines=110> */
[----:B------:R1:W-:Y:S04]  /*4f990*/  STL.64 [R1+0x1258], R216 ;  /* 0x001258d801007387 */ /* 0x0003e80000100a00 */
[----:B------:R-:W-:Y:S04]  /*4f9a0*/  LDGSTS.E [R212+-0x78200], desc[UR60][R216.64], P5 ;  /* 0x87e00000d8d47fae */ /* 0x000fe8000a92187c */
[----:B------:R-:W-:Y:S04]  /*4f9b0*/  STL.64 [R1+0x1260], R206 ;  /* 0x001260ce01007387 */ /* 0x000fe80000100a00 */
[----:B------:R1:W-:Y:S01]  /*4f9c0*/  LDGSTS.E [R203+-0x5fe00], desc[UR60][R206.64], P5 ;  /* 0xa0200000cecb7fae */ /* 0x0003e2000a92187c */
[----:B------:R-:W-:-:S04]  /*4f9d0*/  IMAD.WIDE R204, R5, 0x4, R236 ;  /* 0x0000000405cc7825 */ /* 0x000fc800078e02ec */
[C---:B--2---:R-:W-:Y:S01]  /*4f9e0*/  IMAD.WIDE R12, R5.reuse, 0x4, R12 ;  /* 0x00000004050c7825 */ /* 0x044fe200078e020c */
[----:B------:R-:W-:Y:S04]  /*4f9f0*/  STL.64 [R1+0x1268], R204 ;  /* 0x001268cc01007387 */ /* 0x000fe80000100a00 */
[----:B------:R2:W-:Y:S04]  /*4fa00*/  LDGSTS.E [R202+-0x5fa00], desc[UR60][R204.64], P5 ;  /* 0xa0600000ccca7fae */ /* 0x0005e8000a92187c */
[----:B------:R2:W-:Y:S04]  /*4fa10*/  STL.64 [R1+0x1270], R12 ;  /* 0x0012700c01007387 */ /* 0x0005e80000100a00 */
[----:B------:R-:W-:Y:S01]  /*4fa20*/  LDGSTS.E [R252+-0x5f600], desc[UR60][R12.64], P5 ;  /* 0xa0a000000cfc7fae */ /* 0x000fe2000a92187c */
[----:B---3--:R-:W-:-:S05]  /*4fa30*/  IMAD.WIDE R6, R5, 0x4, R6 ;  /* 0x0000000405067825 */ /* 0x008fca00078e0206 */
[----:B------:R3:W-:Y:S04]  /*4fa40*/  STL.64 [R1+0x1278], R6 ;  /* 0x0012780601007387 */ /* 0x0007e80000100a00 */
[----:B-1----:R-:W4:Y:S04]  /*4fa50*/  LDL.LU.64 R216, [R1+0xf20] ;  /* 0x000f200001d87983 */ /* 0x002f280000300a00 */
[----:B------:R-:W4:Y:S04]  /*4fa60*/  LDL.LU.64 R228, [R1+0xf10] ;  /* 0x000f100001e47983 */ /* 0x000f280000300a00 */
[----:B------:R-:W4:Y:S04]  /*4fa70*/  LDL.LU.64 R236, [R1+0xef0] ;  /* 0x000ef00001ec7983 */ /* 0x000f280000300a00 */
[----:B--2---:R-:W2:Y:S04]  /*4fa80*/  LDL.LU.64 R12, [R1+0xed8] ;  /* 0x000ed800010c7983 */ /* 0x004ea80000300a00 */
[----:B------:R-:W-:Y:S01]  /*4fa90*/  LDGSTS.E [R4+-0x5f200], desc[UR60][R6.64], P5 ;  /* 0xa0e0000006047fae */ /* 0x000fe2000a92187c */
[C---:B------:R-:W-:Y:S01]  /*4faa0*/  VIADD R207, R248.reuse, 0x100000 ;  /* 0x00100000f8cf7836 */ /* 0x040fe20000000000 */
[----:B------:R-:W-:-:S02]  /*4fab0*/  IADD3 R206, R248, 0x100000, RZ ;  /* 0x00100000f8ce7810 */ /* 0x000fc40007ffe0ff */
[----:B---3--:R-:W3:Y:S01]  /*4fac0*/  LDL.LU.64 R6, [R1+0xec8] ;  /* 0x000ec80001067983 */ /* 0x008ee20000300a00 */
[----:B------:R-:W-:-:S04]  /*4fad0*/  IMAD.WIDE R214, R5, 0x4, R214 ;  /* 0x0000000405d67825 */ /* 0x000fc800078e02d6 */
[C---:B----4-:R-:W-:Y:S01]  /*4fae0*/  IMAD.WIDE R210, R5.reuse, 0x4, R210 ;  /* 0x0000000405d27825 */ /* 0x050fe200078e02d2 */
[----:B------:R1:W-:Y:S04]  /*4faf0*/  STL.64 [R1+0x1280], R214 ;  /* 0x001280d601007387 */ /* 0x0003e80000100a00 */
[----:B------:R-:W-:Y:S04]  /*4fb00*/  LDGSTS.E [R212+-0x5ee00], desc[UR60][R214.64], P5 ;  /* 0xa1200000d6d47fae */ /* 0x000fe8000a92187c */
[----:B------:R4:W-:Y:S04]  /*4fb10*/  STL.64 [R1+0x1358], R210 ;  /* 0x001358d201007387 */ /* 0x0009e80000100a00 */
[----:B------:R-:W-:Y:S01]  /*4fb20*/  LDGSTS.E [R207+-0x5ea00], desc[UR60][R210.64], P5 ;  /* 0xa1600000d2cf7fae */ /* 0x000fe2000a92187c */
[----:B------:R-:W-:-:S04]  /*4fb30*/  IMAD.WIDE R208, R5, 0x4, R208 ;  /* 0x0000000405d07825 */ /* 0x000fc800078e02d0 */
[C---:B------:R-:W-:Y:S01]  /*4fb40*/  IMAD.WIDE R204, R5.reuse, 0x4, R232 ;  /* 0x0000000405cc7825 */ /* 0x040fe200078e02e8 */
[----:B------:R4:W-:Y:S04]  /*4fb50*/  STL.64 [R1+0x1350], R208 ;  /* 0x001350d001007387 */ /* 0x0009e80000100a00 */
[----:B------:R-:W-:Y:S01]  /*4fb60*/  LDGSTS.E [R206+-0x5e600], desc[UR60][R208.64], P5 ;  /* 0xa1a00000d0ce7fae */ /* 0x000fe2000a92187c */
[----:B------:R-:W-:-:S03]  /*4fb70*/  IMAD.WIDE R202, R5, 0x4, R240 ;  /* 0x0000000405ca7825 */ /* 0x000fc600078e02f0 */
[----:B------:R-:W-:Y:S04]  /*4fb80*/  STL.64 [R1+0x1348], R204 ;  /* 0x001348cc01007387 */ /* 0x000fe80000100a00 */
[----:B------:R-:W-:Y:S04]  /*4fb90*/  LDGSTS.E [R252+-0x5e200], desc[UR60][R204.64], P5 ;  /* 0xa1e00000ccfc7fae */ /* 0x000fe8000a92187c */
[----:B------:R4:W-:Y:S04]  /*4fba0*/  STL.64 [R1+0x1340], R202 ;  /* 0x001340ca01007387 */ /* 0x0009e80000100a00 */
[----:B-1----:R-:W3:Y:S04]  /*4fbb0*/  LDL.LU.64 R214, [R1+0xe98] ;  /* 0x000e980001d67983 */ /* 0x002ee80000300a00 */
[----:B----4-:R-:W4:Y:S04]  /*4fbc0*/  LDL.LU.64 R210, [R1+0xe80] ;  /* 0x000e800001d27983 */ /* 0x010f280000300a00 */
[----:B------:R1:W-:Y:S04]  /*4fbd0*/  LDGSTS.E [R4+-0x5de00], desc[UR60][R202.64], P5 ;  /* 0xa2200000ca047fae */ /* 0x0003e8000a92187c */
[----:B------:R-:W4:Y:S04]  /*4fbe0*/  LDL.LU.64 R208, [R1+0xdc0] ;  /* 0x000dc00001d07983 */ /* 0x000f280000300a00 */
[----:B------:R-:W4:Y:S04]  /*4fbf0*/  LDL.LU.64 R232, [R1+0xd90] ;  /* 0x000d900001e87983 */ /* 0x000f280000300a00 */
[----:B------:R-:W4:Y:S01]  /*4fc00*/  LDL.LU.64 R240, [R1+0xd58] ;  /* 0x000d580001f07983 */ /* 0x000f220000300a00 */
[C---:B-1----:R-:W-:Y:S01]  /*4fc10*/  VIADD R203, R248.reuse, 0x100000 ;  /* 0x00100000f8cb7836 */ /* 0x042fe20000000000 */
[----:B------:R-:W-:Y:S01]  /*4fc20*/  IADD3 R202, R248, 0x100000, RZ ;  /* 0x00100000f8ca7810 */ /* 0x000fe20007ffe0ff */
[----:B------:R-:W-:-:S04]  /*4fc30*/  IMAD.WIDE R216, R5, 0x4, R216 ;  /* 0x0000000405d87825 */ /* 0x000fc800078e02d8 */
[----:B------:R-:W-:-:S04]  /*4fc40*/  IMAD.WIDE R206, R5, 0x4, R228 ;  /* 0x0000000405ce7825 */ /* 0x000fc800078e02e4 */
[----:B------:R-:W-:-:S04]  /*4fc50*/  IMAD.WIDE R204, R5, 0x4, R236 ;  /* 0x0000000405cc7825 */ /* 0x000fc800078e02ec */
[C---:B--2---:R-:W-:Y:S01]  /*4fc60*/  IMAD.WIDE R12, R5.reuse, 0x4, R12 ;  /* 0x00000004050c7825 */ /* 0x044fe200078e020c */
[----:B------:R1:W-:Y:S04]  /*4fc70*/  STL.64 [R1+0x1338], R216 ;  /* 0x001338d801007387 */ /* 0x0003e80000100a00 */
[----:B------:R-:W-:Y:S04]  /*4fc80*/  STL.64 [R1+0x1330], R206 ;  /* 0x001330ce01007387 */ /* 0x000fe80000100a00 */
[----:B------:R-:W-:Y:S04]  /*4fc90*/  STL.64 [R1+0x1328], R204 ;  /* 0x001328cc01007387 */ /* 0x000fe80000100a00 */
[----:B------:R2:W-:Y:S04]  /*4fca0*/  STL.64 [R1+0x1320], R12 ;  /* 0x0013200c01007387 */ /* 0x0005e80000100a00 */
[----:B------:R-:W-:Y:S04]  /*4fcb0*/  LDGSTS.E [R212+-0x5da00], desc[UR60][R216.64], P5 ;  /* 0xa2600000d8d47fae */ /* 0x000fe8000a92187c */
[----:B------:R2:W-:Y:S04]  /*4fcc0*/  LDGSTS.E [R203+-0x5d600], desc[UR60][R206.64], P5 ;  /* 0xa2a00000cecb7fae */ /* 0x0005e8000a92187c */
[----:B------:R4:W-:Y:S04]  /*4fcd0*/  LDGSTS.E [R202+-0x5d200], desc[UR60][R204.64], P5 ;  /* 0xa2e00000ccca7fae */ /* 0x0009e8000a92187c */
        /* <DEDUP_REMOVED lines=12> */
[----:B----4-:R-:W-:-:S04]  /*4fda0*/  IMAD.WIDE R210, R5, 0x4, R210 ;  /* 0x0000000405d27825 */ /* 0x010fc800078e02d2 */
[----:B------:R-:W-:-:S04]  /*4fdb0*/  IMAD.WIDE R208, R5, 0x4, R208 ;  /* 0x0000000405d07825 */ /* 0x000fc800078e02d0 */
[----:B------:R-:W-:-:S04]  /*4fdc0*/  IMAD.WIDE R204, R5, 0x4, R232 ;  /* 0x0000000405cc7825 */ /* 0x000fc800078e02e8 */
[C---:B------:R-:W-:Y:S01]  /*4fdd0*/  IMAD.WIDE R202, R5.reuse, 0x4, R240 ;  /* 0x0000000405ca7825 */ /* 0x040fe200078e02f0 */
[----:B------:R1:W-:Y:S04]  /*4fde0*/  STL.64 [R1+0x1310], R214 ;  /* 0x001310d601007387 */ /* 0x0003e80000100a00 */
[----:B------:R4:W-:Y:S04]  /*4fdf0*/  STL.64 [R1+0x1308], R210 ;  /* 0x001308d201007387 */ /* 0x0009e80000100a00 */
[----:B------:R4:W-:Y:S04]  /*4fe00*/  STL.64 [R1+0x1300], R208 ;  /* 0x001300d001007387 */ /* 0x0009e80000100a00 */
[----:B------:R-:W-:Y:S04]  /*4fe10*/  STL.64 [R1+0x12f8], R204 ;  /* 0x0012f8cc01007387 */ /* 0x000fe80000100a00 */
[----:B------:R-:W-:Y:S04]  /*4fe20*/  LDGSTS.E [R212+-0x5c600], desc[UR60][R214.64], P5 ;  /* 0xa3a00000d6d47fae */ /* 0x000fe8000a92187c */
[----:B------:R4:W-:Y:S04]  /*4fe30*/  STL.64 [R1+0x12f0], R202 ;  /* 0x0012f0ca01007387 */ /* 0x0009e80000100a00 */
[----:B------:R-:W-:Y:S04]  /*4fe40*/  LDGSTS.E [R207+-0x5c200], desc[UR60][R210.64], P5 ;  /* 0xa3e00000d2cf7fae */ /* 0x000fe8000a92187c */
[----:B------:R-:W-:Y:S04]  /*4fe50*/  LDGSTS.E [R206+-0x5be00], desc[UR60][R208.64], P5 ;  /* 0xa4200000d0ce7fae */ /* 0x000fe8000a92187c */
[----:B------:R-:W-:Y:S04]  /*4fe60*/  LDGSTS.E [R252+-0x5ba00], desc[UR60][R204.64], P5 ;  /* 0xa4600000ccfc7fae */ /* 0x000fe8000a92187c */
[----:B------:R4:W-:Y:S04]  /*4fe70*/  LDGSTS.E [R4+-0x5b600], desc[UR60][R202.64], P5 ;  /* 0xa4a00000ca047fae */ /* 0x0009e8000a92187c */
[----:B-1----:R-:W3:Y:S04]  /*4fe80*/  LDL.LU.64 R214, [R1+0xa60] ;  /* 0x000a600001d67983 */ /* 0x002ee80000300a00 */
[----:B----4-:R-:W4:Y:S04]  /*4fe90*/  LDL.LU.64 R210, [R1+0xa20] ;  /* 0x000a200001d27983 */ /* 0x010f280000300a00 */
[----:B------:R-:W4:Y:S04]  /*4fea0*/  LDL.LU.64 R208, [R1+0x9e8] ;  /* 0x0009e80001d07983 */ /* 0x000f280000300a00 */
[----:B------:R-:W4:Y:S04]  /*4feb0*/  LDL.LU.64 R232, [R1+0x9a8] ;  /* 0x0009a80001e87983 */ /* 0x000f280000300a00 */
[----:B------:R-:W4:Y:S01]  /*4fec0*/  LDL.LU.64 R240, [R1+0x968] ;  /* 0x0009680001f07983 */ /* 0x000f220000300a00 */
[C---:B------:R-:W-:Y:S01]  /*4fed0*/  VIADD R203, R248.reuse, 0x100000 ;  /* 0x00100000f8cb7836 */ /* 0x040fe20000000000 */
        /* <DEDUP_REMOVED lines=27> */
[----:B------:R-:W-:Y:S01]  /*50090*/  IMAD.WIDE R202, R5, 0x4, R240 ;  /* 0x0000000405ca7825 */ /* 0x000fe200078e02f0 */
        /* <DEDUP_REMOVED lines=27> */
[----:B------:R2:W-:Y:S04]  /*50250*/  LDGSTS.E [R212+-0x58a00], desc[UR60][R216.64], P5 ;  /* 0xa7600000d8d47fae */ /* 0x0005e8000a92187c */
        /* <DEDUP_REMOVED lines=11> */
[C---:B------:R-:W-:Y:S01]  /*50310*/  IADD3 R207, R249.reuse, 0x100000, RZ ;  /* 0x00100000f9cf7810 */ /* 0x040fe20007ffe0ff */
[----:B------:R-:W-:Y:S01]  /*50320*/  VIADD R206, R249, 0x100000 ;  /* 0x00100000f9ce7836 */ /* 0x000fe20000000000 */
        /* <DEDUP_REMOVED lines=21> */
[C---:B------:R-:W-:Y:S01]  /*50480*/  IADD3 R203, R249.reuse, 0x100000, RZ ;  /* 0x00100000f9cb7810 */ /* 0x040fe20007ffe0ff */
[----:B------:R-:W-:-:S02]  /*50490*/  VIADD R202, R249, 0x100000 ;  /* 0x00100000f9ca7836 */ /* 0x000fc40000000000 */
        /* <DEDUP_REMOVED lines=19> */
[C---:B------:R-:W-:Y:S01]  /*505d0*/  IADD3 R207, R249.reuse, 0x100000, RZ ;  /* 0x00100000f9cf7810 */ /* 0x040fe20007ffe0ff */
[----:B------:R-:W-:-:S02]  /*505e0*/  VIADD R206, R249, 0x100000 ;  /* 0x00100000f9ce7836 */ /* 0x000fc40000000000 */
        /* <DEDUP_REMOVED lines=210> */
[----:B------:R4:W-:Y:S01]  /*51310*/  LDGSTS.E [R252+-0x58d80], desc[UR60][R12.64], P5 ;  /* 0xa72800000cfc7fae */ /* 0x0009e2000a92187c */
[----:B---3--:R-:W-:-:S05]  /*51320*/  IMAD.WIDE R6, R5, 0x4, R6 ;  /* 0x0000000405067825 */ /* 0x008fca00078e0206 */
[----:B------:R3:W-:Y:S04]  /*51330*/  STL.64 [R1+0x14e8], R6 ;  /* 0x0014e80601007387 */ /* 0x0007e80000100a00 */
[----:B-1----:R-:W4:Y:S04]  /*51340*/  LDL.LU.64 R216, [R1+0x1fa8] ;  /* 0x001fa80001d87983 */ /* 0x002f280000300a00 */
[----:B------:R-:W4:Y:S04]  /*51350*/  LDL.LU.64 R228, [R1+0x1fa0] ;  /* 0x001fa00001e47983 */ /* 0x000f280000300a00 */
[----:B------:R-:W4:Y:S04]  /*51360*/  LDL.LU.64 R236, [R1+0x1f98] ;  /* 0x001f980001ec7983 */ /* 0x000f280000300a00 */
[----:B--2---:R-:W2:Y:S04]  /*51370*/  LDL.LU.64 R12, [R1+0x1f90] ;  /* 0x001f9000010c7983 */ /* 0x004ea80000300a00 */
[----:B------:R1:W-:Y:S01]  /*51380*/  LDGSTS.E [R4+-0x58980], desc[UR60][R6.64], P5 ;  /* 0xa768000006047fae */ /* 0x0003e2000a92187c */
[----:B------:R-:W-:Y:S01]  /*51390*/  IADD3 R207, R249, 0x100000, RZ ;  /* 0x00100000f9cf7810 */ /* 0x000fe20007ffe0ff */
        /* <DEDUP_REMOVED lines=11> */
[----:B------:R1:W-:Y:S04]  /*51450*/  LDGSTS.E [R212+-0x58580], desc[UR60][R214.64], P5 ;  /* 0xa7a80000d6d47fae */ /* 0x0003e8000a92187c */
[----:B------:R1:W-:Y:S04]  /*51460*/  STL.64 [R1+0x1590], R202 ;  /* 0x001590ca01007387 */ /* 0x0003e80000100a00 */
[----:B------:R-:W-:Y:S04]  /*51470*/  LDGSTS.E [R207+-0x58180], desc[UR60][R210.64], P5 ;  /* 0xa7e80000d2cf7fae */ /* 0x000fe8000a92187c */
[----:B------:R-:W-:Y:S04]  /*51480*/  LDGSTS.E [R206+-0x7fd00], desc[UR60][R208.64], P5 ;  /* 0x80300000d0ce7fae */ /* 0x000fe8000a92187c */
[----:B----4-:R-:W4:Y:S04]  /*51490*/  LDL.LU.64 R214, [R1+0x1f80] ;  /* 0x001f800001d67983 */ /* 0x010f280000300a00 */
[----:B-1----:R-:W4:Y:S04]  /*514a0*/  LDL.LU.64 R210, [R1+0x1f78] ;  /* 0x001f780001d27983 */ /* 0x002f280000300a00 */
[----:B------:R-:W4:Y:S04]  /*514b0*/  LDL.LU.64 R208, [R1+0x1f70] ;  /* 0x001f700001d07983 */ /* 0x000f280000300a00 */
[----:B------:R-:W4:Y:S04]  /*514c0*/  LDL.LU.64 R232, [R1+0x1f68] ;  /* 0x001f680001e87983 */ /* 0x000f280000300a00 */
[----:B------:R-:W4:Y:S01]  /*514d0*/  LDL.LU.64 R240, [R1+0x1f60] ;  /* 0x001f600001f07983 */ /* 0x000f220000300a00 */
[C---:B------:R-:W-:Y:S01]  /*514e0*/  IADD3 R252, R250.reuse, 0x100000, RZ ;  /* 0x00100000fafc7810 */ /* 0x040fe20007ffe0ff */
[C---:B------:R-:W-:Y:S01]  /*514f0*/  VIADD R4, R250.reuse, 0x100000 ;  /* 0x00100000fa047836 */ /* 0x040fe20000000000 */
[----:B------:R-:W-:-:S03]  /*51500*/  IADD3 R212, R250, 0x100000, RZ ;  /* 0x00100000fad47810 */ /* 0x000fc60007ffe0ff */
[----:B------:R-:W-:Y:S04]  /*51510*/  LDGSTS.E [R252+-0x7f900], desc[UR60][R204.64], P5 ;  /* 0x80700000ccfc7fae */ /* 0x000fe8000a92187c */
[----:B------:R1:W-:Y:S02]  /*51520*/  LDGSTS.E [R4+-0x7f500], desc[UR60][R202.64], P5 ;  /* 0x80b00000ca047fae */ /* 0x0003e4000a92187c */
        /* <DEDUP_REMOVED lines=24> */
[----:B----4-:R-:W-:-:S04]  /*516b0*/  IMAD.WIDE R214, R5, 0x4, R214 ;  /* 0x0000000405d67825 */ /* 0x010fc800078e02d6 */
[----:B------:R-:W-:-:S04]  /*516c0*/  IMAD.WIDE R210, R5, 0x4, R210 ;  /* 0x0000000405d27825 */ /* 0x000fc800078e02d2 */
        /* <DEDUP_REMOVED lines=239> */
[C---:B------:R-:W-:Y:S01]  /*525c0*/  IADD3 R202, R251.reuse, 0x100000, RZ ;  /* 0x00100000fbca7810 */ /* 0x040fe20007ffe0ff */
        /* <DEDUP_REMOVED lines=163> */
[----:B------:R-:W-:Y:S04]  /*53000*/  STL.64 [R1+0x1d68], R210 ;  /* 0x001d68d201007387 */ /* 0x000fe80000100a00 */
[----:B------:R4:W-:Y:S04]  /*53010*/  STL.64 [R1+0x1d78], R208 ;  /* 0x001d78d001007387 */ /* 0x0009e80000100a00 */
[----:B------:R-:W-:Y:S04]  /*53020*/  LDGSTS.E [R212+-0x5f480], desc[UR60][R214.64], P5 ;  /* 0xa0b80000d6d47fae */ /* 0x000fe8000a92187c */
[----:B------:R-:W-:Y:S04]  /*53030*/  STL.64 [R1+0x1d88], R204 ;  /* 0x001d88cc01007387 */ /* 0x000fe80000100a00 */
[----:B------:R-:W-:Y:S04]  /*53040*/  LDGSTS.E [R207+-0x5f080], desc[UR60][R210.64], P5 ;  /* 0xa0f80000d2cf7fae */ /* 0x000fe8000a92187c */
[----:B------:R4:W-:Y:S04]  /*53050*/  STL.64 [R1+0x1d98], R202 ;  /* 0x001d98ca01007387 */ /* 0x0009e80000100a00 */
        /* <DEDUP_REMOVED lines=23> */
[----:B------:R-:W-:Y:S04]  /*531d0*/  STL.64 [R1+0x1eb8], R6 ;  /* 0x001eb80601007387 */ /* 0x000fe80000100a00 */
[----:B------:R-:W3:Y:S04]  /*531e0*/  LDL.LU.64 R212, [R1+0x1bd0] ;  /* 0x001bd00001d47983 */ /* 0x000ee80000300a00 */
[----:B-1----:R-:W3:Y:S04]  /*531f0*/  LDL.LU.64 R216, [R1+0x1bc0] ;  /* 0x001bc00001d87983 */ /* 0x002ee80000300a00 */
[----:B------:R-:W3:Y:S04]  /*53200*/  LDL.LU.64 R228, [R1+0x1a70] ;  /* 0x001a700001e47983 */ /* 0x000ee80000300a00 */
[----:B------:R-:W3:Y:S04]  /*53210*/  LDL.LU.64 R236, [R1+0x1a60] ;  /* 0x001a600001ec7983 */ /* 0x000ee80000300a00 */
[----:B--2---:R-:W2:Y:S01]  /*53220*/  LDL.LU.64 R12, [R1+0x1988] ;  /* 0x00198800010c7983 */ /* 0x004ea20000300a00 */
[----:B------:R-:W-:-:S03]  /*53230*/  IADD3 R210, R251, 0x100000, RZ ;  /* 0x00100000fbd27810 */ /* 0x000fc60007ffe0ff */
[----:B------:R1:W-:Y:S01]  /*53240*/  LDGSTS.E [R4+-0x5d080], desc[UR60][R6.64], P5 ;  /* 0xa2f8000006047fae */ /* 0x0003e2000a92187c */
[----:B------:R-:W-:-:S04]  /*53250*/  IMAD.WIDE R214, R5, 0x4, R214 ;  /* 0x0000000405d67825 */ /* 0x000fc800078e02d6 */
[----:B----4-:R-:W-:-:S04]  /*53260*/  IMAD.WIDE R208, R5, 0x4, R208 ;  /* 0x0000000405d07825 */ /* 0x010fc800078e02d0 */
[----:B------:R-:W-:-:S04]  /*53270*/  IMAD.WIDE R206, R5, 0x4, R206 ;  /* 0x0000000405ce7825 */ /* 0x000fc800078e02ce */
[C---:B------:R-:W-:Y:S01]  /*53280*/  IMAD.WIDE R204, R5.reuse, 0x4, R232 ;  /* 0x0000000405cc7825 */ /* 0x040fe200078e02e8 */
[----:B------:R4:W-:Y:S03]  /*53290*/  STL.64 [R1+0x1ec8], R214 ;  /* 0x001ec8d601007387 */ /* 0x0009e60000100a00 */
[----:B------:R-:W-:Y:S01]  /*532a0*/  IMAD.WIDE R202, R5, 0x4, R240 ;  /* 0x0000000405ca7825 */ /* 0x000fe200078e02f0 */
[----:B------:R-:W-:Y:S04]  /*532b0*/  STL.64 [R1+0x1ed8], R208 ;  /* 0x001ed8d001007387 */ /* 0x000fe80000100a00 */
[----:B------:R-:W-:Y:S04]  /*532c0*/  LDGSTS.E [R210+-0x5cc80], desc[UR60][R214.64], P5 ;  /* 0xa3380000d6d27fae */ /* 0x000fe8000a92187c */
[----:B------:R-:W-:Y:S04]  /*532d0*/  STL.64 [R1+0x1ee8], R206 ;  /* 0x001ee8ce01007387 */ /* 0x000fe80000100a00 */
[----:B----4-:R-:W4:Y:S04]  /*532e0*/  LDL.LU.64 R214, [R1+0x1970] ;  /* 0x0019700001d67983 */ /* 0x010f280000300a00 */
[----:B------:R1:W-:Y:S04]  /*532f0*/  STL.64 [R1+0x1ef8], R204 ;  /* 0x001ef8cc01007387 */ /* 0x0003e80000100a00 */
[----:B------:R3:W-:Y:S04]  /*53300*/  STL.64 [R1+0x1f78], R202 ;  /* 0x001f78ca01007387 */ /* 0x0007e80000100a00 */
[----:B------:R-:W4:Y:S04]  /*53310*/  LDL.LU.64 R232, [R1+0xa80] ;  /* 0x000a800001e87983 */ /* 0x000f280000300a00 */
[----:B------:R-:W4:Y:S01]  /*53320*/  LDL.LU.64 R240, [R1+0xa48] ;  /* 0x000a480001f07983 */ /* 0x000f220000300a00 */
[C---:B-1----:R-:W-:Y:S01]  /*53330*/  VIADD R7, R251.reuse, 0x100000 ;  /* 0x00100000fb077836 */ /* 0x042fe20000000000 */
[----:B------:R-:W-:-:S04]  /*53340*/  IADD3 R6, R251, 0x100000, RZ ;  /* 0x00100000fb067810 */ /* 0x000fc80007ffe0ff */
[----:B------:R-:W-:Y:S04]  /*53350*/  LDGSTS.E [R7+-0x5c880], desc[UR60][R208.64], P5 ;  /* 0xa3780000d0077fae */ /* 0x000fe8000a92187c */
[----:B------:R-:W-:Y:S04]  /*53360*/  LDGSTS.E [R6+-0x5c480], desc[UR60][R206.64], P5 ;  /* 0xa3b80000ce067fae */ /* 0x000fe8000a92187c */
[----:B------:R1:W-:Y:S04]  /*53370*/  LDGSTS.E [R252+-0x5c080], desc[UR60][R204.64], P5 ;  /* 0xa3f80000ccfc7fae */ /* 0x0003e8000a92187c */
[----:B------:R3:W-:Y:S04]  /*53380*/  LDGSTS.E [R4+-0x5bc80], desc[UR60][R202.64], P5 ;  /* 0xa4380000ca047fae */ /* 0x0007e8000a92187c */
[----:B------:R-:W4:Y:S01]  /*53390*/  LDL.LU.64 R6, [R1+0xa08] ;  /* 0x000a080001067983 */ /* 0x000f220000300a00 */
[C---:B-1----:R-:W-:Y:S01]  /*533a0*/  VIADD R205, R251.reuse, 0x100000 ;  /* 0x00100000fbcd7836 */ /* 0x042fe20000000000 */
[----:B------:R-:W-:Y:S01]  /*533b0*/  IADD3 R204, R251, 0x100000, RZ ;  /* 0x00100000fbcc7810 */ /* 0x000fe20007ffe0ff */
[----:B---3--:R-:W-:-:S04]  /*533c0*/  IMAD.WIDE R212, R5, 0x4, R212 ;  /* 0x0000000405d47825 */ /* 0x008fc800078e02d4 */
[----:B------:R-:W-:-:S04]  /*533d0*/  IMAD.WIDE R208, R5, 0x4, R216 ;  /* 0x0000000405d07825 */ /* 0x000fc800078e02d8 */
[----:B------:R-:W-:-:S04]  /*533e0*/  IMAD.WIDE R206, R5, 0x4, R228 ;  /* 0x0000000405ce7825 */ /* 0x000fc800078e02e4 */
[----:B------:R-:W-:-:S04]  /*533f0*/  IMAD.WIDE R202, R5, 0x4, R236 ;  /* 0x0000000405ca7825 */ /* 0x000fc800078e02ec */
[C---:B--2---:R-:W-:Y:S01]  /*53400*/  IMAD.WIDE R12, R5.reuse, 0x4, R12 ;  /* 0x00000004050c7825 */ /* 0x044fe200078e020c */
[----:B------:R1:W-:Y:S04]  /*53410*/  STL.64 [R1+0x1f70], R212 ;  /* 0x001f70d401007387 */ /* 0x0003e80000100a00 */
[----:B------:R2:W-:Y:S04]  /*53420*/  STL.64 [R1+0x1f68], R208 ;  /* 0x001f68d001007387 */ /* 0x0005e80000100a00 */
[----:B------:R4:W-:Y:S04]  /*53430*/  STL.64 [R1+0x1f60], R206 ;  /* 0x001f60ce01007387 */ /* 0x0009e80000100a00 */
[----:B------:R3:W-:Y:S04]  /*53440*/  STL.64 [R1+0x1f58], R202 ;  /* 0x001f58ca01007387 */ /* 0x0007e80000100a00 */
[----:B------:R-:W3:Y:S04]  /*53450*/  LDL.LU.64 R236, [R1+0x9c8] ;  /* 0x0009c80001ec7983 */ /* 0x000ee80000300a00 */
[----:B------:R-:W-:Y:S04]  /*53460*/  LDGSTS.E [R210+-0x5b880], desc[UR60][R212.64], P5 ;  /* 0xa4780000d4d27fae */ /* 0x000fe8000a92187c */
[----:B------:R3:W-:Y:S04]  /*53470*/  STL.64 [R1+0x1f50], R12 ;  /* 0x001f500c01007387 */ /* 0x0007e80000100a00 */
[----:B------:R-:W-:Y:S04]  /*53480*/  LDGSTS.E [R205+-0x5b480], desc[UR60][R208.64], P5 ;  /* 0xa4b80000d0cd7fae */ /* 0x000fe8000a92187c */
[----:B------:R4:W-:Y:S04]  /*53490*/  LDGSTS.E [R204+-0x5b080], desc[UR60][R206.64], P5 ;  /* 0xa4f80000cecc7fae */ /* 0x0009e8000a92187c */
[----:B------:R3:W-:Y:S04]  /*534a0*/  LDGSTS.E [R252+-0x5ac80], desc[UR60][R202.64], P5 ;  /* 0xa5380000cafc7fae */ /* 0x0007e8000a92187c */
[----:B------:R3:W-:Y:S04]  /*534b0*/  LDGSTS.E [R4+-0x5a880], desc[UR60][R12.64], P5 ;  /* 0xa57800000c047fae */ /* 0x0007e8000a92187c */
[----:B-1----:R-:W3:Y:S04]  /*534c0*/  LDL.LU.64 R212, [R1+0x988] ;  /* 0x0009880001d47983 */ /* 0x002ee80000300a00 */
[----:B--2---:R-:W2:Y:S04]  /*534d0*/  LDL.LU.64 R208, [R1+0x950] ;  /* 0x0009500001d07983 */ /* 0x004ea80000300a00 */
[----:B------:R-:W2:Y:S04]  /*534e0*/  LDL.LU.64 R216, [R1+0x908] ;  /* 0x0009080001d87983 */ /* 0x000ea80000300a00 */
[----:B------:R-:W2:Y:S01]  /*534f0*/  LDL.LU.64 R228, [R1+0x8c8] ;  /* 0x0008c80001e47983 */ /* 0x000ea20000300a00 */
[----:B----4-:R-:W-:-:S04]  /*53500*/  IMAD.WIDE R206, R5, 0x4, R214 ;  /* 0x0000000405ce7825 */ /* 0x010fc800078e02d6 */
[----:B---3--:R-:W-:Y:S01]  /*53510*/  IMAD.WIDE R202, R5, 0x4, R240 ;  /* 0x0000000405ca7825 */ /* 0x008fe200078e02f0 */
[----:B------:R-:W-:Y:S04]  /*53520*/  STL.64 [R1+0x1f48], R206 ;  /* 0x001f48ce01007387 */ /* 0x000fe80000100a00 */
[----:B------:R-:W3:Y:S01]  /*53530*/  LDL.LU.64 R240, [R1+0x2110] ;  /* 0x0021100001f07983 */ /* 0x000ee20000300a00 */
[C---:B------:R-:W-:Y:S01]  /*53540*/  VIADD R13, R251.reuse, 0x100000 ;  /* 0x00100000fb0d7836 */ /* 0x040fe20000000000 */
[----:B------:R-:W-:Y:S01]  /*53550*/  IADD3 R12, R251, 0x100000, RZ ;  /* 0x00100000fb0c7810 */ /* 0x000fe20007ffe0ff */
[----:B------:R-:W-:-:S03]  /*53560*/  IMAD.WIDE R204, R5, 0x4, R232 ;  /* 0x0000000405cc7825 */ /* 0x000fc600078e02e8 */
[----:B------:R1:W-:Y:S04]  /*53570*/  LDGSTS.E [R13+-0x5a480], desc[UR60][R206.64], P5 ;  /* 0xa5b80000ce0d7fae */ /* 0x0003e8000a92187c */
[----:B------:R4:W-:Y:S04]  /*53580*/  LDGSTS.E [R12+-0x5a080], desc[UR60][R204.64], P5 ;  /* 0xa5f80000cc0c7fae */ /* 0x0009e8000a92187c */
[----:B------:R-:W-:Y:S04]  /*53590*/  STL.64 [R1+0x1f40], R204 ;  /* 0x001f40cc01007387 */ /* 0x000fe80000100a00 */
[----:B------:R4:W-:Y:S04]  /*535a0*/  STL.64 [R1+0x1f38], R202 ;  /* 0x001f38ca01007387 */ /* 0x0009e80000100a00 */
[----:B------:R4:W-:Y:S01]  /*535b0*/  LDGSTS.E [R252+-0x59c80], desc[UR60][R202.64], P5 ;  /* 0xa6380000cafc7fae */ /* 0x0009e2000a92187c */
[----:B-1----:R-:W1:Y:S01]  /*535c0*/  LDC R13, c[0x0][0x230] ;  /* 0x00008c00ff0d7b82 */ /* 0x002e620000000800 */
[----:B------:R-:W-:-:S07]  /*535d0*/  IMAD.WIDE R6, R5, 0x4, R6 ;  /* 0x0000000405067825 */ /* 0x000fce00078e0206 */
[----:B----4-:R-:W4:Y:S01]  /*535e0*/  LDC R12, c[0x0][0x230] ;  /* 0x00008c00ff0c7b82 */ /* 0x010f220000000800 */
[C---:B------:R-:W-:Y:S01]  /*535f0*/  VIADD R211, R251.reuse, 0x100000 ;  /* 0x00100000fbd37836 */ /* 0x040fe20000000000 */
[----:B------:R-:W-:-:S06]  /*53600*/  IADD3 R203, R251, 0x100000, RZ ;  /* 0x00100000fbcb7810 */ /* 0x000fcc0007ffe0ff */
[----:B------:R-:W4:Y:S01]  /*53610*/  LDC R202, c[0x0][0x230] ;  /* 0x00008c00ffca7b82 */ /* 0x000f220000000800 */
[----:B------:R1:W-:Y:S04]  /*53620*/  STL.64 [R1+0x1f30], R6 ;  /* 0x001f300601007387 */ /* 0x0003e80000100a00 */
[----:B------:R1:W-:Y:S04]  /*53630*/  LDGSTS.E [R4+-0x59880], desc[UR60][R6.64], P5 ;  /* 0xa678000006047fae */ /* 0x0003e8000a92187c */
[----:B------:R-:W4:Y:S01]  /*53640*/  LDL.LU.64 R232, [R1+0x898] ;  /* 0x0008980001e87983 */ /* 0x000f220000300a00 */
[----:B-1----:R-:W1:Y:S08]  /*53650*/  LDC R7, c[0x0][0x230] ;  /* 0x00008c00ff077b82 */ /* 0x002e700000000800 */
[----:B------:R-:W4:Y:S01]  /*53660*/  LDC R6, c[0x0][0x230] ;  /* 0x00008c00ff067b82 */ /* 0x000f220000000800 */
[----:B------:R-:W-:-:S02]  /*53670*/  IMAD.WIDE R214, R5, 0x4, R236 ;  /* 0x0000000405d67825 */ /* 0x000fc400078e02ec */
[----:B------:R-:W4:Y:S04]  /*53680*/  LDL.LU.64 R236, [R1+0x890] ;  /* 0x0008900001ec7983 */ /* 0x000f280000300a00 */
[----:B------:R-:W-:Y:S04]  /*53690*/  LDGSTS.E [R211+-0x59480], desc[UR60][R214.64], P5 ;  /* 0xa6b80000d6d37fae */ /* 0x000fe8000a92187c */
[----:B------:R-:W-:Y:S01]  /*536a0*/  STL.64 [R1+0x1f28], R214 ;  /* 0x001f28d601007387 */ /* 0x000fe20000100a00 */
[----:B------:R-:W-:-:S04]  /*536b0*/  IMAD.WIDE R212, R5, 0x4, R212 ;  /* 0x0000000405d47825 */ /* 0x000fc800078e02d4 */
[----:B--2---:R-:W-:-:S04]  /*536c0*/  IMAD.WIDE R208, R5, 0x4, R208 ;  /* 0x0000000405d07825 */ /* 0x004fc800078e02d0 */
[----:B------:R-:W-:-:S04]  /*536d0*/  IMAD.WIDE R206, R5, 0x4, R216 ;  /* 0x0000000405ce7825 */ /* 0x000fc800078e02d8 */
[----:B------:R-:W-:Y:S01]  /*536e0*/  IMAD.WIDE R204, R5, 0x4, R228 ;  /* 0x0000000405cc7825 */ /* 0x000fe200078e02e4 */
[----:B------:R-:W-:Y:S04]  /*536f0*/  LDGSTS.E [R210+-0x59080], desc[UR60][R212.64], P5 ;  /* 0xa6f80000d4d27fae */ /* 0x000fe8000a92187c */
[----:B------:R-:W-:Y:S04]  /*53700*/  LDGSTS.E [R203+-0x58c80], desc[UR60][R208.64], P5 ;  /* 0xa7380000d0cb7fae */ /* 0x000fe8000a92187c */
[----:B------:R-:W-:Y:S04]  /*53710*/  STL.64 [R1+0x1f20], R212 ;  /* 0x001f20d401007387 */ /* 0x000fe80000100a00 */
[----:B------:R2:W-:Y:S04]  /*53720*/  LDGSTS.E [R252+-0x58880], desc[UR60][R206.64], P5 ;  /* 0xa7780000cefc7fae */ /* 0x0005e8000a92187c */
[----:B------:R3:W-:Y:S04]  /*53730*/  STL.64 [R1+0x1f18], R208 ;  /* 0x001f18d001007387 */ /* 0x0007e80000100a00 */
[----:B------:R1:W-:Y:S04]  /*53740*/  STL.64 [R1+0x1f10], R206 ;  /* 0x001f10ce01007387 */ /* 0x0003e80000100a00 */
[----:B------:R1:W-:Y:S04]  /*53750*/  STL.64 [R1+0x1f08], R204 ;  /* 0x001f08cc01007387 */ /* 0x0003e80000100a00 */
[----:B------:R-:W4:Y:S04]  /*53760*/  LDL.LU.64 R216, [R1+0x888] ;  /* 0x0008880001d87983 */ /* 0x000f280000300a00 */
[----:B------:R1:W-:Y:S01]  /*53770*/  LDGSTS.E [R4+-0x58480], desc[UR60][R204.64], P5 ;  /* 0xa7b80000cc047fae */ /* 0x0003e2000a92187c */
[----:B--2---:R-:W-:-:S02]  /*53780*/  VIADD R252, R13, 0xfffffe7f ;  /* 0xfffffe7f0dfc7836 */ /* 0x004fc40000000000 */
[----:B---3--:R-:W-:-:S04]  /*53790*/  IMAD.WIDE R208, R5, 0x4, R240 ;  /* 0x0000000405d07825 */ /* 0x008fc800078e02f0 */
[----:B-1----:R-:W-:Y:S01]  /*537a0*/  VIADD R203, R7, 0xfffffe7d ;  /* 0xfffffe7d07cb7836 */ /* 0x002fe20000000000 */
[----:B------:R-:W1:Y:S08]  /*537b0*/  LDC R207, c[0x0][0x230] ;  /* 0x00008c00ffcf7b82 */ /* 0x000e700000000800 */
[----:B------:R-:W2:Y:S01]  /*537c0*/  LDC R205, c[0x0][0x230] ;  /* 0x00008c00ffcd7b82 */ /* 0x000ea20000000800 */
[----:B------:R-:W-:-:S02]  /*537d0*/  ISETP.GE.U32.AND P2, PT, R252, 0x7ffffe00, PT ;  /* 0x7ffffe00fc00780c */ /* 0x000fc40003f46070 */
[----:B----4-:R-:W-:Y:S01]  /*537e0*/  IADD3 R252, R12, -0x182, RZ ;  /* 0xfffffe7e0cfc7810 */ /* 0x010fe20007ffe0ff */
[----:B------:R3:W-:Y:S04]  /*537f0*/  STL.64 [R1+0x2048], R208 ;  /* 0x002048d001007387 */ /* 0x0007e80000100a00 */
[----:B------:R-:W4:Y:S04]  /*53800*/  LDL.LU.64 R12, [R1+0x880] ;  /* 0x00088000010c7983 */ /* 0x000f280000300a00 */
[----:B------:R-:W2:Y:S01]  /*53810*/  LDL.LU.64 R214, [R1+0x878] ;  /* 0x0008780001d67983 */ /* 0x000ea20000300a00 */
[----:B------:R-:W-:Y:S01]  /*53820*/  IADD3 R5, R6, -0x184, RZ ;  /* 0xfffffe7c06057810 */ /* 0x000fe20007ffe0ff */
[----:B------:R-:W3:Y:S02]  /*53830*/  S2R R241, SR_TID.X ;  /* 0x0000000000f17919 */ /* 0x000ee40000002100 */
[----:B------:R-:W2:Y:S04]  /*53840*/  LDL.LU.64 R6, [R1+0x870] ;  /* 0x0008700001067983 */ /* 0x000ea80000300a00 */
[----:B------:R1:W-:Y:S04]  /*53850*/  LDGSTS.E [R4+-0x58080], desc[UR60][R208.64], P5 ;  /* 0xa7f80000d0047fae */ /* 0x0003e8000a92187c */
[----:B------:R-:W0:Y:S01]  /*53860*/  LDGDEPBAR ;  /* 0x00000000000079af */ /* 0x000e220000000000 */
[----:B------:R-:W-:Y:S01]  /*53870*/  BAR.SYNC.DEFER_BLOCKING 0x0 ;  /* 0x0000000000007b1d */ /* 0x000fe20000010000 */
[----:B------:R-:W-:-:S07]  /*53880*/  IMAD.WIDE R210, R8, 0x4, R232 ;  /* 0x0000000408d27825 */ /* 0x000fce00078e02e8 */
[----:B------:R-:W2:Y:S08]  /*53890*/  LDC R206, c[0x0][0x230] ;  /* 0x00008c00ffce7b82 */ /* 0x000eb00000000800 */
[----:B------:R-:W2:Y:S01]  /*538a0*/  LDC R204, c[0x0][0x230] ;  /* 0x00008c00ffcc7b82 */ /* 0x000ea20000000800 */
[----:B------:R2:W-:Y:S01]  /*538b0*/  STL.64 [R1+0x2040], R210 ;  /* 0x002040d201007387 */ /* 0x0005e20000100a00 */
[C---:B---3--:R-:W-:Y:S01]  /*538c0*/  LOP3.LUT R240, R241.reuse, 0x7f, RZ, 0xc0, !PT ;  /* 0x0000007ff1f07812 */ /* 0x048fe200078ec0ff */
[----:B------:R-:W-:-:S05]  /*538d0*/  IMAD.SHL.U32 R241, R241, 0x10, RZ ;  /* 0x00000010f1f17824 */ /* 0x000fca00078e00ff */
[----:B------:R-:W-:Y:S02]  /*538e0*/  LOP3.LUT R241, R241, 0x70, RZ, 0xc0, !PT ;  /* 0x00000070f1f17812 */ /* 0x000fe400078ec0ff */
[----:B------:R-:W-:Y:S02]  /*538f0*/  ISETP.GE.U32.AND P6, PT, R252, 0x7ffffdff, PT ;  /* 0x7ffffdfffc00780c */ /* 0x000fe40003fc6070 */
[----:B------:R-:W-:-:S04]  /*53900*/  LEA R241, R240, R241, 0x7 ;  /* 0x000000f1f0f17211 */ /* 0x000fc800078e38ff */
[----:B------:R-:W-:-:S05]  /*53910*/  IADD3 R241, R14, 0x200000, R241 ;  /* 0x002000000ef17810 */ /* 0x000fca0007ffe0f1 */
[----:B------:R-:W-:Y:S01]  /*53920*/  @!PT LDS RZ, [RZ] ;  /* 0x00000000fffff984 */ /* 0x000fe20000000800 */
[----:B------:R-:W-:Y:S01]  /*53930*/  @!PT LDS RZ, [RZ] ;  /* 0x00000000fffff984 */ /* 0x000fe20000000800 */
[----:B------:R-:W-:Y:S01]  /*53940*/  @!PT LDS RZ, [RZ] ;  /* 0x00000000fffff984 */ /* 0x000fe20000000800 */
[----:B------:R2:W-:Y:S01]  /*53950*/  LDGSTS.E [R241+-0x20000], desc[UR60][R210.64], !P2 ;  /* 0xe0000000d2f17fae */ /* 0x0005e2000d12187c */
[----:B-1----:R-:W-:-:S05]  /*53960*/  IMAD.WIDE R208, R8, 0x4, R236 ;  /* 0x0000000408d07825 */ /* 0x002fca00078e02ec */
[----:B------:R1:W-:Y:S04]  /*53970*/  STL.64 [R1+0x2038], R208 ;  /* 0x002038d001007387 */ /* 0x0003e80000100a00 */
[----:B------:R-:W3:Y:S04]  /*53980*/  LDL.LU.64 R212, [R1+0x868] ;  /* 0x0008680001d47983 */ /* 0x000ee80000300a00 */
[----:B------:R-:W3:Y:S04]  /*53990*/  LDL.LU.64 R228, [R1+0x860] ;  /* 0x0008600001e47983 */ /* 0x000ee80000300a00 */
[----:B------:R-:W3:Y:S04]  /*539a0*/  LDL.LU.64 R232, [R1+0x698] ;  /* 0x0006980001e87983 */ /* 0x000ee80000300a00 */
[----:B------:R-:W3:Y:S04]  /*539b0*/  LDL.LU.64 R236, [R1+0x690] ;  /* 0x0006900001ec7983 */ /* 0x000ee80000300a00 */
[----:B------:R1:W-:Y:S01]  /*539c0*/  LDGSTS.E [R241+-0x1c000], desc[UR60][R208.64], !P2 ;  /* 0xe4000000d0f17fae */ /* 0x0003e2000d12187c */
[----:B------:R-:W-:-:S05]  /*539d0*/  IMAD.WIDE R216, R8, 0x4, R216 ;  /* 0x0000000408d87825 */ /* 0x000fca00078e02d8 */
[----:B------:R1:W-:Y:S04]  /*539e0*/  STL.64 [R1+0x2030], R216 ;  /* 0x002030d801007387 */ /* 0x0003e80000100a00 */
[----:B------:R-:W-:Y:S01]  /*539f0*/  LDGSTS.E [R241+-0x1fffc], desc[UR60][R216.64], !P6 ;  /* 0xe0004000d8f17fae */ /* 0x000fe2000f12187c */
[----:B----4-:R-:W-:-:S04]  /*53a00*/  IMAD.WIDE R12, R8, 0x4, R12 ;  /* 0x00000004080c7825 */ /* 0x010fc800078e020c */
[----:B--2---:R-:W-:-:S04]  /*53a10*/  IMAD.WIDE R210, R8, 0x4, R214 ;  /* 0x0000000408d27825 */ /* 0x004fc800078e02d6 */
[----:B-1----:R-:W-:Y:S01]  /*53a20*/  IMAD.WIDE R208, R8, 0x4, R6 ;  /* 0x0000000408d07825 */ /* 0x002fe200078e0206 */
[----:B------:R1:W-:Y:S04]  /*53a30*/  STL.64 [R1+0x2028], R12 ;  /* 0x0020280c01007387 */ /* 0x0003e80000100a00 */
[----:B------:R-:W2:Y:S04]  /*53a40*/  LDL.LU.64 R214, [R1+0x688] ;  /* 0x0006880001d67983 */ /* 0x000ea80000300a00 */
[----:B------:R-:W4:Y:S04]  /*53a50*/  LDL.LU.64 R6, [R1+0x680] ;  /* 0x0006800001067983 */ /* 0x000f280000300a00 */
[----:B------:R3:W-:Y:S04]  /*53a60*/  STL.64 [R1+0x2020], R210 ;  /* 0x002020d201007387 */ /* 0x0007e80000100a00 */
[----:B------:R3:W-:Y:S04]  /*53a70*/  STL.64 [R1+0x2018], R208 ;  /* 0x002018d001007387 */ /* 0x0007e80000100a00 */
[----:B------:R-:W2:Y:S04]  /*53a80*/  LDL.LU.64 R216, [R1+0x678] ;  /* 0x0006780001d87983 */ /* 0x000ea80000300a00 */
[----:B------:R-:W-:Y:S04]  /*53a90*/  LDGSTS.E [R241+-0x1bffc], desc[UR60][R12.64], !P6 ;  /* 0xe40040000cf17fae */ /* 0x000fe8000f12187c */
[----:B-1----:R-:W2:Y:S01]  /*53aa0*/  LDL.LU.64 R12, [R1+0x670] ;  /* 0x00067000010c7983 */ /* 0x002ea20000300a00 */
[----:B------:R-:W-:-:S02]  /*53ab0*/  ISETP.GE.U32.AND P4, PT, R203, 0x7ffffdfe, PT ;  /* 0x7ffffdfecb00780c */ /* 0x000fc40003f86070 */
[----:B------:R-:W-:Y:S01]  /*53ac0*/  ISETP.GE.U32.AND P5, PT, R5, 0x7ffffdfd, PT ;  /* 0x7ffffdfd0500780c */ /* 0x000fe20003fa6070 */
[----:B------:R-:W-:Y:S01]  /*53ad0*/  VIADD R4, R202, 0xfffffe5f ;  /* 0xfffffe5fca047836 */ /* 0x000fe20000000000 */
[----:B------:R-:W-:Y:S01]  /*53ae0*/  IADD3 R252, R207, -0x1a2, RZ ;  /* 0xfffffe5ecffc7810 */ /* 0x000fe20007ffe0ff */
[----:B------:R-:W1:Y:S08]  /*53af0*/  LDC R203, c[0x0][0x230] ;  /* 0x00008c00ffcb7b82 */ /* 0x000e700000000800 */
[----:B------:R-:W1:Y:S08]  /*53b00*/  LDC R202, c[0x0][0x230] ;  /* 0x00008c00ffca7b82 */ /* 0x000e700000000800 */
[----:B------:R-:W1:Y:S01]  /*53b10*/  LDC R5, c[0x0][0x230] ;  /* 0x00008c00ff057b82 */ /* 0x000e620000000800 */
[----:B------:R-:W-:Y:S01]  /*53b20*/  ISETP.GE.U32.AND P2, PT, R4, 0x7ffffde0, PT ;  /* 0x7ffffde00400780c */ /* 0x000fe20003f46070 */
[----:B------:R3:W-:Y:S04]  /*53b30*/  LDGSTS.E [R241+-0x1fff8], desc[UR60][R210.64], !P4 ;  /* 0xe0008000d2f17fae */ /* 0x0007e8000e12187c */
[----:B------:R3:W-:Y:S01]  /*53b40*/  LDGSTS.E [R241+-0x1bff8], desc[UR60][R208.64], !P4 ;  /* 0xe4008000d0f17fae */ /* 0x0007e2000e12187c */
[----:B------:R-:W-:-:S02]  /*53b50*/  ISETP.GE.U32.AND P6, PT, R252, 0x7ffffddf, PT ;  /* 0x7ffffddffc00780c */ /* 0x000fc40003fc6070 */
[----:B------:R-:W-:Y:S01]  /*53b60*/  IADD3 R252, R205, -0x1a4, RZ ;  /* 0xfffffe5ccdfc7810 */ /* 0x000fe20007ffe0ff */
[----:B---3--:R-:W-:-:S04]  /*53b70*/  IMAD.WIDE R212, R8, 0x4, R212 ;  /* 0x0000000408d47825 */ /* 0x008fc800078e02d4 */
[----:B------:R-:W-:-:S04]  /*53b80*/  IMAD.WIDE R228, R8, 0x4, R228 ;  /* 0x0000000408e47825 */ /* 0x000fc800078e02e4 */
[----:B------:R-:W-:-:S04]  /*53b90*/  IMAD.WIDE R210, R8, 0x4, R232 ;  /* 0x0000000408d27825 */ /* 0x000fc800078e02e8 */
[----:B------:R-:W-:-:S04]  /*53ba0*/  IMAD.WIDE R208, R8, 0x4, R236 ;  /* 0x0000000408d07825 */ /* 0x000fc800078e02ec */
[----:B----4-:R-:W-:Y:S01]  /*53bb0*/  IMAD.WIDE R6, R8, 0x4, R6 ;  /* 0x0000000408067825 */ /* 0x010fe200078e0206 */
[----:B------:R3:W-:Y:S04]  /*53bc0*/  STL.64 [R1+0x2010], R212 ;  /* 0x002010d401007387 */ /* 0x0007e80000100a00 */
[----:B------:R4:W-:Y:S04]  /*53bd0*/  STL.64 [R1+0x2008], R228 ;  /* 0x002008e401007387 */ /* 0x0009e80000100a00 */
[----:B------:R-:W2:Y:S04]  /*53be0*/  LDL.LU.64 R232, [R1+0x668] ;  /* 0x0006680001e87983 */ /* 0x000ea80000300a00 */
[----:B------:R-:W2:Y:S04]  /*53bf0*/  LDL.LU.64 R236, [R1+0x660] ;  /* 0x0006600001ec7983 */ /* 0x000ea80000300a00 */
[----:B------:R2:W-:Y:S04]  /*53c00*/  STL.64 [R1+0x2000], R210 ;  /* 0x002000d201007387 */ /* 0x0005e80000100a00 */
[----:B------:R-:W-:Y:S04]  /*53c10*/  LDGSTS.E [R241+-0x1fff4], desc[UR60][R212.64], !P5 ;  /* 0xe000c000d4f17fae */ /* 0x000fe8000e92187c */
[----:B------:R1:W-:Y:S04]  /*53c20*/  STL.64 [R1+0x1ff8], R208 ;  /* 0x001ff8d001007387 */ /* 0x0003e80000100a00 */
[----:B------:R-:W-:Y:S04]  /*53c30*/  LDGSTS.E [R241+-0x1bff4], desc[UR60][R228.64], !P5 ;  /* 0xe400c000e4f17fae */ /* 0x000fe8000e92187c */
[----:B------:R2:W-:Y:S01]  /*53c40*/  LDGSTS.E [R241+-0x18000], desc[UR60][R210.64], !P2 ;  /* 0xe8000000d2f17fae */ /* 0x0005e2000d12187c */
[----:B------:R-:W-:Y:S01]  /*53c50*/  VIADD R4, R204, 0xfffffe5d ;  /* 0xfffffe5dcc047836 */ /* 0x000fe20000000000 */
[----:B------:R-:W1:Y:S02]  /*53c60*/  LDC R205, c[0x0][0x230] ;  /* 0x00008c00ffcd7b82 */ /* 0x000e640000000800 */
[----:B---3--:R-:W3:Y:S04]  /*53c70*/  LDL.LU.64 R212, [R1+0x498] ;  /* 0x0004980001d47983 */ /* 0x008ee80000300a00 */
[----:B----4-:R-:W4:Y:S01]  /*53c80*/  LDL.LU.64 R228, [R1+0x490] ;  /* 0x0004900001e47983 */ /* 0x010f220000300a00 */
[----:B--2---:R-:W-:Y:S01]  /*53c90*/  IMAD.WIDE R210, R8, 0x4, R214 ;  /* 0x0000000408d27825 */ /* 0x004fe200078e02d6 */
[----:B------:R-:W-:-:S02]  /*53ca0*/  ISETP.GE.U32.AND P5, PT, R252, 0x7ffffddd, PT ;  /* 0x7ffffdddfc00780c */ /* 0x000fc40003fa6070 */
[----:B------:R1:W-:Y:S01]  /*53cb0*/  LDGSTS.E [R241+-0x14000], desc[UR60][R208.64], !P2 ;  /* 0xec000000d0f17fae */ /* 0x0003e2000d12187c */
[----:B------:R-:W-:-:S03]  /*53cc0*/  IADD3 R252, R206, -0x1c2, RZ ;  /* 0xfffffe3ecefc7810 */ /* 0x000fc60007ffe0ff */
[----:B------:R-:W-:Y:S01]  /*53cd0*/  STL.64 [R1+0x1ff0], R210 ;  /* 0x001ff0d201007387 */ /* 0x000fe20000100a00 */
[----:B------:R-:W-:-:S03]  /*53ce0*/  IMAD.WIDE R206, R8, 0x4, R12 ;  /* 0x0000000408ce7825 */ /* 0x000fc600078e020c */
[----:B------:R2:W-:Y:S04]  /*53cf0*/  STL.64 [R1+0x1fe8], R6 ;  /* 0x001fe80601007387 */ /* 0x0005e80000100a00 */
[----:B------:R-:W4:Y:S04]  /*53d00*/  LDL.LU.64 R214, [R1+0x488] ;  /* 0x0004880001d67983 */ /* 0x000f280000300a00 */
[----:B------:R-:W4:Y:S04]  /*53d10*/  LDL.LU.64 R12, [R1+0x480] ;  /* 0x00048000010c7983 */ /* 0x000f280000300a00 */
[----:B------:R-:W-:Y:S04]  /*53d20*/  LDGSTS.E [R241+-0x17ffc], desc[UR60][R210.64], !P6 ;  /* 0xe8004000d2f17fae */ /* 0x000fe8000f12187c */
[----:B------:R-:W-:Y:S01]  /*53d30*/  LDGSTS.E [R241+-0x13ffc], desc[UR60][R6.64], !P6 ;  /* 0xec00400006f17fae */ /* 0x000fe2000f12187c */
[----:B------:R-:W4:Y:S01]  /*53d40*/  LDC R204, c[0x0][0x230] ;  /* 0x00008c00ffcc7b82 */ /* 0x000f220000000800 */
[----:B-1----:R-:W-:-:S05]  /*53d50*/  IMAD.WIDE R208, R8, 0x4, R216 ;  /* 0x0000000408d07825 */ /* 0x002fca00078e02d8 */
[----:B------:R-:W-:Y:S04]  /*53d60*/  STL.64 [R1+0x1fe0], R208 ;  /* 0x001fe0d001007387 */ /* 0x000fe80000100a00 */
[----:B------:R1:W-:Y:S04]  /*53d70*/  STL.64 [R1+0x1fd8], R206 ;  /* 0x001fd8ce01007387 */ /* 0x0003e80000100a00 */
[----:B------:R-:W4:Y:S04]  /*53d80*/  LDL.LU.64 R216, [R1+0x478] ;  /* 0x0004780001d87983 */ /* 0x000f280000300a00 */
[----:B--2---:R-:W2:Y:S01]  /*53d90*/  LDL.LU.64 R6, [R1+0x470] ;  /* 0x0004700001067983 */ /* 0x004ea20000300a00 */
[----:B------:R-:W-:Y:S01]  /*53da0*/  ISETP.GE.U32.AND P4, PT, R4, 0x7ffffdde, PT ;  /* 0x7ffffdde0400780c */ /* 0x000fe20003f86070 */
[----:B------:R-:W-:Y:S01]  /*53db0*/  VIADD R4, R203, 0xfffffe3f ;  /* 0xfffffe3fcb047836 */ /* 0x000fe20000000000 */
[----:B------:R-:W-:Y:S01]  /*53dc0*/  ISETP.GE.U32.AND P6, PT, R252, 0x7ffffdbf, PT ;  /* 0x7ffffdbffc00780c */ /* 0x000fe20003fc6070 */
[----:B------:R-:W2:Y:S03]  /*53dd0*/  LDC R203, c[0x0][0x230] ;  /* 0x00008c00ffcb7b82 */ /* 0x000ea60000000800 */
[----:B------:R-:W-:-:S07]  /*53de0*/  ISETP.GE.U32.AND P2, PT, R4, 0x7ffffdc0, PT ;  /* 0x7ffffdc00400780c */ /* 0x000fce0003f46070 */
[----:B------:R-:W-:Y:S04]  /*53df0*/  LDGSTS.E [R241+-0x17ff8], desc[UR60][R208.64], !P4 ;  /* 0xe8008000d0f17fae */ /* 0x000fe8000e12187c */
[----:B------:R1:W-:Y:S01]  /*53e00*/  LDGSTS.E [R241+-0x13ff8], desc[UR60][R206.64], !P4 ;  /* 0xec008000cef17fae */ /* 0x0003e2000e12187c */
[----:B------:R-:W-:-:S04]  /*53e10*/  IMAD.WIDE R232, R8, 0x4, R232 ;  /* 0x0000000408e87825 */ /* 0x000fc800078e02e8 */
[C---:B------:R-:W-:Y:S01]  /*53e20*/  IMAD.WIDE R236, R8.reuse, 0x4, R236 ;  /* 0x0000000408ec7825 */ /* 0x040fe200078e02ec */
[----:B-1----:R-:W1:Y:S01]  /*53e30*/  LDC R206, c[0x0][0x230] ;  /* 0x00008c00ffce7b82 */ /* 0x002e620000000800 */
[----:B------:R4:W-:Y:S04]  /*53e40*/  STL.64 [R1+0x1fd0], R232 ;  /* 0x001fd0e801007387 */ /* 0x0009e80000100a00 */
[----:B------:R4:W-:Y:S04]  /*53e50*/  STL.64 [R1+0x1fc8], R236 ;  /* 0x001fc8ec01007387 */ /* 0x0009e80000100a00 */
[----:B------:R-:W-:Y:S04]  /*53e60*/  LDGSTS.E [R241+-0x17ff4], desc[UR60][R232.64], !P5 ;  /* 0xe800c000e8f17fae */ /* 0x000fe8000e92187c */
[----:B------:R-:W-:Y:S01]  /*53e70*/  LDGSTS.E [R241+-0x13ff4], desc[UR60][R236.64], !P5 ;  /* 0xec00c000ecf17fae */ /* 0x000fe2000e92187c */
[----:B---3--:R-:W-:-:S04]  /*53e80*/  IMAD.WIDE R210, R8, 0x4, R212 ;  /* 0x0000000408d27825 */ /* 0x008fc800078e02d4 */
[C---:B----4-:R-:W-:Y:S02]  /*53e90*/  IMAD.WIDE R208, R8.reuse, 0x4, R228 ;  /* 0x0000000408d07825 */ /* 0x050fe400078e02e4 */
[----:B------:R-:W3:Y:S04]  /*53ea0*/  LDL.LU.64 R228, [R1+0x468] ;  /* 0x0004680001e47983 */ /* 0x000ee80000300a00 */
[----:B------:R-:W4:Y:S04]  /*53eb0*/  LDL.LU.64 R212, [R1+0x460] ;  /* 0x0004600001d47983 */ /* 0x000f280000300a00 */
[----:B------:R1:W-:Y:S04]  /*53ec0*/  STL.64 [R1+0x1fc0], R210 ;  /* 0x001fc0d201007387 */ /* 0x0003e80000100a00 */
[----:B------:R2:W-:Y:S04]  /*53ed0*/  STL.64 [R1+0x1fb8], R208 ;  /* 0x001fb8d001007387 */ /* 0x0005e80000100a00 */
[----:B------:R-:W4:Y:S04]  /*53ee0*/  LDL.LU.64 R232, [R1+0x298] ;  /* 0x0002980001e87983 */ /* 0x000f280000300a00 */
[----:B------:R-:W4:Y:S01]  /*53ef0*/  LDL.LU.64 R236, [R1+0x290] ;  /* 0x0002900001ec7983 */ /* 0x000f220000300a00 */
[----:B------:R-:W-:-:S04]  /*53f00*/  IMAD.WIDE R214, R8, 0x4, R214 ;  /* 0x0000000408d67825 */ /* 0x000fc800078e02d6 */
[C---:B------:R-:W-:Y:S01]  /*53f10*/  IMAD.WIDE R12, R8.reuse, 0x4, R12 ;  /* 0x00000004080c7825 */ /* 0x040fe200078e020c */
[----:B------:R1:W-:Y:S04]  /*53f20*/  LDGSTS.E [R241+-0x10000], desc[UR60][R210.64], !P2 ;  /* 0xf0000000d2f17fae */ /* 0x0003e8000d12187c */
[----:B------:R2:W-:Y:S04]  /*53f30*/  LDGSTS.E [R241+-0xc000], desc[UR60][R208.64], !P2 ;  /* 0xf4000000d0f17fae */ /* 0x0005e8000d12187c */
[----:B------:R2:W-:Y:S04]  /*53f40*/  STL.64 [R1+0x1fb0], R214 ;  /* 0x001fb0d601007387 */ /* 0x0005e80000100a00 */
[----:B------:R2:W-:Y:S04]  /*53f50*/  STL.64 [R1+0x1fa8], R12 ;  /* 0x001fa80c01007387 */ /* 0x0005e80000100a00 */
[----:B------:R-:W-:Y:S04]  /*53f60*/  LDGSTS.E [R241+-0xfffc], desc[UR60][R214.64], !P6 ;  /* 0xf0004000d6f17fae */ /* 0x000fe8000f12187c */
[----:B------:R-:W-:Y:S01]  /*53f70*/  LDGSTS.E [R241+-0xbffc], desc[UR60][R12.64], !P6 ;  /* 0xf40040000cf17fae */ /* 0x000fe2000f12187c */
[----:B-1----:R-:W-:-:S04]  /*53f80*/  IMAD.WIDE R210, R8, 0x4, R216 ;  /* 0x0000000408d27825 */ /* 0x002fc800078e02d8 */
[----:B--2---:R-:W-:Y:S01]  /*53f90*/  IMAD.WIDE R208, R8, 0x4, R6 ;  /* 0x0000000408d07825 */ /* 0x004fe200078e0206 */
[----:B------:R-:W2:Y:S04]  /*53fa0*/  LDL.LU.64 R216, [R1+0x288] ;  /* 0x0002880001d87983 */ /* 0x000ea80000300a00 */
[----:B------:R-:W2:Y:S04]  /*53fb0*/  LDL.LU.64 R6, [R1+0x280] ;  /* 0x0002800001067983 */ /* 0x000ea80000300a00 */
[----:B------:R4:W-:Y:S04]  /*53fc0*/  STL.64 [R1+0x1fa0], R210 ;  /* 0x001fa0d201007387 */ /* 0x0009e80000100a00 */
[----:B------:R1:W-:Y:S04]  /*53fd0*/  STL.64 [R1+0x1f98], R208 ;  /* 0x001f98d001007387 */ /* 0x0003e80000100a00 */
[----:B------:R-:W2:Y:S04]  /*53fe0*/  LDL.LU.64 R214, [R1+0x278] ;  /* 0x0002780001d67983 */ /* 0x000ea80000300a00 */
[----:B------:R-:W2:Y:S01]  /*53ff0*/  LDL.LU.64 R12, [R1+0x270] ;  /* 0x00027000010c7983 */ /* 0x000ea20000300a00 */
[----:B------:R-:W-:Y:S01]  /*54000*/  VIADD R4, R202, 0xfffffe3d ;  /* 0xfffffe3dca047836 */ /* 0x000fe20000000000 */
[----:B------:R-:W-:Y:S01]  /*54010*/  IADD3 R252, R204, -0x1c4, RZ ;  /* 0xfffffe3cccfc7810 */ /* 0x000fe20007ffe0ff */
[----:B------:R-:W2:Y:S08]  /*54020*/  LDC R202, c[0x0][0x230] ;  /* 0x00008c00ffca7b82 */ /* 0x000eb00000000800 */
[----:B------:R-:W2:Y:S01]  /*54030*/  LDC R204, c[0x0][0x230] ;  /* 0x00008c00ffcc7b82 */ /* 0x000ea20000000800 */
[----:B------:R-:W-:-:S02]  /*54040*/  ISETP.GE.U32.AND P4, PT, R4, 0x7ffffdbe, PT ;  /* 0x7ffffdbe0400780c */ /* 0x000fc40003f86070 */
[----:B------:R-:W-:Y:S02]  /*54050*/  ISETP.GE.U32.AND P5, PT, R252, 0x7ffffdbd, PT ;  /* 0x7ffffdbdfc00780c */ /* 0x000fe40003fa6070 */
[----:B------:R-:W-:Y:S01]  /*54060*/  IADD3 R252, R205, -0x1e2, RZ ;  /* 0xfffffe1ecdfc7810 */ /* 0x000fe20007ffe0ff */
[----:B------:R-:W-:Y:S02]  /*54070*/  VIADD R4, R5, 0xfffffe1f ;  /* 0xfffffe1f05047836 */ /* 0x000fe40000000000 */
[----:B------:R-:W2:Y:S08]  /*54080*/  LDC R5, c[0x0][0x230] ;  /* 0x00008c00ff057b82 */ /* 0x000eb00000000800 */
[----:B------:R-:W2:Y:S01]  /*54090*/  LDC R205, c[0x0][0x230] ;  /* 0x00008c00ffcd7b82 */ /* 0x000ea20000000800 */
[----:B------:R-:W-:-:S02]  /*540a0*/  ISETP.GE.U32.AND P6, PT, R252, 0x7ffffd9f, PT ;  /* 0x7ffffd9ffc00780c */ /* 0x000fc40003fc6070 */
[----:B------:R-:W-:Y:S01]  /*540b0*/  IADD3 R252, R206, -0x1e4, RZ ;  /* 0xfffffe1ccefc7810 */ /* 0x000fe20007ffe0ff */
[----:B------:R4:W-:Y:S04]  /*540c0*/  LDGSTS.E [R241+-0xfff8], desc[UR60][R210.64], !P4 ;  /* 0xf0008000d2f17fae */ /* 0x0009e8000e12187c */
[----:B------:R1:W-:Y:S01]  /*540d0*/  LDGSTS.E [R241+-0xbff8], desc[UR60][R208.64], !P4 ;  /* 0xf4008000d0f17fae */ /* 0x0003e2000e12187c */
[----:B------:R-:W-:Y:S01]  /*540e0*/  ISETP.GE.U32.AND P2, PT, R4, 0x7ffffda0, PT ;  /* 0x7ffffda00400780c */ /* 0x000fe20003f46070 */
[----:B---3--:R-:W-:-:S04]  /*540f0*/  IMAD.WIDE R228, R8, 0x4, R228 ;  /* 0x0000000408e47825 */ /* 0x008fc800078e02e4 */
[----:B----4-:R-:W-:-:S04]  /*54100*/  IMAD.WIDE R210, R8, 0x4, R212 ;  /* 0x0000000408d27825 */ /* 0x010fc800078e02d4 */
[----:B-1----:R-:W-:-:S04]  /*54110*/  IMAD.WIDE R208, R8, 0x4, R232 ;  /* 0x0000000408d07825 */ /* 0x002fc800078e02e8 */
[C---:B------:R-:W-:Y:S01]  /*54120*/  IMAD.WIDE R206, R8.reuse, 0x4, R236 ;  /* 0x0000000408ce7825 */ /* 0x040fe200078e02ec */
[----:B------:R1:W-:Y:S04]  /*54130*/  STL.64 [R1+0x1f90], R228 ;  /* 0x001f90e401007387 */ /* 0x0003e80000100a00 */
[----:B------:R3:W-:Y:S04]  /*54140*/  STL.64 [R1+0x1f88], R210 ;  /* 0x001f88d201007387 */ /* 0x0007e80000100a00 */
[----:B------:R-:W4:Y:S04]  /*54150*/  LDL.LU.64 R232, [R1+0x268] ;  /* 0x0002680001e87983 */ /* 0x000f280000300a00 */
[----:B------:R-:W4:Y:S04]  /*54160*/  LDL.LU.64 R212, [R1+0x260] ;  /* 0x0002600001d47983 */ /* 0x000f280000300a00 */
[----:B------:R3:W-:Y:S04]  /*54170*/  STL.64 [R1+0x1f80], R208 ;  /* 0x001f80d001007387 */ /* 0x0007e80000100a00 */
[----:B------:R-:W-:Y:S04]  /*54180*/  LDGSTS.E [R241+-0xfff4], desc[UR60][R228.64], !P5 ;  /* 0xf000c000e4f17fae */ /* 0x000fe8000e92187c */
[----:B------:R3:W-:Y:S04]  /*54190*/  STL.64 [R1+0x1f00], R206 ;  /* 0x001f00ce01007387 */ /* 0x0007e80000100a00 */
[----:B------:R3:W-:Y:S04]  /*541a0*/  LDGSTS.E [R241+-0xbff4], desc[UR60][R210.64], !P5 ;  /* 0xf400c000d2f17fae */ /* 0x0007e8000e92187c */
[----:B------:R3:W-:Y:S04]  /*541b0*/  LDGSTS.E [R241+-0x8000], desc[UR60][R208.64], !P2 ;  /* 0xf8000000d0f17fae */ /* 0x0007e8000d12187c */
[----:B------:R3:W-:Y:S04]  /*541c0*/  LDGSTS.E [R241+-0x4000], desc[UR60][R206.64], !P2 ;  /* 0xfc000000cef17fae */ /* 0x0007e8000d12187c */
[----:B-1----:R-:W4:Y:S04]  /*541d0*/  LDL.LU.64 R228, [R1+0x858] ;  /* 0x0008580001e47983 */ /* 0x002f280000300a00 */
[----:B------:R-:W4:Y:S01]  /*541e0*/  LDL.LU.64 R236, [R1+0x850] ;  /* 0x0008500001ec7983 */ /* 0x000f220000300a00 */
[----:B--2---:R-:W-:-:S04]  /*541f0*/  IMAD.WIDE R216, R8, 0x4, R216 ;  /* 0x0000000408d87825 */ /* 0x004fc800078e02d8 */
[----:B------:R-:W-:-:S04]  /*54200*/  IMAD.WIDE R6, R8, 0x4, R6 ;  /* 0x0000000408067825 */ /* 0x000fc800078e0206 */
[----:B---3--:R-:W-:-:S04]  /*54210*/  IMAD.WIDE R210, R8, 0x4, R214 ;  /* 0x0000000408d27825 */ /* 0x008fc800078e02d6 */
[----:B------:R-:W-:-:S04]  /*54220*/  IMAD.WIDE R208, R8, 0x4, R12 ;  /* 0x0000000408d07825 */ /* 0x000fc800078e020c */
[----:B------:R-:W-:Y:S01]  /*54230*/  VIADD R4, R203, 0xfffffe1d ;  /* 0xfffffe1dcb047836 */ /* 0x000fe20000000000 */
[----:B------:R1:W-:Y:S04]  /*54240*/  STL.64 [R1+0x1ef0], R216 ;  /* 0x001ef0d801007387 */ /* 0x0003e80000100a00 */
[----:B------:R2:W-:Y:S04]  /*54250*/  STL.64 [R1+0x1ee0], R6 ;  /* 0x001ee00601007387 */ /* 0x0005e80000100a00 */
[----:B------:R-:W3:Y:S04]  /*54260*/  LDL.LU.64 R214, [R1+0x848] ;  /* 0x0008480001d67983 */ /* 0x000ee80000300a00 */
[----:B------:R-:W3:Y:S04]  /*54270*/  LDL.LU.64 R12, [R1+0x840] ;  /* 0x00084000010c7983 */ /* 0x000ee80000300a00 */
[----:B------:R4:W-:Y:S04]  /*54280*/  STL.64 [R1+0x1ed0], R210 ;  /* 0x001ed0d201007387 */ /* 0x0009e80000100a00 */
[----:B------:R-:W-:Y:S04]  /*54290*/  LDGSTS.E [R241+-0x7ffc], desc[UR60][R216.64], !P6 ;  /* 0xf8004000d8f17fae */ /* 0x000fe8000f12187c */
[----:B------:R4:W-:Y:S04]  /*542a0*/  STL.64 [R1+0x1ec0], R208 ;  /* 0x001ec0d001007387 */ /* 0x0009e80000100a00 */
[----:B------:R-:W-:Y:S01]  /*542b0*/  LDGSTS.E [R241+-0x3ffc], desc[UR60][R6.64], !P6 ;  /* 0xfc00400006f17fae */ /* 0x000fe2000f12187c */
[----:B------:R-:W-:Y:S01]  /*542c0*/  ISETP.GE.U32.AND P5, PT, R252, 0x7ffffd9d, PT ;  /* 0x7ffffd9dfc00780c */ /* 0x000fe20003fa6070 */
[----:B------:R-:W3:Y:S08]  /*542d0*/  LDC R206, c[0x0][0x230] ;  /* 0x00008c00ffce7b82 */ /* 0x000ef00000000800 */
[----:B------:R-:W3:Y:S01]  /*542e0*/  LDC R203, c[0x0][0x230] ;  /* 0x00008c00ffcb7b82 */ /* 0x000ee20000000800 */
[----:B-1----:R-:W3:Y:S04]  /*542f0*/  LDL.LU.64 R216, [R1+0x838] ;  /* 0x0008380001d87983 */ /* 0x002ee80000300a00 */
[----:B--2---:R-:W2:Y:S01]  /*54300*/  LDL.LU.64 R6, [R1+0x830] ;  /* 0x0008300001067983 */ /* 0x004ea20000300a00 */
[----:B------:R-:W-:Y:S01]  /*54310*/  ISETP.GE.U32.AND P4, PT, R4, 0x7ffffd9e, PT ;  /* 0x7ffffd9e0400780c */ /* 0x000fe20003f86070 */
[----:B------:R-:W-:Y:S01]  /*54320*/  VIADD R4, R202, 0xfffffe7b ;  /* 0xfffffe7bca047836 */ /* 0x000fe20000000000 */
[----:B------:R-:W-:Y:S01]  /*54330*/  IADD3 R252, R204, -0x1fd, RZ ;  /* 0xfffffe03ccfc7810 */ /* 0x000fe20007ffe0ff */
[----:B------:R-:W1:Y:S08]  /*54340*/  LDC R202, c[0x0][0x230] ;  /* 0x00008c00ffca7b82 */ /* 0x000e700000000800 */
[----:B------:R-:W1:Y:S01]  /*54350*/  LDC R204, c[0x0][0x230] ;  /* 0x00008c00ffcc7b82 */ /* 0x000e620000000800 */
[----:B------:R-:W-:Y:S01]  /*54360*/  ISETP.GE.U32.AND P2, PT, R4, 0x7ffffdfc, PT ;  /* 0x7ffffdfc0400780c */ /* 0x000fe20003f46070 */
[----:B------:R-:W-:Y:S01]  /*54370*/  VIADD R4, R5, 0xfffffe7a ;  /* 0xfffffe7a05047836 */ /* 0x000fe20000000000 */
[----:B------:R4:W-:Y:S04]  /*54380*/  LDGSTS.E [R241+-0x7ff8], desc[UR60][R210.64], !P4 ;  /* 0xf8008000d2f17fae */ /* 0x0009e8000e12187c */
[----:B------:R1:W-:Y:S01]  /*54390*/  LDGSTS.E [R241+-0x3ff8], desc[UR60][R208.64], !P4 ;  /* 0xfc008000d0f17fae */ /* 0x0003e2000e12187c */
[----:B------:R-:W-:-:S02]  /*543a0*/  ISETP.GE.U32.AND P4, PT, R4, 0x7ffffdfb, PT ;  /* 0x7ffffdfb0400780c */ /* 0x000fc40003f86070 */
[----:B------:R-:W-:Y:S02]  /*543b0*/  ISETP.GE.U32.AND P6, PT, R252, 0x7ffffd84, PT ;  /* 0x7ffffd84fc00780c */ /* 0x000fe40003fc6070 */
[----:B------:R-:W-:Y:S01]  /*543c0*/  IADD3 R252, R205, -0x188, RZ ;  /* 0xfffffe78cdfc7810 */ /* 0x000fe20007ffe0ff */
[----:B------:R-:W2:Y:S01]  /*543d0*/  LDC R5, c[0x0][0x230] ;  /* 0x00008c00ff057b82 */ /* 0x000ea20000000800 */
[----:B----4-:R-:W-:-:S04]  /*543e0*/  IMAD.WIDE R232, R8, 0x4, R232 ;  /* 0x0000000408e87825 */ /* 0x010fc800078e02e8 */
[----:B------:R-:W-:-:S04]  /*543f0*/  IMAD.WIDE R212, R8, 0x4, R212 ;  /* 0x0000000408d47825 */ /* 0x000fc800078e02d4 */
[C---:B------:R-:W-:Y:S01]  /*54400*/  IMAD.WIDE R210, R8.reuse, 0x4, R228 ;  /* 0x0000000408d27825 */ /* 0x040fe200078e02e4 */
[----:B------:R4:W-:Y:S03]  /*54410*/  STL.64 [R1+0x1eb0], R232 ;  /* 0x001eb0e801007387 */ /* 0x0009e60000100a00 */
[C---:B-1----:R-:W-:Y:S01]  /*54420*/  IMAD.WIDE R208, R8.reuse, 0x4, R236 ;  /* 0x0000000408d07825 */ /* 0x042fe200078e02ec */
[----:B------:R-:W-:Y:S04]  /*54430*/  STL.64 [R1+0x1ea0], R212 ;  /* 0x001ea0d401007387 */ /* 0x000fe80000100a00 */
[----:B------:R-:W2:Y:S04]  /*54440*/  LDL.LU.64 R236, [R1+0x828] ;  /* 0x0008280001ec7983 */ /* 0x000ea80000300a00 */
[----:B------:R-:W2:Y:S04]  /*54450*/  LDL.LU.64 R228, [R1+0x820] ;  /* 0x0008200001e47983 */ /* 0x000ea80000300a00 */
[----:B------:R1:W-:Y:S04]  /*54460*/  STL.64 [R1+0x1e90], R210 ;  /* 0x001e90d201007387 */ /* 0x0003e80000100a00 */
[----:B------:R-:W-:Y:S04]  /*54470*/  LDGSTS.E [R241+-0x7ff4], desc[UR60][R232.64], !P5 ;  /* 0xf800c000e8f17fae */ /* 0x000fe8000e92187c */
[----:B------:R1:W-:Y:S04]  /*54480*/  STL.64 [R1+0x1e88], R208 ;  /* 0x001e88d001007387 */ /* 0x0003e80000100a00 */
[----:B------:R-:W-:Y:S04]  /*54490*/  LDGSTS.E [R241+-0x3ff4], desc[UR60][R212.64], !P5 ;  /* 0xfc00c000d4f17fae */ /* 0x000fe8000e92187c */
[----:B------:R1:W-:Y:S01]  /*544a0*/  LDGSTS.E [R243+-0x20000], desc[UR60][R210.64], !P2 ;  /* 0xe0000000d2f37fae */ /* 0x0003e2000d12187c */
[----:B---3--:R-:W-:-:S03]  /*544b0*/  IMAD.WIDE R12, R8, 0x4, R12 ;  /* 0x00000004080c7825 */ /* 0x008fc600078e020c */
[----:B------:R3:W-:Y:S01]  /*544c0*/  LDGSTS.E [R243+-0x1c000], desc[UR60][R208.64], !P2 ;  /* 0xe4000000d0f37fae */ /* 0x0007e2000d12187c */
[----:B------:R-:W-:Y:S01]  /*544d0*/  VIADD R4, R203, 0xfffffe79 ;  /* 0xfffffe79cb047836 */ /* 0x000fe20000000000 */
[----:B------:R-:W2:Y:S02]  /*544e0*/  LDC R205, c[0x0][0x230] ;  /* 0x00008c00ffcd7b82 */ /* 0x000ea40000000800 */
[----:B----4-:R-:W4:Y:S04]  /*544f0*/  LDL.LU.64 R232, [R1+0x658] ;  /* 0x0006580001e87983 */ /* 0x010f280000300a00 */
[----:B------:R-:W4:Y:S01]  /*54500*/  LDL.LU.64 R240, [R1+0x650] ;  /* 0x0006500001f07983 */ /* 0x000f220000300a00 */
[----:B-1----:R-:W-:Y:S01]  /*54510*/  IMAD.WIDE R210, R8, 0x4, R214 ;  /* 0x0000000408d27825 */ /* 0x002fe200078e02d6 */
[----:B------:R-:W-:-:S02]  /*54520*/  ISETP.GE.U32.AND P2, PT, R252, 0x7ffffdf9, PT ;  /* 0x7ffffdf9fc00780c */ /* 0x000fc40003f46070 */
[----:B------:R-:W-:Y:S01]  /*54530*/  IADD3 R252, R206, -0x1a6, RZ ;  /* 0xfffffe5acefc7810 */ /* 0x000fe20007ffe0ff */
[----:B---3--:R-:W-:-:S04]  /*54540*/  IMAD.WIDE R208, R8, 0x4, R216 ;  /* 0x0000000408d07825 */ /* 0x008fc800078e02d8 */
[----:B--2---:R-:W-:Y:S01]  /*54550*/  IMAD.WIDE R206, R8, 0x4, R6 ;  /* 0x0000000408ce7825 */ /* 0x004fe200078e0206 */
[----:B------:R-:W-:Y:S04]  /*54560*/  STL.64 [R1+0x1e80], R210 ;  /* 0x001e80d201007387 */ /* 0x000fe80000100a00 */
[----:B------:R1:W-:Y:S04]  /*54570*/  STL.64 [R1+0x1e78], R12 ;  /* 0x001e780c01007387 */ /* 0x0003e80000100a00 */
[----:B------:R-:W2:Y:S04]  /*54580*/  LDL.LU.64 R214, [R1+0x648] ;  /* 0x0006480001d67983 */ /* 0x000ea80000300a00 */
[----:B------:R-:W3:Y:S04]  /*54590*/  LDL.LU.64 R6, [R1+0x640] ;  /* 0x0006400001067983 */ /* 0x000ee80000300a00 */
[----:B------:R-:W-:Y:S04]  /*545a0*/  STL.64 [R1+0x1e70], R208 ;  /* 0x001e70d001007387 */ /* 0x000fe80000100a00 */
[----:B------:R-:W-:Y:S04]  /*545b0*/  LDGSTS.E [R243+-0x1fffc], desc[UR60][R210.64], !P4 ;  /* 0xe0004000d2f37fae */ /* 0x000fe8000e12187c */
[----:B------:R1:W-:Y:S04]  /*545c0*/  STL.64 [R1+0x1e68], R206 ;  /* 0x001e68ce01007387 */ /* 0x0003e80000100a00 */
[----:B------:R-:W3:Y:S04]  /*545d0*/  LDL.LU.64 R216, [R1+0x638] ;  /* 0x0006380001d87983 */ /* 0x000ee80000300a00 */
[----:B------:R-:W-:Y:S01]  /*545e0*/  LDGSTS.E [R243+-0x1bffc], desc[UR60][R12.64], !P4 ;  /* 0xe40040000cf37fae */ /* 0x000fe2000e12187c */
[----:B------:R-:W3:Y:S03]  /*545f0*/  LDC R203, c[0x0][0x230] ;  /* 0x00008c00ffcb7b82 */ /* 0x000ee60000000800 */
[----:B-1----:R-:W3:Y:S01]  /*54600*/  LDL.LU.64 R12, [R1+0x630] ;  /* 0x00063000010c7983 */ /* 0x002ee20000300a00 */
[----:B------:R-:W-:Y:S01]  /*54610*/  ISETP.GE.U32.AND P5, PT, R4, 0x7ffffdfa, PT ;  /* 0x7ffffdfa0400780c */ /* 0x000fe20003fa6070 */
[----:B------:R-:W-:-:S03]  /*54620*/  VIADD R4, R202, 0xfffffe5b ;  /* 0xfffffe5bca047836 */ /* 0x000fc60000000000 */
[----:B------:R-:W1:Y:S02]  /*54630*/  LDC R202, c[0x0][0x230] ;  /* 0x00008c00ffca7b82 */ /* 0x000e640000000800 */
[----:B------:R-:W-:-:S07]  /*54640*/  ISETP.GE.U32.AND P4, PT, R4, 0x7ffffddc, PT ;  /* 0x7ffffddc0400780c */ /* 0x000fce0003f86070 */
[----:B------:R-:W-:Y:S04]  /*54650*/  LDGSTS.E [R243+-0x1fff8], desc[UR60][R208.64], !P5 ;  /* 0xe0008000d0f37fae */ /* 0x000fe8000e92187c */
[----:B------:R1:W-:Y:S01]  /*54660*/  LDGSTS.E [R243+-0x1bff8], desc[UR60][R206.64], !P5 ;  /* 0xe4008000cef37fae */ /* 0x0003e2000e92187c */
[----:B------:R-:W-:Y:S01]  /*54670*/  ISETP.GE.U32.AND P5, PT, R252, 0x7ffffddb, PT ;  /* 0x7ffffddbfc00780c */ /* 0x000fe20003fa6070 */
[----:B------:R-:W-:-:S04]  /*54680*/  IMAD.WIDE R236, R8, 0x4, R236 ;  /* 0x0000000408ec7825 */ /* 0x000fc800078e02ec */
[C---:B------:R-:W-:Y:S01]  /*54690*/  IMAD.WIDE R212, R8.reuse, 0x4, R228 ;  /* 0x0000000408d47825 */ /* 0x040fe200078e02e4 */
[----:B-1----:R-:W1:Y:S01]  /*546a0*/  LDC R206, c[0x0][0x230] ;  /* 0x00008c00ffce7b82 */ /* 0x002e620000000800 */
[----:B------:R4:W-:Y:S04]  /*546b0*/  STL.64 [R1+0x1e60], R236 ;  /* 0x001e60ec01007387 */ /* 0x0009e80000100a00 */
[----:B------:R2:W-:Y:S04]  /*546c0*/  STL.64 [R1+0x1e58], R212 ;  /* 0x001e58d401007387 */ /* 0x0005e80000100a00 */
[----:B------:R-:W3:Y:S04]  /*546d0*/  LDL.LU.64 R228, [R1+0x628] ;  /* 0x0006280001e47983 */ /* 0x000ee80000300a00 */
[----:B------:R-:W-:Y:S04]  /*546e0*/  LDGSTS.E [R243+-0x1fff4], desc[UR60][R236.64], !P2 ;  /* 0xe000c000ecf37fae */ /* 0x000fe8000d12187c */
[----:B------:R2:W-:Y:S01]  /*546f0*/  LDGSTS.E [R243+-0x1bff4], desc[UR60][R212.64], !P2 ;  /* 0xe400c000d4f37fae */ /* 0x0005e2000d12187c */
[----:B----4-:R-:W-:-:S04]  /*54700*/  IMAD.WIDE R210, R8, 0x4, R232 ;  /* 0x0000000408d27825 */ /* 0x010fc800078e02e8 */
[C---:B------:R-:W-:Y:S01]  /*54710*/  IMAD.WIDE R208, R8.reuse, 0x4, R240 ;  /* 0x0000000408d07825 */ /* 0x040fe200078e02f0 */
[----:B------:R-:W4:Y:S04]  /*54720*/  LDL.LU.64 R232, [R1+0x620] ;  /* 0x0006200001e87983 */ /* 0x000f280000300a00 */
[----:B------:R1:W-:Y:S04]  /*54730*/  STL.64 [R1+0x1e50], R210 ;  /* 0x001e50d201007387 */ /* 0x0003e80000100a00 */
[----:B------:R1:W-:Y:S04]  /*54740*/  LDGSTS.E [R243+-0x18000], desc[UR60][R210.64], !P4 ;  /* 0xe8000000d2f37fae */ /* 0x0003e8000e12187c */
[----:B------:R1:W-:Y:S04]  /*54750*/  STL.64 [R1+0x1e48], R208 ;  /* 0x001e48d001007387 */ /* 0x0003e80000100a00 */
[----:B------:R-:W4:Y:S04]  /*54760*/  LDL.LU.64 R236, [R1+0x458] ;  /* 0x0004580001ec7983 */ /* 0x000f280000300a00 */
[----:B------:R-:W4:Y:S01]  /*54770*/  LDL.LU.64 R240, [R1+0x450] ;  /* 0x0004500001f07983 */ /* 0x000f220000300a00 */
[----:B--2---:R-:W-:-:S04]  /*54780*/  IMAD.WIDE R212, R8, 0x4, R214 ;  /* 0x0000000408d47825 */ /* 0x004fc800078e02d6 */
[C---:B---3--:R-:W-:Y:S01]  /*54790*/  IMAD.WIDE R6, R8.reuse, 0x4, R6 ;  /* 0x0000000408067825 */ /* 0x048fe200078e0206 */
[----:B------:R2:W-:Y:S04]  /*547a0*/  LDGSTS.E [R243+-0x14000], desc[UR60][R208.64], !P4 ;  /* 0xec000000d0f37fae */ /* 0x0005e8000e12187c */
[----:B------:R-:W-:Y:S04]  /*547b0*/  STL.64 [R1+0x1e40], R212 ;  /* 0x001e40d401007387 */ /* 0x000fe80000100a00 */
[----:B------:R3:W-:Y:S04]  /*547c0*/  STL.64 [R1+0x1e38], R6 ;  /* 0x001e380601007387 */ /* 0x0007e80000100a00 */
[----:B------:R-:W4:Y:S01]  /*547d0*/  LDL.LU.64 R214, [R1+0x448] ;  /* 0x0004480001d67983 */ /* 0x000f220000300a00 */
[----:B-1----:R-:W-:-:S03]  /*547e0*/  IMAD.WIDE R210, R8, 0x4, R216 ;  /* 0x0000000408d27825 */ /* 0x002fc600078e02d8 */
[----:B------:R1:W-:Y:S04]  /*547f0*/  LDGSTS.E [R243+-0x17ffc], desc[UR60][R212.64], !P5 ;  /* 0xe8004000d4f37fae */ /* 0x0003e8000e92187c */
[----:B------:R-:W-:Y:S01]  /*54800*/  LDGSTS.E [R243+-0x13ffc], desc[UR60][R6.64], !P5 ;  /* 0xec00400006f37fae */ /* 0x000fe2000e92187c */
[----:B--2---:R-:W-:-:S03]  /*54810*/  IMAD.WIDE R208, R8, 0x4, R12 ;  /* 0x0000000408d07825 */ /* 0x004fc600078e020c */
[----:B------:R-:W2:Y:S04]  /*54820*/  LDL.LU.64 R12, [R1+0x440] ;  /* 0x00044000010c7983 */ /* 0x000ea80000300a00 */
[----:B------:R4:W-:Y:S04]  /*54830*/  STL.64 [R1+0x1e30], R210 ;  /* 0x001e30d201007387 */ /* 0x0009e80000100a00 */
[----:B------:R4:W-:Y:S04]  /*54840*/  STL.64 [R1+0x1e28], R208 ;  /* 0x001e28d001007387 */ /* 0x0009e80000100a00 */
[----:B------:R-:W2:Y:S04]  /*54850*/  LDL.LU.64 R216, [R1+0x438] ;  /* 0x0004380001d87983 */ /* 0x000ea80000300a00 */
[----:B---3--:R-:W3:Y:S01]  /*54860*/  LDL.LU.64 R6, [R1+0x430] ;  /* 0x0004300001067983 */ /* 0x008ee20000300a00 */
[----:B------:R-:W-:Y:S01]  /*54870*/  VIADD R4, R5, 0xfffffe59 ;  /* 0xfffffe5905047836 */ /* 0x000fe20000000000 */
[----:B------:R-:W-:Y:S01]  /*54880*/  IADD3 R252, R204, -0x1a8, RZ ;  /* 0xfffffe58ccfc7810 */ /* 0x000fe20007ffe0ff */
[----:B------:R-:W3:Y:S08]  /*54890*/  LDC R5, c[0x0][0x230] ;  /* 0x00008c00ff057b82 */ /* 0x000ef00000000800 */
[----:B------:R-:W3:Y:S01]  /*548a0*/  LDC R204, c[0x0][0x230] ;  /* 0x00008c00ffcc7b82 */ /* 0x000ee20000000800 */
[----:B------:R-:W-:-:S02]  /*548b0*/  ISETP.GE.U32.AND P2, PT, R4, 0x7ffffdda, PT ;  /* 0x7ffffdda0400780c */ /* 0x000fc40003f46070 */
[----:B------:R-:W-:Y:S02]  /*548c0*/  ISETP.GE.U32.AND P4, PT, R252, 0x7ffffdd9, PT ;  /* 0x7ffffdd9fc00780c */ /* 0x000fe40003f86070 */
[----:B------:R-:W-:Y:S01]  /*548d0*/  IADD3 R252, R205, -0x1c6, RZ ;  /* 0xfffffe3acdfc7810 */ /* 0x000fe20007ffe0ff */
[----:B------:R-:W-:Y:S02]  /*548e0*/  VIADD R4, R203, 0xfffffe3b ;  /* 0xfffffe3bcb047836 */ /* 0x000fe40000000000 */
[----:B------:R-:W3:Y:S08]  /*548f0*/  LDC R205, c[0x0][0x230] ;  /* 0x00008c00ffcd7b82 */ /* 0x000ef00000000800 */
[----:B------:R-:W3:Y:S01]  /*54900*/  LDC R203, c[0x0][0x230] ;  /* 0x00008c00ffcb7b82 */ /* 0x000ee20000000800 */
[----:B------:R4:W-:Y:S04]  /*54910*/  LDGSTS.E [R243+-0x17ff8], desc[UR60][R210.64], !P2 ;  /* 0xe8008000d2f37fae */ /* 0x0009e8000d12187c */
[----:B------:R4:W-:Y:S01]  /*54920*/  LDGSTS.E [R243+-0x13ff8], desc[UR60][R208.64], !P2 ;  /* 0xec008000d0f37fae */ /* 0x0009e2000d12187c */
[----:B------:R-:W-:-:S02]  /*54930*/  ISETP.GE.U32.AND P2, PT, R252, 0x7ffffdbb, PT ;  /* 0x7ffffdbbfc00780c */ /* 0x000fc40003f46070 */
[----:B------:R-:W-:Y:S02]  /*54940*/  IADD3 R252, R206, -0x1c8, RZ ;  /* 0xfffffe38cefc7810 */ /* 0x000fe40007ffe0ff */
[----:B------:R-:W-:Y:S01]  /*54950*/  ISETP.GE.U32.AND P5, PT, R4, 0x7ffffdbc, PT ;  /* 0x7ffffdbc0400780c */ /* 0x000fe20003fa6070 */
[----:B-1----:R-:W-:-:S05]  /*54960*/  IMAD.WIDE R212, R8, 0x4, R228 ;  /* 0x0000000408d47825 */ /* 0x002fca00078e02e4 */
[----:B------:R1:W-:Y:S04]  /*54970*/  STL.64 [R1+0x1e20], R212 ;  /* 0x001e20d401007387 */ /* 0x0003e80000100a00 */
[----:B------:R1:W-:Y:S01]  /*54980*/  LDGSTS.E [R243+-0x17ff4], desc[UR60][R212.64], !P4 ;  /* 0xe800c000d4f37fae */ /* 0x0003e2000e12187c */
[----:B----4-:R-:W-:-:S04]  /*54990*/  IMAD.WIDE R210, R8, 0x4, R232 ;  /* 0x0000000408d27825 */ /* 0x010fc800078e02e8 */
[----:B------:R-:W-:-:S04]  /*549a0*/  IMAD.WIDE R208, R8, 0x4, R236 ;  /* 0x0000000408d07825 */ /* 0x000fc800078e02ec */
[C---:B------:R-:W-:Y:S01]  /*549b0*/  IMAD.WIDE R206, R8.reuse, 0x4, R240 ;  /* 0x0000000408ce7825 */ /* 0x040fe200078e02f0 */
[----:B------:R4:W-:Y:S04]  /*549c0*/  STL.64 [R1+0x1e18], R210 ;  /* 0x001e18d201007387 */ /* 0x0009e80000100a00 */
[----:B------:R-:W3:Y:S04]  /*549d0*/  LDL.LU.64 R232, [R1+0x428] ;  /* 0x0004280001e87983 */ /* 0x000ee80000300a00 */
[----:B------:R-:W3:Y:S04]  /*549e0*/  LDL.LU.64 R228, [R1+0x420] ;  /* 0x0004200001e47983 */ /* 0x000ee80000300a00 */
[----:B------:R3:W-:Y:S04]  /*549f0*/  STL.64 [R1+0x1e10], R208 ;  /* 0x001e10d001007387 */ /* 0x0007e80000100a00 */
[----:B------:R3:W-:Y:S04]  /*54a00*/  STL.64 [R1+0x1e08], R206 ;  /* 0x001e08ce01007387 */ /* 0x0007e80000100a00 */
[----:B------:R-:W3:Y:S04]  /*54a10*/  LDL.LU.64 R236, [R1+0x258] ;  /* 0x0002580001ec7983 */ /* 0x000ee80000300a00 */
[----:B------:R-:W3:Y:S01]  /*54a20*/  LDL.LU.64 R240, [R1+0x250] ;  /* 0x0002500001f07983 */ /* 0x000ee20000300a00 */
[----:B-1----:R-:W-:-:S03]  /*54a30*/  IMAD.WIDE R212, R8, 0x4, R214 ;  /* 0x0000000408d47825 */ /* 0x002fc600078e02d6 */
[----:B------:R4:W-:Y:S04]  /*54a40*/  LDGSTS.E [R243+-0x13ff4], desc[UR60][R210.64], !P4 ;  /* 0xec00c000d2f37fae */ /* 0x0009e8000e12187c */
[----:B------:R3:W-:Y:S04]  /*54a50*/  LDGSTS.E [R243+-0x10000], desc[UR60][R208.64], !P5 ;  /* 0xf0000000d0f37fae */ /* 0x0007e8000e92187c */
[----:B------:R1:W-:Y:S04]  /*54a60*/  LDGSTS.E [R243+-0xc000], desc[UR60][R206.64], !P5 ;  /* 0xf4000000cef37fae */ /* 0x0003e8000e92187c */
[----:B------:R-:W-:Y:S04]  /*54a70*/  STL.64 [R1+0x1e00], R212 ;  /* 0x001e00d401007387 */ /* 0x000fe80000100a00 */
[----:B------:R1:W-:Y:S01]  /*54a80*/  LDGSTS.E [R243+-0xfffc], desc[UR60][R212.64], !P2 ;  /* 0xf0004000d4f37fae */ /* 0x0003e2000d12187c */
[----:B--2---:R-:W-:-:S04]  /*54a90*/  IMAD.WIDE R12, R8, 0x4, R12 ;  /* 0x00000004080c7825 */ /* 0x004fc800078e020c */
[----:B----4-:R-:W-:-:S04]  /*54aa0*/  IMAD.WIDE R210, R8, 0x4, R216 ;  /* 0x0000000408d27825 */ /* 0x010fc800078e02d8 */
[----:B---3--:R-:W-:-:S04]  /*54ab0*/  IMAD.WIDE R208, R8, 0x4, R6 ;  /* 0x0000000408d07825 */ /* 0x008fc800078e0206 */
[----:B------:R-:W-:Y:S01]  /*54ac0*/  VIADD R4, R202, 0xfffffe39 ;  /* 0xfffffe39ca047836 */ /* 0x000fe20000000000 */
[----:B-1----:R-:W1:Y:S01]  /*54ad0*/  LDC R206, c[0x0][0x230] ;  /* 0x00008c00ffce7b82 */ /* 0x002e620000000800 */
[----:B------:R2:W-:Y:S04]  /*54ae0*/  STL.64 [R1+0x1df8], R12 ;  /* 0x001df80c01007387 */ /* 0x0005e80000100a00 */
[----:B------:R-:W3:Y:S04]  /*54af0*/  LDL.LU.64 R214, [R1+0x248] ;  /* 0x0002480001d67983 */ /* 0x000ee80000300a00 */
[----:B------:R-:W4:Y:S04]  /*54b00*/  LDL.LU.64 R6, [R1+0x240] ;  /* 0x0002400001067983 */ /* 0x000f280000300a00 */
[----:B------:R1:W-:Y:S04]  /*54b10*/  STL.64 [R1+0x1df0], R210 ;  /* 0x001df0d201007387 */ /* 0x0003e80000100a00 */
[----:B------:R1:W-:Y:S04]  /*54b20*/  STL.64 [R1+0x1de8], R208 ;  /* 0x001de8d001007387 */ /* 0x0003e80000100a00 */
[----:B------:R-:W3:Y:S04]  /*54b30*/  LDL.LU.64 R216, [R1+0x238] ;  /* 0x0002380001d87983 */ /* 0x000ee80000300a00 */
[----:B------:R-:W-:Y:S01]  /*54b40*/  LDGSTS.E [R243+-0xbffc], desc[UR60][R12.64], !P2 ;  /* 0xf40040000cf37fae */ /* 0x000fe2000d12187c */
[----:B------:R-:W-:Y:S01]  /*54b50*/  ISETP.GE.U32.AND P5, PT, R252, 0x7ffffdb9, PT ;  /* 0x7ffffdb9fc00780c */ /* 0x000fe20003fa6070 */
[----:B------:R-:W3:Y:S02]  /*54b60*/  LDC R202, c[0x0][0x230] ;  /* 0x00008c00ffca7b82 */ /* 0x000ee40000000800 */
[----:B--2---:R-:W2:Y:S01]  /*54b70*/  LDL.LU.64 R12, [R1+0x230] ;  /* 0x00023000010c7983 */ /* 0x004ea20000300a00 */
[----:B------:R-:W-:Y:S01]  /*54b80*/  ISETP.GE.U32.AND P4, PT, R4, 0x7ffffdba, PT ;  /* 0x7ffffdba0400780c */ /* 0x000fe20003f86070 */
[----:B------:R-:W-:Y:S01]  /*54b90*/  VIADD R4, R5, 0xfffffe1b ;  /* 0xfffffe1b05047836 */ /* 0x000fe20000000000 */
[----:B------:R-:W-:-:S03]  /*54ba0*/  IADD3 R252, R204, -0x1e6, RZ ;  /* 0xfffffe1accfc7810 */ /* 0x000fc60007ffe0ff */
[----:B------:R-:W2:Y:S08]  /*54bb0*/  LDC R5, c[0x0][0x230] ;  /* 0x00008c00ff057b82 */ /* 0x000eb00000000800 */
[----:B------:R-:W2:Y:S01]  /*54bc0*/  LDC R204, c[0x0][0x230] ;  /* 0x00008c00ffcc7b82 */ /* 0x000ea20000000800 */
[----:B------:R-:W-:Y:S01]  /*54bd0*/  ISETP.GE.U32.AND P2, PT, R4, 0x7ffffd9c, PT ;  /* 0x7ffffd9c0400780c */ /* 0x000fe20003f46070 */
[----:B------:R1:W-:Y:S04]  /*54be0*/  LDGSTS.E [R243+-0xfff8], desc[UR60][R210.64], !P4 ;  /* 0xf0008000d2f37fae */ /* 0x0003e8000e12187c */
[----:B------:R1:W-:Y:S01]  /*54bf0*/  LDGSTS.E [R243+-0xbff8], desc[UR60][R208.64], !P4 ;  /* 0xf4008000d0f37fae */ /* 0x0003e2000e12187c */
[----:B------:R-:W-:-:S02]  /*54c00*/  ISETP.GE.U32.AND P4, PT, R252, 0x7ffffd9b, PT ;  /* 0x7ffffd9bfc00780c */ /* 0x000fc40003f86070 */
[----:B------:R-:W-:Y:S01]  /*54c10*/  IADD3 R252, R205, -0x1e8, RZ ;  /* 0xfffffe18cdfc7810 */ /* 0x000fe20007ffe0ff */
[----:B------:R-:W-:-:S04]  /*54c20*/  IMAD.WIDE R232, R8, 0x4, R232 ;  /* 0x0000000408e87825 */ /* 0x000fc800078e02e8 */
[----:B------:R-:W-:-:S04]  /*54c30*/  IMAD.WIDE R212, R8, 0x4, R228 ;  /* 0x0000000408d47825 */ /* 0x000fc800078e02e4 */
[----:B-1----:R-:W-:-:S04]  /*54c40*/  IMAD.WIDE R210, R8, 0x4, R236 ;  /* 0x0000000408d27825 */ /* 0x002fc800078e02ec */
[----:B------:R-:W-:-:S04]  /*54c50*/  IMAD.WIDE R208, R8, 0x4, R240 ;  /* 0x0000000408d07825 */ /* 0x000fc800078e02f0 */
[C---:B----4-:R-:W-:Y:S01]  /*54c60*/  IMAD.WIDE R6, R8.reuse, 0x4, R6 ;  /* 0x0000000408067825 */ /* 0x050fe200078e0206 */
[----:B------:R1:W-:Y:S04]  /*54c70*/  STL.64 [R1+0x1de0], R232 ;  /* 0x001de0e801007387 */ /* 0x0003e80000100a00 */
[----:B------:R-:W-:Y:S04]  /*54c80*/  STL.64 [R1+0x1dd8], R212 ;  /* 0x001dd8d401007387 */ /* 0x000fe80000100a00 */
[----:B------:R-:W4:Y:S04]  /*54c90*/  LDL.LU.64 R236, [R1+0x228] ;  /* 0x0002280001ec7983 */ /* 0x000f280000300a00 */
[----:B------:R-:W4:Y:S04]  /*54ca0*/  LDL.LU.64 R228, [R1+0x220] ;  /* 0x0002200001e47983 */ /* 0x000f280000300a00 */
[----:B------:R3:W-:Y:S04]  /*54cb0*/  STL.64 [R1+0x1dd0], R210 ;  /* 0x001dd0d201007387 */ /* 0x0007e80000100a00 */
[----:B------:R-:W-:Y:S04]  /*54cc0*/  LDGSTS.E [R243+-0xfff4], desc[UR60][R232.64], !P5 ;  /* 0xf000c000e8f37fae */ /* 0x000fe8000e92187c */
[----:B------:R2:W-:Y:S04]  /*54cd0*/  STL.64 [R1+0x1dc8], R208 ;  /* 0x001dc8d001007387 */ /* 0x0005e80000100a00 */
[----:B------:R-:W-:Y:S04]  /*54ce0*/  LDGSTS.E [R243+-0xbff4], desc[UR60][R212.64], !P5 ;  /* 0xf400c000d4f37fae */ /* 0x000fe8000e92187c */
[----:B------:R3:W-:Y:S04]  /*54cf0*/  LDGSTS.E [R243+-0x8000], desc[UR60][R210.64], !P2 ;  /* 0xf8000000d2f37fae */ /* 0x0007e8000d12187c */
[----:B------:R2:W-:Y:S01]  /*54d00*/  LDGSTS.E [R243+-0x4000], desc[UR60][R208.64], !P2 ;  /* 0xfc000000d0f37fae */ /* 0x0005e2000d12187c */
[----:B------:R-:W-:Y:S01]  /*54d10*/  VIADD R4, R203, 0xfffffe19 ;  /* 0xfffffe19cb047836 */ /* 0x000fe20000000000 */
[----:B------:R-:W4:Y:S02]  /*54d20*/  LDC R205, c[0x0][0x230] ;  /* 0x00008c00ffcd7b82 */ /* 0x000f240000000800 */
[----:B-1----:R-:W4:Y:S04]  /*54d30*/  LDL.LU.64 R232, [R1+0x818] ;  /* 0x0008180001e87983 */ /* 0x002f280000300a00 */
[----:B------:R-:W4:Y:S01]  /*54d40*/  LDL.LU.64 R240, [R1+0x810] ;  /* 0x0008100001f07983 */ /* 0x000f220000300a00 */
[----:B---3--:R-:W-:Y:S01]  /*54d50*/  IMAD.WIDE R210, R8, 0x4, R214 ;  /* 0x0000000408d27825 */ /* 0x008fe200078e02d6 */
[----:B------:R-:W-:-:S02]  /*54d60*/  ISETP.GE.U32.AND P2, PT, R252, 0x7ffffd99, PT ;  /* 0x7ffffd99fc00780c */ /* 0x000fc40003f46070 */
[----:B------:R-:W-:Y:S01]  /*54d70*/  IADD3 R252, R206, -0x18a, RZ ;  /* 0xfffffe76cefc7810 */ /* 0x000fe20007ffe0ff */
[----:B--2---:R-:W-:-:S04]  /*54d80*/  IMAD.WIDE R208, R8, 0x4, R216 ;  /* 0x0000000408d07825 */ /* 0x004fc800078e02d8 */
[----:B------:R-:W-:Y:S01]  /*54d90*/  IMAD.WIDE R206, R8, 0x4, R12 ;  /* 0x0000000408ce7825 */ /* 0x000fe200078e020c */
        /* <DEDUP_REMOVED lines=18> */
[----:B----4-:R-:W-:-:S04]  /*54ec0*/  IMAD.WIDE R236, R8, 0x4, R236 ;  /* 0x0000000408ec7825 */ /* 0x010fc800078e02ec */
[C---:B------:R-:W-:Y:S01]  /*54ed0*/  IMAD.WIDE R212, R8.reuse, 0x4, R228 ;  /* 0x0000000408d47825 */ /* 0x040fe200078e02e4 */
[----:B------:R-:W4:Y:S01]  /*54ee0*/  LDC R206, c[0x0][0x230] ;  /* 0x00008c00ffce7b82 */ /* 0x000f220000000800 */
[----:B------:R1:W-:Y:S04]  /*54ef0*/  STL.64 [R1+0x1d80], R236 ;  /* 0x001d80ec01007387 */ /* 0x0003e80000100a00 */
[----:B------:R2:W-:Y:S04]  /*54f00*/  STL.64 [R1+0x1d70], R212 ;  /* 0x001d70d401007387 */ /* 0x0005e80000100a00 */
[----:B------:R-:W4:Y:S04]  /*54f10*/  LDL.LU.64 R228, [R1+0x7e8] ;  /* 0x0007e80001e47983 */ /* 0x000f280000300a00 */
[----:B------:R-:W-:Y:S04]  /*54f20*/  LDGSTS.E [R243+-0x7ff4], desc[UR60][R236.64], !P2 ;  /* 0xf800c000ecf37fae */ /* 0x000fe8000d12187c */
[----:B------:R2:W-:Y:S01]  /*54f30*/  LDGSTS.E [R243+-0x3ff4], desc[UR60][R212.64], !P2 ;  /* 0xfc00c000d4f37fae */ /* 0x0005e2000d12187c */
[----:B------:R-:W-:-:S04]  /*54f40*/  IMAD.WIDE R210, R8, 0x4, R232 ;  /* 0x0000000408d27825 */ /* 0x000fc800078e02e8 */
[C---:B------:R-:W-:Y:S01]  /*54f50*/  IMAD.WIDE R208, R8.reuse, 0x4, R240 ;  /* 0x0000000408d07825 */ /* 0x040fe200078e02f0 */
[----:B------:R-:W4:Y:S04]  /*54f60*/  LDL.LU.64 R232, [R1+0x7e0] ;  /* 0x0007e00001e87983 */ /* 0x000f280000300a00 */
[----:B------:R3:W-:Y:S04]  /*54f70*/  STL.64 [R1+0x1d60], R210 ;  /* 0x001d60d201007387 */ /* 0x0007e80000100a00 */
[----:B------:R3:W-:Y:S04]  /*54f80*/  LDGSTS.E [R242+-0x20000], desc[UR60][R210.64], !P4 ;  /* 0xe0000000d2f27fae */ /* 0x0007e8000e12187c */
[----:B------:R3:W-:Y:S04]  /*54f90*/  STL.64 [R1+0x1d58], R208 ;  /* 0x001d58d001007387 */ /* 0x0007e80000100a00 */
[----:B-1----:R-:W4:Y:S04]  /*54fa0*/  LDL.LU.64 R236, [R1+0x618] ;  /* 0x0006180001ec7983 */ /* 0x002f280000300a00 */
[----:B------:R-:W4:Y:S01]  /*54fb0*/  LDL.LU.64 R240, [R1+0x610] ;  /* 0x0006100001f07983 */ /* 0x000f220000300a00 */
[----:B--2---:R-:W-:-:S04]  /*54fc0*/  IMAD.WIDE R212, R8, 0x4, R214 ;  /* 0x0000000408d47825 */ /* 0x004fc800078e02d6 */
[C---:B---3--:R-:W-:Y:S01]  /*54fd0*/  IMAD.WIDE R12, R8.reuse, 0x4, R12 ;  /* 0x00000004080c7825 */ /* 0x048fe200078e020c */
[----:B------:R1:W-:Y:S04]  /*54fe0*/  LDGSTS.E [R242+-0x1c000], desc[UR60][R208.64], !P4 ;  /* 0xe4000000d0f27fae */ /* 0x0003e8000e12187c */
[----:B------:R-:W-:Y:S04]  /*54ff0*/  STL.64 [R1+0x1d50], R212 ;  /* 0x001d50d401007387 */ /* 0x000fe80000100a00 */
[----:B------:R2:W-:Y:S04]  /*55000*/  STL.64 [R1+0x1d48], R12 ;  /* 0x001d480c01007387 */ /* 0x0005e80000100a00 */
[----:B------:R-:W3:Y:S01]  /*55010*/  LDL.LU.64 R214, [R1+0x608] ;  /* 0x0006080001d67983 */ /* 0x000ee20000300a00 */
[----:B------:R-:W-:-:S03]  /*55020*/  IMAD.WIDE R210, R8, 0x4, R216 ;  /* 0x0000000408d27825 */ /* 0x000fc600078e02d8 */
[----:B------:R4:W-:Y:S04]  /*55030*/  LDGSTS.E [R242+-0x1fffc], desc[UR60][R212.64], !P5 ;  /* 0xe0004000d4f27fae */ /* 0x0009e8000e92187c */
[----:B------:R-:W-:Y:S01]  /*55040*/  LDGSTS.E [R242+-0x1bffc], desc[UR60][R12.64], !P5 ;  /* 0xe40040000cf27fae */ /* 0x000fe2000e92187c */
[----:B-1----:R-:W-:-:S03]  /*55050*/  IMAD.WIDE R208, R8, 0x4, R6 ;  /* 0x0000000408d07825 */ /* 0x002fc600078e0206 */
[----:B------:R-:W3:Y:S04]  /*55060*/  LDL.LU.64 R6, [R1+0x600] ;  /* 0x0006000001067983 */ /* 0x000ee80000300a00 */
[----:B------:R1:W-:Y:S04]  /*55070*/  STL.64 [R1+0x1d40], R210 ;  /* 0x001d40d201007387 */ /* 0x0003e80000100a00 */
[----:B------:R1:W-:Y:S04]  /*55080*/  STL.64 [R1+0x1d38], R208 ;  /* 0x001d38d001007387 */ /* 0x0003e80000100a00 */
[----:B------:R-:W3:Y:S04]  /*55090*/  LDL.LU.64 R216, [R1+0x5f8] ;  /* 0x0005f80001d87983 */ /* 0x000ee80000300a00 */
[----:B--2---:R-:W2:Y:S01]  /*550a0*/  LDL.LU.64 R12, [R1+0x5f0] ;  /* 0x0005f000010c7983 */ /* 0x004ea20000300a00 */
        /* <DEDUP_REMOVED lines=10> */
[----:B------:R1:W-:Y:S04]  /*55150*/  LDGSTS.E [R242+-0x1fff8], desc[UR60][R210.64], !P2 ;  /* 0xe0008000d2f27fae */ /* 0x0003e8000d12187c */
[----:B------:R1:W-:Y:S01]  /*55160*/  LDGSTS.E [R242+-0x1bff8], desc[UR60][R208.64], !P2 ;  /* 0xe4008000d0f27fae */ /* 0x0003e2000d12187c */
[----:B------:R-:W-:-:S02]  /*55170*/  ISETP.GE.U32.AND P2, PT, R252, 0x7ffffdd7, PT ;  /* 0x7ffffdd7fc00780c */ /* 0x000fc40003f46070 */
[----:B----4-:R-:W-:Y:S02]  /*55180*/  IADD3 R252, R206, -0x1ac, RZ ;  /* 0xfffffe54cefc7810 */ /* 0x010fe40007ffe0ff */
[----:B------:R-:W-:Y:S01]  /*55190*/  ISETP.GE.U32.AND P5, PT, R4, 0x7ffffdd8, PT ;  /* 0x7ffffdd80400780c */ /* 0x000fe20003fa6070 */
[----:B------:R-:W-:-:S05]  /*551a0*/  IMAD.WIDE R212, R8, 0x4, R228 ;  /* 0x0000000408d47825 */ /* 0x000fca00078e02e4 */
[----:B------:R3:W-:Y:S04]  /*551b0*/  STL.64 [R1+0x1d30], R212 ;  /* 0x001d30d401007387 */ /* 0x0007e80000100a00 */
[----:B------:R3:W-:Y:S01]  /*551c0*/  LDGSTS.E [R242+-0x1fff4], desc[UR60][R212.64], !P4 ;  /* 0xe000c000d4f27fae */ /* 0x0007e2000e12187c */
[----:B-1----:R-:W-:-:S04]  /*551d0*/  IMAD.WIDE R210, R8, 0x4, R232 ;  /* 0x0000000408d27825 */ /* 0x002fc800078e02e8 */
[----:B------:R-:W-:-:S04]  /*551e0*/  IMAD.WIDE R208, R8, 0x4, R236 ;  /* 0x0000000408d07825 */ /* 0x000fc800078e02ec */
[C---:B------:R-:W-:Y:S01]  /*551f0*/  IMAD.WIDE R206, R8.reuse, 0x4, R240 ;  /* 0x0000000408ce7825 */ /* 0x040fe200078e02f0 */
[----:B------:R1:W-:Y:S04]  /*55200*/  STL.64 [R1+0x1d28], R210 ;  /* 0x001d28d201007387 */ /* 0x0003e80000100a00 */
[----:B------:R-:W4:Y:S04]  /*55210*/  LDL.LU.64 R232, [R1+0x5e8] ;  /* 0x0005e80001e87983 */ /* 0x000f280000300a00 */
[----:B------:R-:W4:Y:S04]  /*55220*/  LDL.LU.64 R228, [R1+0x5e0] ;  /* 0x0005e00001e47983 */ /* 0x000f280000300a00 */
[----:B------:R2:W-:Y:S04]  /*55230*/  STL.64 [R1+0x1d20], R208 ;  /* 0x001d20d001007387 */ /* 0x0005e80000100a00 */
[----:B------:R2:W-:Y:S04]  /*55240*/  STL.64 [R1+0x1d18], R206 ;  /* 0x001d18ce01007387 */ /* 0x0005e80000100a00 */
[----:B------:R-:W4:Y:S04]  /*55250*/  LDL.LU.64 R236, [R1+0x418] ;  /* 0x0004180001ec7983 */ /* 0x000f280000300a00 */
[----:B------:R-:W4:Y:S01]  /*55260*/  LDL.LU.64 R240, [R1+0x410] ;  /* 0x0004100001f07983 */ /* 0x000f220000300a00 */
[----:B---3--:R-:W-:-:S03]  /*55270*/  IMAD.WIDE R212, R8, 0x4, R214 ;  /* 0x0000000408d47825 */ /* 0x008fc600078e02d6 */
[----:B------:R1:W-:Y:S04]  /*55280*/  LDGSTS.E [R242+-0x1bff4], desc[UR60][R210.64], !P4 ;  /* 0xe400c000d2f27fae */ /* 0x0003e8000e12187c */
[----:B------:R2:W-:Y:S04]  /*55290*/  LDGSTS.E [R242+-0x18000], desc[UR60][R208.64], !P5 ;  /* 0xe8000000d0f27fae */ /* 0x0005e8000e92187c */
[----:B------:R3:W-:Y:S04]  /*552a0*/  LDGSTS.E [R242+-0x14000], desc[UR60][R206.64], !P5 ;  /* 0xec000000cef27fae */ /* 0x0007e8000e92187c */
[----:B------:R-:W-:Y:S04]  /*552b0*/  STL.64 [R1+0x1d10], R212 ;  /* 0x001d10d401007387 */ /* 0x000fe80000100a00 */
[----:B------:R4:W-:Y:S01]  /*552c0*/  LDGSTS.E [R242+-0x17ffc], desc[UR60][R212.64], !P2 ;  /* 0xe8004000d4f27fae */ /* 0x0009e2000d12187c */
[----:B------:R-:W-:-:S04]  /*552d0*/  IMAD.WIDE R6, R8, 0x4, R6 ;  /* 0x0000000408067825 */ /* 0x000fc800078e0206 */
[----:B-1----:R-:W-:-:S04]  /*552e0*/  IMAD.WIDE R210, R8, 0x4, R216 ;  /* 0x0000000408d27825 */ /* 0x002fc800078e02d8 */
[----:B--2---:R-:W-:-:S04]  /*552f0*/  IMAD.WIDE R208, R8, 0x4, R12 ;  /* 0x0000000408d07825 */ /* 0x004fc800078e020c */
[----:B------:R-:W-:Y:S01]  /*55300*/  VIADD R4, R202, 0xfffffe55 ;  /* 0xfffffe55ca047836 */ /* 0x000fe20000000000 */
[----:B---3--:R-:W1:Y:S01]  /*55310*/  LDC R206, c[0x0][0x230] ;  /* 0x00008c00ffce7b82 */ /* 0x008e620000000800 */
[----:B------:R2:W-:Y:S04]  /*55320*/  STL.64 [R1+0x1d08], R6 ;  /* 0x001d080601007387 */ /* 0x0005e80000100a00 */
[----:B------:R-:W3:Y:S04]  /*55330*/  LDL.LU.64 R214, [R1+0x408] ;  /* 0x0004080001d67983 */ /* 0x000ee80000300a00 */
[----:B------:R-:W3:Y:S04]  /*55340*/  LDL.LU.64 R12, [R1+0x400] ;  /* 0x00040000010c7983 */ /* 0x000ee80000300a00 */
        /* <DEDUP_REMOVED lines=17> */
[----:B----4-:R-:W-:-:S04]  /*55460*/  IMAD.WIDE R232, R8, 0x4, R232 ;  /* 0x0000000408e87825 */ /* 0x010fc800078e02e8 */
[----:B------:R-:W-:-:S04]  /*55470*/  IMAD.WIDE R212, R8, 0x4, R228 ;  /* 0x0000000408d47825 */ /* 0x000fc800078e02e4 */
[----:B-1----:R-:W-:-:S04]  /*55480*/  IMAD.WIDE R210, R8, 0x4, R236 ;  /* 0x0000000408d27825 */ /* 0x002fc800078e02ec */
[----:B------:R-:W-:-:S04]  /*55490*/  IMAD.WIDE R208, R8, 0x4, R240 ;  /* 0x0000000408d07825 */ /* 0x000fc800078e02f0 */
[C---:B---3--:R-:W-:Y:S01]  /*554a0*/  IMAD.WIDE R12, R8.reuse, 0x4, R12 ;  /* 0x00000004080c7825 */ /* 0x048fe200078e020c */
[----:B------:R1:W-:Y:S04]  /*554b0*/  STL.64 [R1+0x1cf0], R232 ;  /* 0x001cf0e801007387 */ /* 0x0003e80000100a00 */
[----:B------:R-:W-:Y:S04]  /*554c0*/  STL.64 [R1+0x1ce8], R212 ;  /* 0x001ce8d401007387 */ /* 0x000fe80000100a00 */
[----:B------:R-:W3:Y:S04]  /*554d0*/  LDL.LU.64 R236, [R1+0x3e8] ;  /* 0x0003e80001ec7983 */ /* 0x000ee80000300a00 */
        /* <DEDUP_REMOVED lines=11> */
[----:B--2---:R-:W-:Y:S01]  /*55590*/  IMAD.WIDE R210, R8, 0x4, R214 ;  /* 0x0000000408d27825 */ /* 0x004fe200078e02d6 */
[----:B------:R-:W-:-:S02]  /*555a0*/  ISETP.GE.U32.AND P2, PT, R252, 0x7ffffdb5, PT ;  /* 0x7ffffdb5fc00780c */ /* 0x000fc40003f46070 */
[----:B------:R-:W-:Y:S01]  /*555b0*/  IADD3 R252, R206, -0x1ea, RZ ;  /* 0xfffffe16cefc7810 */ /* 0x000fe20007ffe0ff */
[----:B------:R-:W-:-:S04]  /*555c0*/  IMAD.WIDE R208, R8, 0x4, R216 ;  /* 0x0000000408d07825 */ /* 0x000fc800078e02d8 */
[----:B------:R-:W-:Y:S01]  /*555d0*/  IMAD.WIDE R206, R8, 0x4, R6 ;  /* 0x0000000408ce7825 */ /* 0x000fe200078e0206 */
[----:B------:R-:W-:Y:S04]  /*555e0*/  STL.64 [R1+0x1cd0], R210 ;  /* 0x001cd0d201007387 */ /* 0x000fe80000100a00 */
[----:B------:R1:W-:Y:S04]  /*555f0*/  STL.64 [R1+0x1cc8], R12 ;  /* 0x001cc80c01007387 */ /* 0x0003e80000100a00 */
[----:B------:R-:W2:Y:S04]  /*55600*/  LDL.LU.64 R214, [R1+0x208] ;  /* 0x0002080001d67983 */ /* 0x000ea80000300a00 */
[----:B------:R-:W2:Y:S04]  /*55610*/  LDL.LU.64 R6, [R1+0x200] ;  /* 0x0002000001067983 */ /* 0x000ea80000300a00 */
[----:B------:R-:W-:Y:S04]  /*55620*/  STL.64 [R1+0x1cc0], R208 ;  /* 0x001cc0d001007387 */ /* 0x000fe80000100a00 */
[----:B------:R-:W-:Y:S04]  /*55630*/  LDGSTS.E [R242+-0xfffc], desc[UR60][R210.64], !P4 ;  /* 0xf0004000d2f27fae */ /* 0x000fe8000e12187c */
[----:B------:R4:W-:Y:S04]  /*55640*/  STL.64 [R1+0x1cb8], R206 ;  /* 0x001cb8ce01007387 */ /* 0x0009e80000100a00 */
[----:B------:R-:W2:Y:S04]  /*55650*/  LDL.LU.64 R216, [R1+0x1f8] ;  /* 0x0001f80001d87983 */ /* 0x000ea80000300a00 */
[----:B------:R-:W-:Y:S01]  /*55660*/  LDGSTS.E [R242+-0xbffc], desc[UR60][R12.64], !P4 ;  /* 0xf40040000cf27fae */ /* 0x000fe2000e12187c */
[----:B------:R-:W2:Y:S03]  /*55670*/  LDC R203, c[0x0][0x230] ;  /* 0x00008c00ffcb7b82 */ /* 0x000ea60000000800 */
[----:B-1----:R-:W2:Y:S01]  /*55680*/  LDL.LU.64 R12, [R1+0x1f0] ;  /* 0x0001f000010c7983 */ /* 0x002ea20000300a00 */
[----:B------:R-:W-:Y:S01]  /*55690*/  ISETP.GE.U32.AND P5, PT, R4, 0x7ffffdb6, PT ;  /* 0x7ffffdb60400780c */ /* 0x000fe20003fa6070 */
[----:B------:R-:W-:-:S03]  /*556a0*/  VIADD R4, R202, 0xfffffe17 ;  /* 0xfffffe17ca047836 */ /* 0x000fc60000000000 */
[----:B------:R-:W1:Y:S02]  /*556b0*/  LDC R202, c[0x0][0x230] ;  /* 0x00008c00ffca7b82 */ /* 0x000e640000000800 */
[----:B------:R-:W-:-:S07]  /*556c0*/  ISETP.GE.U32.AND P4, PT, R4, 0x7ffffd98, PT ;  /* 0x7ffffd980400780c */ /* 0x000fce0003f86070 */
[----:B------:R-:W-:Y:S04]  /*556d0*/  LDGSTS.E [R242+-0xfff8], desc[UR60][R208.64], !P5 ;  /* 0xf0008000d0f27fae */ /* 0x000fe8000e92187c */
[----:B------:R4:W-:Y:S01]  /*556e0*/  LDGSTS.E [R242+-0xbff8], desc[UR60][R206.64], !P5 ;  /* 0xf4008000cef27fae */ /* 0x0009e2000e92187c */
[----:B------:R-:W-:Y:S01]  /*556f0*/  ISETP.GE.U32.AND P5, PT, R252, 0x7ffffd97, PT ;  /* 0x7ffffd97fc00780c */ /* 0x000fe20003fa6070 */
[----:B---3--:R-:W-:-:S04]  /*55700*/  IMAD.WIDE R236, R8, 0x4, R236 ;  /* 0x0000000408ec7825 */ /* 0x008fc800078e02ec */
[C---:B----4-:R-:W-:Y:S01]  /*55710*/  IMAD.WIDE R212, R8.reuse, 0x4, R228 ;  /* 0x0000000408d47825 */ /* 0x050fe200078e02e4 */
[----:B------:R-:W3:Y:S01]  /*55720*/  LDC R206, c[0x0][0x230] ;  /* 0x00008c00ffce7b82 */ /* 0x000ee20000000800 */
[----:B------:R4:W-:Y:S04]  /*55730*/  STL.64 [R1+0x1cb0], R236 ;  /* 0x001cb0ec01007387 */ /* 0x0009e80000100a00 */
[----:B------:R2:W-:Y:S04]  /*55740*/  STL.64 [R1+0x1ca8], R212 ;  /* 0x001ca8d401007387 */ /* 0x0005e80000100a00 */
[----:B------:R-:W3:Y:S04]  /*55750*/  LDL.LU.64 R228, [R1+0x1e8] ;  /* 0x0001e80001e47983 */ /* 0x000ee80000300a00 */
[----:B------:R-:W-:Y:S04]  /*55760*/  LDGSTS.E [R242+-0xfff4], desc[UR60][R236.64], !P2 ;  /* 0xf000c000ecf27fae */ /* 0x000fe8000d12187c */
[----:B------:R2:W-:Y:S01]  /*55770*/  LDGSTS.E [R242+-0xbff4], desc[UR60][R212.64], !P2 ;  /* 0xf400c000d4f27fae */ /* 0x0005e2000d12187c */
[----:B------:R-:W-:-:S04]  /*55780*/  IMAD.WIDE R210, R8, 0x4, R232 ;  /* 0x0000000408d27825 */ /* 0x000fc800078e02e8 */
[C---:B------:R-:W-:Y:S01]  /*55790*/  IMAD.WIDE R208, R8.reuse, 0x4, R240 ;  /* 0x0000000408d07825 */ /* 0x040fe200078e02f0 */
[----:B------:R-:W3:Y:S04]  /*557a0*/  LDL.LU.64 R232, [R1+0x1e0] ;  /* 0x0001e00001e87983 */ /* 0x000ee80000300a00 */
[----:B------:R1:W-:Y:S04]  /*557b0*/  STL.64 [R1+0x1ca0], R210 ;  /* 0x001ca0d201007387 */ /* 0x0003e80000100a00 */
[----:B------:R1:W-:Y:S04]  /*557c0*/  LDGSTS.E [R242+-0x8000], desc[UR60][R210.64], !P4 ;  /* 0xf8000000d2f27fae */ /* 0x0003e8000e12187c */
[----:B------:R1:W-:Y:S04]  /*557d0*/  STL.64 [R1+0x1c90], R208 ;  /* 0x001c90d001007387 */ /* 0x0003e80000100a00 */
[----:B----4-:R-:W4:Y:S04]  /*557e0*/  LDL.LU.64 R236, [R1+0x7d8] ;  /* 0x0007d80001ec7983 */ /* 0x010f280000300a00 */
[----:B------:R-:W4:Y:S01]  /*557f0*/  LDL.LU.64 R240, [R1+0x7d0] ;  /* 0x0007d00001f07983 */ /* 0x000f220000300a00 */
[----:B--2---:R-:W-:-:S04]  /*55800*/  IMAD.WIDE R212, R8, 0x4, R214 ;  /* 0x0000000408d47825 */ /* 0x004fc800078e02d6 */
[C---:B------:R-:W-:Y:S01]  /*55810*/  IMAD.WIDE R6, R8.reuse, 0x4, R6 ;  /* 0x0000000408067825 */ /* 0x040fe200078e0206 */
        /* <DEDUP_REMOVED lines=26> */
[----:B---3--:R-:W-:Y:S02]  /*559c0*/  IADD3 R252, R206, -0x190, RZ ;  /* 0xfffffe70cefc7810 */ /* 0x008fe40007ffe0ff */
[----:B------:R-:W-:Y:S01]  /*559d0*/  ISETP.GE.U32.AND P5, PT, R4, 0x7ffffdf4, PT ;  /* 0x7ffffdf40400780c */ /* 0x000fe20003fa6070 */
[----:B-1----:R-:W-:-:S05]  /*559e0*/  IMAD.WIDE R212, R8, 0x4, R228 ;  /* 0x0000000408d47825 */ /* 0x002fca00078e02e4 */
[----:B------:R1:W-:Y:S04]  /*559f0*/  STL.64 [R1+0x1c48], R212 ;  /* 0x001c48d401007387 */ /* 0x0003e80000100a00 */
[----:B------:R1:W-:Y:S01]  /*55a00*/  LDGSTS.E [R242+-0x7ff4], desc[UR60][R212.64], !P4 ;  /* 0xf800c000d4f27fae */ /* 0x0003e2000e12187c */
[----:B------:R-:W-:-:S04]  /*55a10*/  IMAD.WIDE R210, R8, 0x4, R232 ;  /* 0x0000000408d27825 */ /* 0x000fc800078e02e8 */
[----:B----4-:R-:W-:-:S04]  /*55a20*/  IMAD.WIDE R208, R8, 0x4, R236 ;  /* 0x0000000408d07825 */ /* 0x010fc800078e02ec */
        /* <DEDUP_REMOVED lines=8> */
[----:B-1----:R-:W-:-:S03]  /*55ab0*/  IMAD.WIDE R212, R8, 0x4, R214 ;  /* 0x0000000408d47825 */ /* 0x002fc600078e02d6 */
[----:B------:R3:W-:Y:S04]  /*55ac0*/  LDGSTS.E [R242+-0x3ff4], desc[UR60][R210.64], !P4 ;  /* 0xfc00c000d2f27fae */ /* 0x0007e8000e12187c */
[----:B------:R1:W-:Y:S04]  /*55ad0*/  LDGSTS.E [R15+-0x20000], desc[UR60][R208.64], !P5 ;  /* 0xe0000000d00f7fae */ /* 0x0003e8000e92187c */
[----:B------:R1:W-:Y:S04]  /*55ae0*/  LDGSTS.E [R15+-0x1c000], desc[UR60][R206.64], !P5 ;  /* 0xe4000000ce0f7fae */ /* 0x0003e8000e92187c */
[----:B------:R-:W-:Y:S04]  /*55af0*/  STL.64 [R1+0x1c18], R212 ;  /* 0x001c18d401007387 */ /* 0x000fe80000100a00 */
[----:B------:R4:W-:Y:S01]  /*55b00*/  LDGSTS.E [R15+-0x1fffc], desc[UR60][R212.64], !P2 ;  /* 0xe0004000d40f7fae */ /* 0x0009e2000d12187c */
[----:B--2---:R-:W-:-:S04]  /*55b10*/  IMAD.WIDE R12, R8, 0x4, R12 ;  /* 0x00000004080c7825 */ /* 0x004fc800078e020c */
[----:B---3--:R-:W-:-:S04]  /*55b20*/  IMAD.WIDE R210, R8, 0x4, R216 ;  /* 0x0000000408d27825 */ /* 0x008fc800078e02d8 */
[----:B-1----:R-:W-:-:S04]  /*55b30*/  IMAD.WIDE R208, R8, 0x4, R6 ;  /* 0x0000000408d07825 */ /* 0x002fc800078e0206 */
[----:B------:R-:W-:Y:S01]  /*55b40*/  VIADD R4, R202, 0xfffffe71 ;  /* 0xfffffe71ca047836 */ /* 0x000fe20000000000 */
[----:B------:R-:W1:Y:S01]  /*55b50*/  LDC R206, c[0x0][0x230] ;  /* 0x00008c00ffce7b82 */ /* 0x000e620000000800 */
        /* <DEDUP_REMOVED lines=546> */
[----:B------:R-:W-:Y:S01]  /*57d80*/  VIADD R4, R203, 0xfffffe45 ;  /* 0xfffffe45cb047836 */ /* 0x000fe20000000000 */
[----:B------:R-:W-:-:S02]  /*57d90*/  ISETP.GE.U32.AND P4, PT, R252, 0x7ffffdc7, PT ;  /* 0x7ffffdc7fc00780c */ /* 0x000fc40003f86070 */
[----:B------:R-:W-:Y:S01]  /*57da0*/  IADD3 R252, R205, -0x1bc, RZ ;  /* 0xfffffe44cdfc7810 */ /* 0x000fe20007ffe0ff */
[----:B------:R-:W2:Y:S08]  /*57db0*/  LDC R203, c[0x0][0x230] ;  /* 0x00008c00ffcb7b82 */ /* 0x000eb00000000800 */
[----:B------:R-:W2:Y:S01]  /*57dc0*/  LDC R205, c[0x0][0x230] ;  /* 0x00008c00ffcd7b82 */ /* 0x000ea20000000800 */
[----:B----4-:R-:W-:-:S04]  /*57dd0*/  IMAD.WIDE R232, R8, 0x4, R232 ;  /* 0x0000000408e87825 */ /* 0x010fc800078e02e8 */
[----:B------:R-:W-:-:S04]  /*57de0*/  IMAD.WIDE R212, R8, 0x4, R228 ;  /* 0x0000000408d47825 */ /* 0x000fc800078e02e4 */
[----:B-1----:R-:W-:-:S04]  /*57df0*/  IMAD.WIDE R210, R8, 0x4, R236 ;  /* 0x0000000408d27825 */ /* 0x002fc800078e02ec */
[----:B------:R-:W-:Y:S01]  /*57e00*/  IMAD.WIDE R208, R8, 0x4, R240 ;  /* 0x0000000408d07825 */ /* 0x000fe200078e02f0 */
[----:B------:R1:W-:Y:S04]  /*57e10*/  STL.64 [R1+0x1680], R232 ;  /* 0x001680e801007387 */ /* 0x0003e80000100a00 */
[----:B------:R-:W-:Y:S04]  /*57e20*/  STL.64 [R1+0x1678], R212 ;  /* 0x001678d401007387 */ /* 0x000fe80000100a00 */
[----:B------:R-:W4:Y:S04]  /*57e30*/  LDL.LU.64 R236, [R1+0x4e8] ;  /* 0x0004e80001ec7983 */ /* 0x000f280000300a00 */
[----:B------:R-:W4:Y:S04]  /*57e40*/  LDL.LU.64 R228, [R1+0x4e0] ;  /* 0x0004e00001e47983 */ /* 0x000f280000300a00 */
[----:B------:R-:W-:Y:S04]  /*57e50*/  STL.64 [R1+0x1670], R210 ;  /* 0x001670d201007387 */ /* 0x000fe80000100a00 */
[----:B------:R-:W-:Y:S04]  /*57e60*/  LDGSTS.E [R2+-0x1fff4], desc[UR60][R232.64], !P5 ;  /* 0xe000c000e8027fae */ /* 0x000fe8000e92187c */
[----:B------:R3:W-:Y:S04]  /*57e70*/  STL.64 [R1+0x1668], R208 ;  /* 0x001668d001007387 */ /* 0x0007e80000100a00 */
[----:B------:R-:W-:Y:S04]  /*57e80*/  LDGSTS.E [R2+-0x1bff4], desc[UR60][R212.64], !P5 ;  /* 0xe400c000d4027fae */ /* 0x000fe8000e92187c */
[----:B------:R-:W-:Y:S04]  /*57e90*/  LDGSTS.E [R2+-0x18000], desc[UR60][R210.64], !P2 ;  /* 0xe8000000d2027fae */ /* 0x000fe8000d12187c */
[----:B------:R3:W-:Y:S01]  /*57ea0*/  LDGSTS.E [R2+-0x14000], desc[UR60][R208.64], !P2 ;  /* 0xec000000d0027fae */ /* 0x0007e2000d12187c */
[----:B------:R-:W-:-:S03]  /*57eb0*/  ISETP.GE.U32.AND P5, PT, R4, 0x7ffffdc6, PT ;  /* 0x7ffffdc60400780c */ /* 0x000fc60003fa6070 */
[----:B-1----:R-:W4:Y:S04]  /*57ec0*/  LDL.LU.64 R232, [R1+0x318] ;  /* 0x0003180001e87983 */ /* 0x002f280000300a00 */
[----:B------:R-:W4:Y:S01]  /*57ed0*/  LDL.LU.64 R240, [R1+0x310] ;  /* 0x0003100001f07983 */ /* 0x000f220000300a00 */
[----:B---3--:R-:W-:-:S04]  /*57ee0*/  IMAD.WIDE R6, R8, 0x4, R6 ;  /* 0x0000000408067825 */ /* 0x008fc800078e0206 */
[----:B------:R-:W-:Y:S01]  /*57ef0*/  IMAD.WIDE R208, R8, 0x4, R214 ;  /* 0x0000000408d07825 */ /* 0x000fe200078e02d6 */
[----:B------:R-:W-:Y:S02]  /*57f00*/  ISETP.GE.U32.AND P2, PT, R252, 0x7ffffdc5, PT ;  /* 0x7ffffdc5fc00780c */ /* 0x000fe40003f46070 */
[----:B------:R-:W-:Y:S01]  /*57f10*/  IADD3 R252, R206, -0x1da, RZ ;  /* 0xfffffe26cefc7810 */ /* 0x000fe20007ffe0ff */
[----:B------:R1:W-:Y:S01]  /*57f20*/  STL.64 [R1+0x1660], R6 ;  /* 0x0016600601007387 */ /* 0x0003e20000100a00 */
[----:B------:R-:W-:-:S03]  /*57f30*/  IMAD.WIDE R206, R8, 0x4, R216 ;  /* 0x0000000408ce7825 */ /* 0x000fc600078e02d8 */
[----:B------:R-:W-:Y:S04]  /*57f40*/  STL.64 [R1+0x1658], R208 ;  /* 0x001658d001007387 */ /* 0x000fe80000100a00 */
[----:B------:R-:W3:Y:S04]  /*57f50*/  LDL.LU.64 R216, [R1+0x308] ;  /* 0x0003080001d87983 */ /* 0x000ee80000300a00 */
[----:B------:R-:W3:Y:S04]  /*57f60*/  LDL.LU.64 R214, [R1+0x300] ;  /* 0x0003000001d67983 */ /* 0x000ee80000300a00 */
[----:B------:R1:W-:Y:S04]  /*57f70*/  STL.64 [R1+0x1650], R206 ;  /* 0x001650ce01007387 */ /* 0x0003e80000100a00 */
[----:B------:R-:W-:Y:S04]  /*57f80*/  LDGSTS.E [R2+-0x17ffc], desc[UR60][R6.64], !P4 ;  /* 0xe800400006027fae */ /* 0x000fe8000e12187c */
[----:B------:R-:W-:Y:S04]  /*57f90*/  LDGSTS.E [R2+-0x13ffc], desc[UR60][R208.64], !P4 ;  /* 0xec004000d0027fae */ /* 0x000fe8000e12187c */
[----:B------:R1:W-:Y:S01]  /*57fa0*/  LDGSTS.E [R2+-0x17ff8], desc[UR60][R206.64], !P5 ;  /* 0xe8008000ce027fae */ /* 0x0003e2000e92187c */
[----:B--2---:R-:W-:-:S05]  /*57fb0*/  IMAD.WIDE R12, R8, 0x4, R12 ;  /* 0x00000004080c7825 */ /* 0x004fca00078e020c */
[----:B------:R2:W-:Y:S04]  /*57fc0*/  STL.64 [R1+0x1648], R12 ;  /* 0x0016480c01007387 */ /* 0x0005e80000100a00 */
[----:B-1----:R-:W3:Y:S04]  /*57fd0*/  LDL.LU.64 R6, [R1+0x2f8] ;  /* 0x0002f80001067983 */ /* 0x002ee80000300a00 */
[----:B------:R-:W-:Y:S01]  /*57fe0*/  LDGSTS.E [R2+-0x13ff8], desc[UR60][R12.64], !P5 ;  /* 0xec0080000c027fae */ /* 0x000fe2000e92187c */
[----:B------:R-:W-:Y:S01]  /*57ff0*/  VIADD R4, R202, 0xfffffe27 ;  /* 0xfffffe27ca047836 */ /* 0x000fe20000000000 */
[----:B------:R-:W1:Y:S02]  /*58000*/  LDC R206, c[0x0][0x230] ;  /* 0x00008c00ffce7b82 */ /* 0x000e640000000800 */
[----:B--2---:R-:W2:Y:S02]  /*58010*/  LDL.LU.64 R12, [R1+0x2f0] ;  /* 0x0002f000010c7983 */ /* 0x004ea40000300a00 */
[----:B------:R-:W-:-:S02]  /*58020*/  ISETP.GE.U32.AND P4, PT, R4, 0x7ffffda8, PT ;  /* 0x7ffffda80400780c */ /* 0x000fc40003f86070 */
        /* <DEDUP_REMOVED lines=17> */
[----:B---3--:R-:W-:-:S04]  /*58140*/  IMAD.WIDE R216, R8, 0x4, R216 ;  /* 0x0000000408d87825 */ /* 0x008fc800078e02d8 */
[----:B------:R-:W-:Y:S01]  /*58150*/  IMAD.WIDE R212, R8, 0x4, R214 ;  /* 0x0000000408d47825 */ /* 0x000fe200078e02d6 */
[----:B------:R2:W-:Y:S04]  /*58160*/  LDGSTS.E [R2+-0xc000], desc[UR60][R208.64], !P4 ;  /* 0xf4000000d0027fae */ /* 0x0005e8000e12187c */
[----:B------:R1:W-:Y:S04]  /*58170*/  STL.64 [R1+0x1610], R216 ;  /* 0x001610d801007387 */ /* 0x0003e80000100a00 */
[----:B------:R-:W3:Y:S04]  /*58180*/  LDL.LU.64 R214, [R1+0x108] ;  /* 0x0001080001d67983 */ /* 0x000ee80000300a00 */
[----:B------:R4:W-:Y:S04]  /*58190*/  STL.64 [R1+0x1600], R212 ;  /* 0x001600d401007387 */ /* 0x0009e80000100a00 */
[----:B------:R-:W-:Y:S01]  /*581a0*/  LDGSTS.E [R2+-0xfffc], desc[UR60][R216.64], !P5 ;  /* 0xf0004000d8027fae */ /* 0x000fe2000e92187c */
[----:B------:R-:W-:Y:S01]  /*581b0*/  VIADD R4, R5, 0xfffffe25 ;  /* 0xfffffe2505047836 */ /* 0x000fe20000000000 */
[----:B------:R-:W-:-:S02]  /*581c0*/  IADD3 R252, R204, -0x1dc, RZ ;  /* 0xfffffe24ccfc7810 */ /* 0x000fc40007ffe0ff */
[----:B------:R4:W-:Y:S01]  /*581d0*/  LDGSTS.E [R2+-0xbffc], desc[UR60][R212.64], !P5 ;  /* 0xf4004000d4027fae */ /* 0x0009e2000e92187c */
[----:B------:R-:W3:Y:S08]  /*581e0*/  LDC R5, c[0x0][0x230] ;  /* 0x00008c00ff057b82 */ /* 0x000ef00000000800 */
[----:B------:R-:W3:Y:S01]  /*581f0*/  LDC R204, c[0x0][0x230] ;  /* 0x00008c00ffcc7b82 */ /* 0x000ee20000000800 */
[----:B------:R-:W-:-:S02]  /*58200*/  IMAD.WIDE R210, R8, 0x4, R6 ;  /* 0x0000000408d27825 */ /* 0x000fc400078e0206 */
[----:B------:R-:W3:Y:S04]  /*58210*/  LDL.LU.64 R6, [R1+0x100] ;  /* 0x0001000001067983 */ /* 0x000ee80000300a00 */
[----:B------:R4:W-:Y:S01]  /*58220*/  STL.64 [R1+0x15f0], R210 ;  /* 0x0015f0d201007387 */ /* 0x0009e20000100a00 */
[----:B--2---:R-:W-:-:S03]  /*58230*/  IMAD.WIDE R208, R8, 0x4, R12 ;  /* 0x0000000408d07825 */ /* 0x004fc600078e020c */
[----:B------:R-:W2:Y:S04]  /*58240*/  LDL.LU.64 R12, [R1+0xf8] ;  /* 0x0000f800010c7983 */ /* 0x000ea80000300a00 */
[----:B------:R4:W-:Y:S04]  /*58250*/  STL.64 [R1+0x15e0], R208 ;  /* 0x0015e0d001007387 */ /* 0x0009e80000100a00 */
[----:B-1----:R-:W2:Y:S01]  /*58260*/  LDL.LU.64 R216, [R1+0xf0] ;  /* 0x0000f00001d87983 */ /* 0x002ea20000300a00 */
[----:B------:R-:W-:Y:S02]  /*58270*/  ISETP.GE.U32.AND P2, PT, R4, 0x7ffffda6, PT ;  /* 0x7ffffda60400780c */ /* 0x000fe40003f46070 */
[----:B------:R-:W-:-:S02]  /*58280*/  ISETP.GE.U32.AND P4, PT, R252, 0x7ffffda5, PT ;  /* 0x7ffffda5fc00780c */ /* 0x000fc40003f86070 */
[----:B------:R-:W-:Y:S01]  /*58290*/  IADD3 R252, R205, -0x1fa, RZ ;  /* 0xfffffe06cdfc7810 */ /* 0x000fe20007ffe0ff */
[----:B------:R-:W-:Y:S01]  /*582a0*/  VIADD R4, R203, 0xfffffe07 ;  /* 0xfffffe07cb047836 */ /* 0x000fe20000000000 */
[----:B------:R-:W1:Y:S08]  /*582b0*/  LDC R205, c[0x0][0x230] ;  /* 0x00008c00ffcd7b82 */ /* 0x000e700000000800 */
[----:B------:R-:W1:Y:S01]  /*582c0*/  LDC R203, c[0x0][0x230] ;  /* 0x00008c00ffcb7b82 */ /* 0x000e620000000800 */
[----:B------:R4:W-:Y:S04]  /*582d0*/  LDGSTS.E [R2+-0xfff8], desc[UR60][R210.64], !P2 ;  /* 0xf0008000d2027fae */ /* 0x0009e8000d12187c */
[----:B------:R1:W-:Y:S01]  /*582e0*/  LDGSTS.E [R2+-0xbff8], desc[UR60][R208.64], !P2 ;  /* 0xf4008000d0027fae */ /* 0x0003e2000d12187c */
[----:B------:R-:W-:-:S02]  /*582f0*/  ISETP.GE.U32.AND P2, PT, R252, 0x7ffffd87, PT ;  /* 0x7ffffd87fc00780c */ /* 0x000fc40003f46070 */
[----:B------:R-:W-:Y:S02]  /*58300*/  IADD3 R252, R206, -0x19e, RZ ;  /* 0xfffffe62cefc7810 */ /* 0x000fe40007ffe0ff */
[----:B------:R-:W-:Y:S01]  /*58310*/  ISETP.GE.U32.AND P5, PT, R4, 0x7ffffd88, PT ;  /* 0x7ffffd880400780c */ /* 0x000fe20003fa6070 */
[----:B----4-:R-:W-:-:S05]  /*58320*/  IMAD.WIDE R212, R8, 0x4, R228 ;  /* 0x0000000408d47825 */ /* 0x010fca00078e02e4 */
[----:B------:R3:W-:Y:S04]  /*58330*/  STL.64 [R1+0x15d0], R212 ;  /* 0x0015d0d401007387 */ /* 0x0007e80000100a00 */
[----:B------:R3:W-:Y:S01]  /*58340*/  LDGSTS.E [R2+-0xfff4], desc[UR60][R212.64], !P4 ;  /* 0xf000c000d4027fae */ /* 0x0007e2000e12187c */
[----:B------:R-:W-:-:S04]  /*58350*/  IMAD.WIDE R210, R8, 0x4, R232 ;  /* 0x0000000408d27825 */ /* 0x000fc800078e02e8 */
[----:B-1----:R-:W-:-:S04]  /*58360*/  IMAD.WIDE R208, R8, 0x4, R236 ;  /* 0x0000000408d07825 */ /* 0x002fc800078e02ec */
        /* <DEDUP_REMOVED lines=12> */
[----:B------:R-:W-:Y:S01]  /*58430*/  STL.64 [R1+0x1580], R212 ;  /* 0x001580d401007387 */ /* 0x000fe20000100a00 */
[----:B------:R-:W-:-:S03]  /*58440*/  VIADD R4, R202, 0xfffffe05 ;  /* 0xfffffe05ca047836 */ /* 0x000fc60000000000 */
[----:B------:R-:W-:Y:S01]  /*58450*/  LDGSTS.E [R2+-0x7ffc], desc[UR60][R212.64], !P2 ;  /* 0xf8004000d4027fae */ /* 0x000fe2000d12187c */
[----:B------:R-:W4:Y:S01]  /*58460*/  LDC R202, c[0x0][0x230] ;  /* 0x00008c00ffca7b82 */ /* 0x000f220000000800 */
[----:B-1----:R-:W-:-:S04]  /*58470*/  IMAD.WIDE R210, R8, 0x4, R6 ;  /* 0x0000000408d27825 */ /* 0x002fc800078e0206 */
[----:B--2---:R-:W-:-:S04]  /*58480*/  IMAD.WIDE R208, R8, 0x4, R12 ;  /* 0x0000000408d07825 */ /* 0x004fc800078e020c */
[----:B---3--:R-:W-:Y:S01]  /*58490*/  IMAD.WIDE R206, R8, 0x4, R216 ;  /* 0x0000000408ce7825 */ /* 0x008fe200078e02d8 */
[----:B------:R-:W2:Y:S04]  /*584a0*/  LDL.LU.64 R12, [R1+0x6c8] ;  /* 0x0006c800010c7983 */ /* 0x000ea80000300a00 */
[----:B------:R-:W-:Y:S04]  /*584b0*/  STL.64 [R1+0x13f0], R210 ;  /* 0x0013f0d201007387 */ /* 0x000fe80000100a00 */
[----:B------:R-:W3:Y:S04]  /*584c0*/  LDL.LU.64 R6, [R1+0x6c0] ;  /* 0x0006c00001067983 */ /* 0x000ee80000300a00 */
[----:B------:R-:W-:Y:S04]  /*584d0*/  STL.64 [R1+0x13a8], R208 ;  /* 0x0013a8d001007387 */ /* 0x000fe80000100a00 */
[----:B------:R-:W3:Y:S04]  /*584e0*/  LDL.LU.64 R214, [R1+0x6b8] ;  /* 0x0006b80001d67983 */ /* 0x000ee80000300a00 */
[----:B------:R-:W3:Y:S01]  /*584f0*/  LDL.LU.64 R216, [R1+0x6b0] ;  /* 0x0006b00001d87983 */ /* 0x000ee20000300a00 */
[----:B------:R-:W-:Y:S01]  /*58500*/  ISETP.GE.U32.AND P4, PT, R4, 0x7ffffd86, PT ;  /* 0x7ffffd860400780c */ /* 0x000fe20003f86070 */
[----:B------:R-:W-:-:S02]  /*58510*/  VIADD R4, R5, 0xfffffe04 ;  /* 0xfffffe0405047836 */ /* 0x000fc40000000000 */
[----:B------:R-:W-:Y:S01]  /*58520*/  LDGSTS.E [R2+-0x3ffc], desc[UR60][R210.64], !P2 ;  /* 0xfc004000d2027fae */ /* 0x000fe2000d12187c */
[----:B------:R-:W-:-:S03]  /*58530*/  ISETP.GE.U32.AND P5, PT, R252, 0x7ffffde3, PT ;  /* 0x7ffffde3fc00780c */ /* 0x000fc60003fa6070 */
[----:B------:R1:W-:Y:S01]  /*58540*/  STL.64 [R1+0x1370], R206 ;  /* 0x001370ce01007387 */ /* 0x0003e20000100a00 */
[----:B------:R-:W3:Y:S01]  /*58550*/  LDC R5, c[0x0][0x230] ;  /* 0x00008c00ff057b82 */ /* 0x000ee20000000800 */
[----:B------:R-:W-:Y:S02]  /*58560*/  ISETP.GE.U32.AND P2, PT, R4, 0x7ffffd85, PT ;  /* 0x7ffffd850400780c */ /* 0x000fe40003f46070 */
[----:B------:R-:W-:Y:S02]  /*58570*/  IADD3 R252, R204, -0x19d, RZ ;  /* 0xfffffe63ccfc7810 */ /* 0x000fe40007ffe0ff */
[----:B------:R-:W-:Y:S04]  /*58580*/  LDGSTS.E [R2+-0x7ff8], desc[UR60][R208.64], !P4 ;  /* 0xf8008000d0027fae */ /* 0x000fe8000e12187c */
[----:B------:R1:W-:Y:S01]  /*58590*/  LDGSTS.E [R2+-0x3ff8], desc[UR60][R206.64], !P4 ;  /* 0xfc008000ce027fae */ /* 0x0003e2000e12187c */
[----:B------:R-:W-:Y:S01]  /*585a0*/  ISETP.GE.U32.AND P4, PT, R252, 0x7ffffde4, PT ;  /* 0x7ffffde4fc00780c */ /* 0x000fe20003f86070 */
[----:B------:R-:W-:Y:S01]  /*585b0*/  VIADD R4, R203, 0xfffffe61 ;  /* 0xfffffe61cb047836 */ /* 0x000fe20000000000 */
[----:B------:R-:W3:Y:S08]  /*585c0*/  LDC R204, c[0x0][0x230] ;  /* 0x00008c00ffcc7b82 */ /* 0x000ef00000000800 */
[----:B-1----:R-:W1:Y:S01]  /*585d0*/  LDC R206, c[0x0][0x230] ;  /* 0x00008c00ffce7b82 */ /* 0x002e620000000800 */
[----:B----4-:R-:W-:-:S04]  /*585e0*/  IMAD.WIDE R236, R8, 0x4, R236 ;  /* 0x0000000408ec7825 */ /* 0x010fc800078e02ec */
[----:B------:R-:W-:-:S04]  /*585f0*/  IMAD.WIDE R212, R8, 0x4, R228 ;  /* 0x0000000408d47825 */ /* 0x000fc800078e02e4 */
[----:B------:R-:W-:-:S04]  /*58600*/  IMAD.WIDE R210, R8, 0x4, R232 ;  /* 0x0000000408d27825 */ /* 0x000fc800078e02e8 */
[----:B------:R-:W-:Y:S01]  /*58610*/  IMAD.WIDE R208, R8, 0x4, R240 ;  /* 0x0000000408d07825 */ /* 0x000fe200078e02f0 */
[----:B------:R4:W-:Y:S04]  /*58620*/  STL.64 [R1+0x1220], R236 ;  /* 0x001220ec01007387 */ /* 0x0009e80000100a00 */
[----:B------:R-:W-:Y:S04]  /*58630*/  STL.64 [R1+0x1210], R212 ;  /* 0x001210d401007387 */ /* 0x000fe80000100a00 */
[----:B------:R-:W3:Y:S04]  /*58640*/  LDL.LU.64 R228, [R1+0x6a8] ;  /* 0x0006a80001e47983 */ /* 0x000ee80000300a00 */
[----:B------:R-:W3:Y:S04]  /*58650*/  LDL.LU.64 R232, [R1+0x6a0] ;  /* 0x0006a00001e87983 */ /* 0x000ee80000300a00 */
[----:B------:R-:W-:Y:S04]  /*58660*/  STL.64 [R1+0x11d8], R210 ;  /* 0x0011d8d201007387 */ /* 0x000fe80000100a00 */
[----:B------:R-:W-:Y:S04]  /*58670*/  LDGSTS.E [R2+-0x7ff4], desc[UR60][R236.64], !P2 ;  /* 0xf800c000ec027fae */ /* 0x000fe8000d12187c */
[----:B------:R1:W-:Y:S04]  /*58680*/  STL.64 [R1+0x11c8], R208 ;  /* 0x0011c8d001007387 */ /* 0x0003e80000100a00 */
[----:B------:R-:W-:Y:S04]  /*58690*/  LDGSTS.E [R2+-0x3ff4], desc[UR60][R212.64], !P2 ;  /* 0xfc00c000d4027fae */ /* 0x000fe8000d12187c */
[----:B------:R-:W-:Y:S04]  /*586a0*/  LDGSTS.E [R0+-0x20000], desc[UR60][R210.64], !P4 ;  /* 0xe0000000d2007fae */ /* 0x000fe8000e12187c */
[----:B------:R1:W-:Y:S04]  /*586b0*/  LDGSTS.E [R0+-0x1c000], desc[UR60][R208.64], !P4 ;  /* 0xe4000000d0007fae */ /* 0x0003e8000e12187c */
[----:B----4-:R-:W4:Y:S04]  /*586c0*/  LDL.LU.64 R236, [R1+0x4d8] ;  /* 0x0004d80001ec7983 */ /* 0x010f280000300a00 */
[----:B------:R-:W4:Y:S01]  /*586d0*/  LDL.LU.64 R240, [R1+0x4d0] ;  /* 0x0004d00001f07983 */ /* 0x000f220000300a00 */
[----:B------:R-:W-:-:S02]  /*586e0*/  ISETP.GE.U32.AND P2, PT, R4, 0x7ffffde2, PT ;  /* 0x7ffffde20400780c */ /* 0x000fc40003f46070 */
[----:B------:R-:W-:Y:S01]  /*586f0*/  IADD3 R4, R202, -0x1a0, RZ ;  /* 0xfffffe60ca047810 */ /* 0x000fe20007ffe0ff */
[----:B--2---:R-:W-:-:S04]  /*58700*/  IMAD.WIDE R12, R8, 0x4, R12 ;  /* 0x00000004080c7825 */ /* 0x004fc800078e020c */
[----:B---3--:R-:W-:-:S04]  /*58710*/  IMAD.WIDE R6, R8, 0x4, R6 ;  /* 0x0000000408067825 */ /* 0x008fc800078e0206 */
[----:B-1----:R-:W-:-:S04]  /*58720*/  IMAD.WIDE R208, R8, 0x4, R214 ;  /* 0x0000000408d07825 */ /* 0x002fc800078e02d6 */
[----:B------:R-:W-:Y:S01]  /*58730*/  IMAD.WIDE R202, R8, 0x4, R216 ;  /* 0x0000000408ca7825 */ /* 0x000fe200078e02d8 */
[----:B------:R-:W-:Y:S04]  /*58740*/  STL.64 [R1+0x1180], R12 ;  /* 0x0011800c01007387 */ /* 0x000fe80000100a00 */
[----:B------:R1:W-:Y:S04]  /*58750*/  STL.64 [R1+0x1148], R6 ;  /* 0x0011480601007387 */ /* 0x0003e80000100a00 */
[----:B------:R-:W-:Y:S04]  /*58760*/  LDGSTS.E [R0+-0x1fffc], desc[UR60][R12.64], !P5 ;  /* 0xe00040000c007fae */ /* 0x000fe8000e92187c */
[----:B------:R-:W-:Y:S04]  /*58770*/  LDGSTS.E [R0+-0x1bffc], desc[UR60][R6.64], !P5 ;  /* 0xe400400006007fae */ /* 0x000fe8000e92187c */
[----:B------:R-:W-:Y:S01]  /*58780*/  STL.64 [R1+0xf98], R208 ;  /* 0x000f98d001007387 */ /* 0x000fe20000100a00 */
[----:B------:R-:W-:-:S02]  /*58790*/  IADD3 R252, R205, -0x1bd, RZ ;  /* 0xfffffe43cdfc7810 */ /* 0x000fc40007ffe0ff */
[----:B------:R-:W-:Y:S01]  /*587a0*/  ISETP.GE.U32.AND P5, PT, R4, 0x7ffffde1, PT ;  /* 0x7ffffde10400780c */ /* 0x000fe20003fa6070 */
[----:B------:R-:W-:Y:S04]  /*587b0*/  LDGSTS.E [R0+-0x1fff8], desc[UR60][R208.64], !P2 ;  /* 0xe0008000d0007fae */ /* 0x000fe8000d12187c */
[----:B------:R2:W-:Y:S04]  /*587c0*/  LDGSTS.E [R0+-0x1bff8], desc[UR60][R202.64], !P2 ;  /* 0xe4008000ca007fae */ /* 0x0005e8000d12187c */
[----:B-1----:R-:W3:Y:S04]  /*587d0*/  LDL.LU.64 R6, [R1+0x4c8] ;  /* 0x0004c80001067983 */ /* 0x002ee80000300a00 */
[----:B------:R2:W-:Y:S04]  /*587e0*/  STL.64 [R1+0xf88], R202 ;  /* 0x000f88ca01007387 */ /* 0x0005e80000100a00 */
[----:B------:R-:W3:Y:S04]  /*587f0*/  LDL.LU.64 R12, [R1+0x4c0] ;  /* 0x0004c000010c7983 */ /* 0x000ee80000300a00 */
[----:B------:R-:W3:Y:S04]  /*58800*/  LDL.LU.64 R214, [R1+0x4b8] ;  /* 0x0004b80001d67983 */ /* 0x000ee80000300a00 */
[----:B------:R-:W3:Y:S01]  /*58810*/  LDL.LU.64 R216, [R1+0x4b0] ;  /* 0x0004b00001d87983 */ /* 0x000ee20000300a00 */
[----:B------:R-:W-:-:S02]  /*58820*/  ISETP.GE.U32.AND P4, PT, R252, 0x7ffffdc4, PT ;  /* 0x7ffffdc4fc00780c */ /* 0x000fc40003f86070 */
[----:B------:R-:W-:Y:S01]  /*58830*/  IADD3 R252, R206, -0x1bf, RZ ;  /* 0xfffffe41cefc7810 */ /* 0x000fe20007ffe0ff */
[----:B------:R-:W-:Y:S01]  /*58840*/  VIADD R4, R204, 0xfffffe40 ;  /* 0xfffffe40cc047836 */ /* 0x000fe20000000000 */
[----:B------:R-:W1:Y:S08]  /*58850*/  LDC R205, c[0x0][0x230] ;  /* 0x00008c00ffcd7b82 */ /* 0x000e700000000800 */
[----:B------:R-:W1:Y:S08]  /*58860*/  LDC R204, c[0x0][0x230] ;  /* 0x00008c00ffcc7b82 */ /* 0x000e700000000800 */
[----:B--2---:R-:W2:Y:S08]  /*58870*/  LDC R203, c[0x0][0x230] ;  /* 0x00008c00ffcb7b82 */ /* 0x004eb00000000800 */
[----:B------:R-:W2:Y:S01]  /*58880*/  LDC R202, c[0x0][0x230] ;  /* 0x00008c00ffca7b82 */ /* 0x000ea20000000800 */
[----:B------:R-:W-:Y:S01]  /*58890*/  ISETP.GE.U32.AND P2, PT, R4, 0x7ffffdc1, PT ;  /* 0x7ffffdc10400780c */ /* 0x000fe20003f46070 */
[----:B------:R-:W-:-:S06]  /*588a0*/  VIADD R4, R5, 0xfffffe42 ;  /* 0xfffffe4205047836 */ /* 0x000fcc0000000000 */
[----:B------:R-:W2:Y:S01]  /*588b0*/  LDC R5, c[0x0][0x230] ;  /* 0x00008c00ff057b82 */ /* 0x000ea20000000800 */
[----:B------:R-:W-:-:S04]  /*588c0*/  IMAD.WIDE R212, R8, 0x4, R228 ;  /* 0x0000000408d47825 */ /* 0x000fc800078e02e4 */
[C---:B------:R-:W-:Y:S01]  /*588d0*/  IMAD.WIDE R210, R8.reuse, 0x4, R232 ;  /* 0x0000000408d27825 */ /* 0x040fe200078e02e8 */
[----:B------:R-:W-:Y:S04]  /*588e0*/  STL.64 [R1+0xf78], R212 ;  /* 0x000f78d401007387 */ /* 0x000fe80000100a00 */
[----:B------:R-:W2:Y:S04]  /*588f0*/  LDL.LU.64 R228, [R1+0x4a8] ;  /* 0x0004a80001e47983 */ /* 0x000ea80000300a00 */
[----:B------:R3:W-:Y:S04]  /*58900*/  STL.64 [R1+0xf70], R210 ;  /* 0x000f70d201007387 */ /* 0x0007e80000100a00 */
[----:B------:R-:W2:Y:S04]  /*58910*/  LDL.LU.64 R232, [R1+0x4a0] ;  /* 0x0004a00001e87983 */ /* 0x000ea80000300a00 */
[----:B------:R-:W-:Y:S04]  /*58920*/  LDGSTS.E [R0+-0x1fff4], desc[UR60][R212.64], !P5 ;  /* 0xe000c000d4007fae */ /* 0x000fe8000e92187c */
[----:B------:R3:W-:Y:S01]  /*58930*/  LDGSTS.E [R0+-0x1bff4], desc[UR60][R210.64], !P5 ;  /* 0xe400c000d2007fae */ /* 0x0007e2000e92187c */
[----:B----4-:R-:W-:-:S04]  /*58940*/  IMAD.WIDE R208, R8, 0x4, R236 ;  /* 0x0000000408d07825 */ /* 0x010fc800078e02ec */
[C---:B------:R-:W-:Y:S01]  /*58950*/  IMAD.WIDE R206, R8.reuse, 0x4, R240 ;  /* 0x0000000408ce7825 */ /* 0x040fe200078e02f0 */
[----:B------:R4:W-:Y:S04]  /*58960*/  STL.64 [R1+0xf68], R208 ;  /* 0x000f68d001007387 */ /* 0x0009e80000100a00 */
[----:B------:R1:W-:Y:S04]  /*58970*/  STL.64 [R1+0xf58], R206 ;  /* 0x000f58ce01007387 */ /* 0x0003e80000100a00 */
[----:B------:R-:W2:Y:S04]  /*58980*/  LDL.LU.64 R236, [R1+0x2d8] ;  /* 0x0002d80001ec7983 */ /* 0x000ea80000300a00 */
[----:B------:R-:W2:Y:S04]  /*58990*/  LDL.LU.64 R240, [R1+0x2d0] ;  /* 0x0002d00001f07983 */ /* 0x000ea80000300a00 */
[----:B------:R4:W-:Y:S01]  /*589a0*/  LDGSTS.E [R0+-0x18000], desc[UR60][R208.64], !P4 ;  /* 0xe8000000d0007fae */ /* 0x0009e2000e12187c */
[----:B---3--:R-:W-:-:S04]  /*589b0*/  IMAD.WIDE R210, R8, 0x4, R6 ;  /* 0x0000000408d27825 */ /* 0x008fc800078e0206 */
[----:B----4-:R-:W-:Y:S01]  /*589c0*/  IMAD.WIDE R208, R8, 0x4, R12 ;  /* 0x0000000408d07825 */ /* 0x010fe200078e020c */
[----:B------:R-:W3:Y:S04]  /*589d0*/  LDL.LU.64 R6, [R1+0x2c8] ;  /* 0x0002c80001067983 */ /* 0x000ee80000300a00 */
[----:B------:R-:W4:Y:S01]  /*589e0*/  LDL.LU.64 R12, [R1+0x2c0] ;  /* 0x0002c000010c7983 */ /* 0x000f220000300a00 */
[----:B------:R-:W-:-:S03]  /*589f0*/  ISETP.GE.U32.AND P5, PT, R4, 0x7ffffdc3, PT ;  /* 0x7ffffdc30400780c */ /* 0x000fc60003fa6070 */
[----:B------:R1:W-:Y:S01]  /*58a00*/  LDGSTS.E [R0+-0x14000], desc[UR60][R206.64], !P4 ;  /* 0xec000000ce007fae */ /* 0x0003e2000e12187c */
[----:B------:R-:W-:Y:S02]  /*58a10*/  ISETP.GE.U32.AND P4, PT, R252, 0x7ffffdc2, PT ;  /* 0x7ffffdc2fc00780c */ /* 0x000fe40003f86070 */
[----:B-1----:R-:W-:Y:S01]  /*58a20*/  IADD3 R252, R205, -0x1de, RZ ;  /* 0xfffffe22cdfc7810 */ /* 0x002fe20007ffe0ff */
[----:B------:R-:W-:Y:S02]  /*58a30*/  VIADD R4, R204, 0xfffffe23 ;  /* 0xfffffe23cc047836 */ /* 0x000fe40000000000 */
[C---:B------:R-:W-:Y:S01]  /*58a40*/  IMAD.WIDE R204, R8.reuse, 0x4, R216 ;  /* 0x0000000408cc7825 */ /* 0x040fe200078e02d8 */
[----:B------:R-:W-:Y:S04]  /*58a50*/  STL.64 [R1+0xf48], R210 ;  /* 0x000f48d201007387 */ /* 0x000fe80000100a00 */
[----:B------:R-:W-:Y:S01]  /*58a60*/  STL.64 [R1+0xf38], R208 ;  /* 0x000f38d001007387 */ /* 0x000fe20000100a00 */
[----:B------:R-:W-:-:S03]  /*58a70*/  IMAD.WIDE R206, R8, 0x4, R214 ;  /* 0x0000000408ce7825 */ /* 0x000fc600078e02d6 */
[----:B------:R-:W-:Y:S04]  /*58a80*/  LDGSTS.E [R0+-0x17ffc], desc[UR60][R210.64], !P5 ;  /* 0xe8004000d2007fae */ /* 0x000fe8000e92187c */
[----:B------:R-:W-:Y:S04]  /*58a90*/  LDGSTS.E [R0+-0x13ffc], desc[UR60][R208.64], !P5 ;  /* 0xec004000d0007fae */ /* 0x000fe8000e92187c */
[----:B------:R1:W-:Y:S04]  /*58aa0*/  STL.64 [R1+0xf28], R206 ;  /* 0x000f28ce01007387 */ /* 0x0003e80000100a00 */
[----:B------:R2:W-:Y:S04]  /*58ab0*/  STL.64 [R1+0xf20], R204 ;  /* 0x000f20cc01007387 */ /* 0x0005e80000100a00 */
[----:B------:R-:W-:Y:S01]  /*58ac0*/  LDGSTS.E [R0+-0x17ff8], desc[UR60][R206.64], !P4 ;  /* 0xe8008000ce007fae */ /* 0x000fe2000e12187c */
[----:B------:R-:W-:-:S03]  /*58ad0*/  ISETP.GE.U32.AND P5, PT, R4, 0x7ffffda4, PT ;  /* 0x7ffffda40400780c */ /* 0x000fc60003fa6070 */
[----:B------:R2:W-:Y:S04]  /*58ae0*/  LDGSTS.E [R0+-0x13ff8], desc[UR60][R204.64], !P4 ;  /* 0xec008000cc007fae */ /* 0x0005e8000e12187c */
[----:B-1----:R-:W4:Y:S04]  /*58af0*/  LDL.LU.64 R206, [R1+0x2b8] ;  /* 0x0002b80001ce7983 */ /* 0x002f280000300a00 */
[----:B------:R-:W4:Y:S01]  /*58b00*/  LDL.LU.64 R208, [R1+0x2b0] ;  /* 0x0002b00001d07983 */ /* 0x000f220000300a00 */
[----:B------:R-:W-:-:S03]  /*58b10*/  ISETP.GE.U32.AND P4, PT, R252, 0x7ffffda3, PT ;  /* 0x7ffffda3fc00780c */ /* 0x000fc60003f86070 */
[----:B------:R-:W4:Y:S01]  /*58b20*/  LDL.LU.64 R210, [R1+0x2a8] ;  /* 0x0002a80001d27983 */ /* 0x000f220000300a00 */
[----:B--2---:R-:W-:Y:S01]  /*58b30*/  IADD3 R252, R203, -0x1e0, RZ ;  /* 0xfffffe20cbfc7810 */ /* 0x004fe20007ffe0ff */
[----:B------:R-:W-:Y:S02]  /*58b40*/  VIADD R4, R202, 0xfffffe21 ;  /* 0xfffffe21ca047836 */ /* 0x000fe40000000000 */
[----:B------:R-:W-:-:S04]  /*58b50*/  IMAD.WIDE R216, R8, 0x4, R228 ;  /* 0x0000000408d87825 */ /* 0x000fc800078e02e4 */
[C---:B------:R-:W-:Y:S01]  /*58b60*/  IMAD.WIDE R228, R8.reuse, 0x4, R232 ;  /* 0x0000000408e47825 */ /* 0x040fe200078e02e8 */
[----:B------:R1:W-:Y:S04]  /*58b70*/  STL.64 [R1+0xf18], R216 ;  /* 0x000f18d801007387 */ /* 0x0003e80000100a00 */
[----:B------:R-:W2:Y:S04]  /*58b80*/  LDL.LU.64 R212, [R1+0x2a0] ;  /* 0x0002a00001d47983 */ /* 0x000ea80000300a00 */
[----:B------:R1:W-:Y:S04]  /*58b90*/  STL.64 [R1+0xf10], R228 ;  /* 0x000f10e401007387 */ /* 0x0003e80000100a00 */
[----:B------:R-:W2:Y:S04]  /*58ba0*/  LDL.LU.64 R214, [R1+0xd8] ;  /* 0x0000d80001d67983 */ /* 0x000ea80000300a00 */
[----:B------:R-:W-:Y:S04]  /*58bb0*/  LDGSTS.E [R0+-0x17ff4], desc[UR60][R216.64], !P2 ;  /* 0xe800c000d8007fae */ /* 0x000fe8000d12187c */
[----:B------:R-:W-:Y:S01]  /*58bc0*/  LDGSTS.E [R0+-0x13ff4], desc[UR60][R228.64], !P2 ;  /* 0xec00c000e4007fae */ /* 0x000fe2000d12187c */
[----:B------:R-:W-:-:S04]  /*58bd0*/  IMAD.WIDE R204, R8, 0x4, R236 ;  /* 0x0000000408cc7825 */ /* 0x000fc800078e02ec */
[C---:B------:R-:W-:Y:S01]  /*58be0*/  IMAD.WIDE R202, R8.reuse, 0x4, R240 ;  /* 0x0000000408ca7825 */ /* 0x040fe200078e02f0 */
[----:B------:R-:W-:Y:S04]  /*58bf0*/  STL.64 [R1+0xf00], R204 ;  /* 0x000f00cc01007387 */ /* 0x000fe80000100a00 */
[----:B-1----:R-:W2:Y:S04]  /*58c00*/  LDL.LU.64 R216, [R1+0xd0] ;  /* 0x0000d00001d87983 */ /* 0x002ea80000300a00 */
[----:B------:R-:W-:Y:S04]  /*58c10*/  LDGSTS.E [R0+-0x10000], desc[UR60][R204.64], !P5 ;  /* 0xf0000000cc007fae */ /* 0x000fe8000e92187c */
[----:B------:R3:W-:Y:S04]  /*58c20*/  STL.64 [R1+0xef0], R202 ;  /* 0x000ef0ca01007387 */ /* 0x0007e80000100a00 */
[----:B------:R3:W-:Y:S04]  /*58c30*/  LDGSTS.E [R0+-0xc000], desc[UR60][R202.64], !P5 ;  /* 0xf4000000ca007fae */ /* 0x0007e8000e92187c */
[----:B------:R-:W2:Y:S04]  /*58c40*/  LDL.LU.64 R228, [R1+0x98] ;  /* 0x0000980001e47983 */ /* 0x000ea80000300a00 */
[----:B------:R-:W2:Y:S01]  /*58c50*/  LDL.LU.64 R232, [R1+0x88] ;  /* 0x0000880001e87983 */ /* 0x000ea20000300a00 */
[----:B---3--:R-:W-:-:S04]  /*58c60*/  IMAD.WIDE R202, R8, 0x4, R6 ;  /* 0x0000000408ca7825 */ /* 0x008fc800078e0206 */
[----:B----4-:R-:W-:Y:S01]  /*58c70*/  IMAD.WIDE R204, R8, 0x4, R12 ;  /* 0x0000000408cc7825 */ /* 0x010fe200078e020c */
[----:B------:R1:W-:Y:S04]  /*58c80*/  STL.64 [R1+0xee0], R202 ;  /* 0x000ee0ca01007387 */ /* 0x0003e80000100a00 */
[----:B------:R-:W3:Y:S04]  /*58c90*/  LDL.LU.64 R236, [R1+0xc8] ;  /* 0x0000c80001ec7983 */ /* 0x000ee80000300a00 */
[----:B------:R4:W-:Y:S04]  /*58ca0*/  STL.64 [R1+0xed8], R204 ;  /* 0x000ed8cc01007387 */ /* 0x0009e80000100a00 */
[----:B------:R-:W3:Y:S04]  /*58cb0*/  LDL.LU.64 R240, [R1+0xb8] ;  /* 0x0000b80001f07983 */ /* 0x000ee80000300a00 */
[----:B------:R-:W3:Y:S04]  /*58cc0*/  LDL.LU.64 R6, [R1+0xa8] ;  /* 0x0000a80001067983 */ /* 0x000ee80000300a00 */
[----:B------:R-:W3:Y:S01]  /*58cd0*/  LDL.LU.64 R12, [R1+0xc0] ;  /* 0x0000c000010c7983 */ /* 0x000ee20000300a00 */
[----:B------:R-:W-:-:S02]  /*58ce0*/  ISETP.GE.U32.AND P2, PT, R4, 0x7ffffda2, PT ;  /* 0x7ffffda20400780c */ /* 0x000fc40003f46070 */
[----:B------:R-:W-:Y:S01]  /*58cf0*/  ISETP.GE.U32.AND P5, PT, R252, 0x7ffffda1, PT ;  /* 0x7ffffda1fc00780c */ /* 0x000fe20003fa6070 */
[----:B------:R-:W4:Y:S01]  /*58d00*/  LDC R4, c[0x0][0x230] ;  /* 0x00008c00ff047b82 */ /* 0x000f220000000800 */
[----:B------:R-:W-:Y:S04]  /*58d10*/  LDGSTS.E [R0+-0xfffc], desc[UR60][R202.64], !P4 ;  /* 0xf0004000ca007fae */ /* 0x000fe8000e12187c */
[----:B------:R-:W-:Y:S01]  /*58d20*/  LDGSTS.E [R0+-0xbffc], desc[UR60][R204.64], !P4 ;  /* 0xf4004000cc007fae */ /* 0x000fe2000e12187c */
[----:B------:R-:W-:-:S03]  /*58d30*/  IADD3 R5, R5, -0x1fe, RZ ;  /* 0xfffffe0205057810 */ /* 0x000fc60007ffe0ff */
[----:B-1----:R-:W3:Y:S04]  /*58d40*/  LDL.LU.64 R202, [R1+0x2dd0] ;  /* 0x002dd00001ca7983 */ /* 0x002ee80000300a00 */
[----:B----4-:R-:W4:Y:S01]  /*58d50*/  LDL.LU.64 R204, [R1+0x2dc8] ;  /* 0x002dc80001cc7983 */ /* 0x010f220000300a00 */
[----:B------:R-:W-:-:S04]  /*58d60*/  IMAD.WIDE R206, R8, 0x4, R206 ;  /* 0x0000000408ce7825 */ /* 0x000fc800078e02ce */
[----:B------:R-:W-:Y:S02]  /*58d70*/  IMAD.WIDE R208, R8, 0x4, R208 ;  /* 0x0000000408d07825 */ /* 0x000fe400078e02d0 */
[----:B------:R-:W1:Y:S02]  /*58d80*/  S2R R8, SR_TID.X ;  /* 0x0000000000087919 */ /* 0x000e640000002100 */
[----:B------:R-:W-:Y:S01]  /*58d90*/  VIADD R252, R4, 0xfffffe00 ;  /* 0xfffffe0004fc7836 */ /* 0x000fe20000000000 */
[----:B------:R-:W-:Y:S01]  /*58da0*/  LDGSTS.E [R0+-0xfff8], desc[UR60][R206.64], !P2 ;  /* 0xf0008000ce007fae */ /* 0x000fe2000d12187c */
[----:B------:R-:W1:Y:S03]  /*58db0*/  LDC R4, c[0x0][0x230] ;  /* 0x00008c00ff047b82 */ /* 0x000e660000000800 */
[----:B------:R-:W-:Y:S01]  /*58dc0*/  LDGSTS.E [R0+-0xbff8], desc[UR60][R208.64], !P2 ;  /* 0xf4008000d0007fae */ /* 0x000fe2000d12187c */
[----:B-1----:R-:W-:-:S02]  /*58dd0*/  LOP3.LUT R8, R8, 0x7f, RZ, 0xc0, !PT ;  /* 0x0000007f08087812 */ /* 0x002fc400078ec0ff */
[----:B------:R-:W-:Y:S02]  /*58de0*/  IADD3 R4, R4, 0x7f, RZ ;  /* 0x0000007f04047810 */ /* 0x000fe40007ffe0ff */
[----:B------:R-:W-:Y:S02]  /*58df0*/  ISETP.GE.AND P4, PT, R8, R252, PT ;  /* 0x000000fc0800720c */ /* 0x000fe40003f86270 */
[----:B------:R-:W1:Y:S01]  /*58e00*/  LDC R8, c[0x0][0x238] ;  /* 0x00008e00ff087b82 */ /* 0x000e620000000800 */
[----:B------:R-:W-:Y:S02]  /*58e10*/  ISETP.GT.AND P2, PT, R4, 0x27f, PT ;  /* 0x0000027f0400780c */ /* 0x000fe40003f44270 */
[----:B------:R-:W-:Y:S02]  /*58e20*/  SEL R4, RZ, 0x4, P4 ;  /* 0x00000004ff047807 */ /* 0x000fe40002000000 */
[----:B------:R-:W-:-:S03]  /*58e30*/  ISETP.GE.U32.AND P4, PT, R5, 0x7ffffd83, PT ;  /* 0x7ffffd830500780c */ /* 0x000fc60003f86070 */
[----:B------:R-:W1:Y:S01]  /*58e40*/  LDC R5, c[0x0][0x23c] ;  /* 0x00008f00ff057b82 */ /* 0x000e620000000800 */
[----:B------:R1:W-:Y:S04]  /*58e50*/  STL.64 [R1+0xed0], R206 ;  /* 0x000ed0ce01007387 */ /* 0x0003e80000100a00 */
[----:B------:R1:W-:Y:S03]  /*58e60*/  STL.64 [R1+0xec8], R208 ;  /* 0x000ec8d001007387 */ /* 0x0003e60000100a00 */
[----:B------:R-:W4:Y:S01]  /*58e70*/  LDC R252, c[0x0][0x230] ;  /* 0x00008c00fffc7b82 */ /* 0x000f220000000800 */
[----:B-1----:R-:W4:Y:S04]  /*58e80*/  LDL.LU.64 R206, [R1+0x2dc0] ;  /* 0x002dc00001ce7983 */ /* 0x002f280000300a00 */
[----:B------:R-:W4:Y:S01]  /*58e90*/  LDL.LU.64 R208, [R1+0x2db8] ;  /* 0x002db80001d07983 */ /* 0x000f220000300a00 */
[----:B------:R-:W-:-:S04]  /*58ea0*/  IMAD.SHL.U32 R8, R8, 0x80, RZ ;  /* 0x0000008008087824 */ /* 0x000fc800078e00ff */
[----:B------:R-:W-:Y:S01]  /*58eb0*/  IMAD.WIDE R210, R8, 0x4, R210 ;  /* 0x0000000408d27825 */ /* 0x000fe200078e02d2 */
[----:B------:R-:W-:-:S04]  /*58ec0*/  SHF.L.U32 R5, R5, 0x7, RZ ;  /* 0x0000000705057819 */ /* 0x000fc800000006ff */
[----:B------:R1:W-:Y:S04]  /*58ed0*/  STL.64 [R1+0xeb8], R210 ;  /* 0x000eb8d201007387 */ /* 0x0003e80000100a00 */
[----:B------:R-:W-:Y:S01]  /*58ee0*/  LDGSTS.E [R0+-0xfff4], desc[UR60][R210.64], !P5 ;  /* 0xf000c000d2007fae */ /* 0x000fe2000e92187c */
[----:B--2---:R-:W-:-:S04]  /*58ef0*/  IMAD.WIDE R212, R8, 0x4, R212 ;  /* 0x0000000408d47825 */ /* 0x004fc800078e02d4 */
[C---:B------:R-:W-:Y:S01]  /*58f00*/  IMAD.WIDE R214, R8.reuse, 0x4, R214 ;  /* 0x0000000408d67825 */ /* 0x040fe200078e02d6 */
[----:B------:R2:W-:Y:S04]  /*58f10*/  STL.64 [R1+0xea8], R212 ;  /* 0x000ea8d401007387 */ /* 0x0005e80000100a00 */
[----:B-1----:R-:W4:Y:S04]  /*58f20*/  LDL.LU.64 R210, [R1+0x2db0] ;  /* 0x002db00001d27983 */ /* 0x002f280000300a00 */
[----:B------:R-:W-:Y:S04]  /*58f30*/  LDGSTS.E [R0+-0xbff4], desc[UR60][R212.64], !P5 ;  /* 0xf400c000d4007fae */ /* 0x000fe8000e92187c */
[----:B------:R-:W-:Y:S01]  /*58f40*/  LDGSTS.E [R0+-0x8000], desc[UR60][R214.64], !P6 ;  /* 0xf8000000d6007fae */ /* 0x000fe2000f12187c */
[----:B------:R-:W-:-:S03]  /*58f50*/  IMAD.WIDE R216, R8, 0x4, R216 ;  /* 0x0000000408d87825 */ /* 0x000fc600078e02d8 */
[----:B--2---:R-:W2:Y:S01]  /*58f60*/  LDL.LU.64 R212, [R1+0x2da8] ;  /* 0x002da80001d47983 */ /* 0x004ea20000300a00 */
[----:B------:R-:W-:-:S03]  /*58f70*/  IMAD.WIDE R228, R5, 0x4, R228 ;  /* 0x0000000405e47825 */ /* 0x000fc600078e02e4 */
[----:B------:R1:W-:Y:S04]  /*58f80*/  STL.64 [R1+0xe98], R214 ;  /* 0x000e98d601007387 */ /* 0x0003e80000100a00 */
[----:B------:R1:W-:Y:S01]  /*58f90*/  STL.64 [R1+0xe90], R216 ;  /* 0x000e90d801007387 */ /* 0x0003e20000100a00 */
[----:B------:R-:W-:-:S03]  /*58fa0*/  IMAD.WIDE R232, R5, 0x4, R232 ;  /* 0x0000000405e87825 */ /* 0x000fc600078e02e8 */
[----:B------:R-:W-:Y:S04]  /*58fb0*/  LDGSTS.E [R0+-0x4000], desc[UR60][R216.64], !P6 ;  /* 0xfc000000d8007fae */ /* 0x000fe8000f12187c */
[----:B-1----:R-:W2:Y:S04]  /*58fc0*/  LDL.LU.64 R214, [R1+0x2da0] ;  /* 0x002da00001d67983 */ /* 0x002ea80000300a00 */
[----:B------:R-:W2:Y:S04]  /*58fd0*/  LDL.LU.64 R216, [R1+0x2d98] ;  /* 0x002d980001d87983 */ /* 0x000ea80000300a00 */
[----:B------:R1:W-:Y:S01]  /*58fe0*/  STL.64 [R1+0xe88], R228 ;  /* 0x000e88e401007387 */ /* 0x0003e20000100a00 */
[----:B---3--:R-:W-:-:S04]  /*58ff0*/  IMAD.WIDE R236, R8, 0x4, R236 ;  /* 0x0000000408ec7825 */ /* 0x008fc800078e02ec */
[C---:B------:R-:W-:Y:S01]  /*59000*/  IMAD.WIDE R240, R8.reuse, 0x4, R240 ;  /* 0x0000000408f07825 */ /* 0x040fe200078e02f0 */
[----:B-1----:R-:W3:Y:S04]  /*59010*/  LDL.LU.64 R228, [R1+0x2d90] ;  /* 0x002d900001e47983 */ /* 0x002ee80000300a00 */
[----:B------:R1:W-:Y:S01]  /*59020*/  STL.64 [R1+0xe80], R232 ;  /* 0x000e80e801007387 */ /* 0x0003e20000100a00 */
[----:B------:R-:W-:-:S04]  /*59030*/  IMAD.WIDE R6, R8, 0x4, R6 ;  /* 0x0000000408067825 */ /* 0x000fc800078e0206 */
[C---:B------:R-:W-:Y:S01]  /*59040*/  IMAD.WIDE R12, R8.reuse, 0x4, R12 ;  /* 0x00000004080c7825 */ /* 0x040fe200078e020c */
[----:B-1----:R-:W2:Y:S04]  /*59050*/  LDL.LU.64 R232, [R1+0x2d88] ;  /* 0x002d880001e87983 */ /* 0x002ea80000300a00 */
[----:B------:R1:W-:Y:S04]  /*59060*/  STL.64 [R1+0xe70], R236 ;  /* 0x000e70ec01007387 */ /* 0x0003e80000100a00 */
[----:B-1----:R-:W3:Y:S04]  /*59070*/  LDL.LU.64 R236, [R1+0x2d80] ;  /* 0x002d800001ec7983 */ /* 0x002ee80000300a00 */
[----:B------:R1:W-:Y:S04]  /*59080*/  STL.64 [R1+0xdc8], R240 ;  /* 0x000dc8f001007387 */ /* 0x0003e80000100a00 */
[----:B-1----:R-:W2:Y:S04]  /*59090*/  LDL.LU.64 R240, [R1+0x2d78] ;  /* 0x002d780001f07983 */ /* 0x002ea80000300a00 */
[----:B------:R1:W-:Y:S04]  /*590a0*/  STL.64 [R1+0xdc0], R6 ;  /* 0x000dc00601007387 */ /* 0x0003e80000100a00 */
[----:B-1----:R-:W4:Y:S04]  /*590b0*/  LDL.LU.64 R6, [R1+0x2d70] ;  /* 0x002d700001067983 */ /* 0x002f280000300a00 */
[----:B------:R1:W-:Y:S04]  /*590c0*/  STL.64 [R1+0xdb8], R12 ;  /* 0x000db80c01007387 */ /* 0x0003e80000100a00 */
[----:B-1----:R-:W3:Y:S01]  /*590d0*/  LDL.LU.64 R12, [R1+0x2d68] ;  /* 0x002d6800010c7983 */ /* 0x002ee20000300a00 */
[----:B----4-:R-:W-:-:S04]  /*590e0*/  IMAD.WIDE R6, R8, 0x4, R6 ;  /* 0x0000000408067825 */ /* 0x010fc800078e0206 */
[----:B---3--:R-:W-:-:S05]  /*590f0*/  IMAD.WIDE R12, R8, 0x4, R12 ;  /* 0x00000004080c7825 */ /* 0x008fca00078e020c */
[----:B------:R1:W-:Y:S04]  /*59100*/  STL.64 [R1+0xda0], R12 ;  /* 0x000da00c01007387 */ /* 0x0003e80000100a00 */
[----:B-1----:R-:W3:Y:S04]  /*59110*/  LDL.LU.64 R12, [R1+0x2d60] ;  /* 0x002d6000010c7983 */ /* 0x002ee80000300a00 */
[----:B------:R1:W-:Y:S04]  /*59120*/  STL.64 [R1+0xd98], R6 ;  /* 0x000d980601007387 */ /* 0x0003e80000100a00 */
[----:B-1----:R-:W4:Y:S04]  /*59130*/  LDL.LU.64 R6, [R1+0x2d58] ;  /* 0x002d580001067983 */ /* 0x002f280000300a00 */
[----:B------:R1:W-:Y:S04]  /*59140*/  STL.64 [R1+0x2e40], R16 ;  /* 0x002e401001007387 */ /* 0x0003e80000100a00 */
[----:B-1----:R-:W2:Y:S04]  /*59150*/  LDL.64 R16, [R1+0xdb8] ;  /* 0x000db80001107983 */ /* 0x002ea80000100a00 */
        /* <DEDUP_REMOVED lines=11> */
[----:B-1----:R-:W2:Y:S04]  /*59210*/  LDL.LU.64 R248, [R1+0x78] ;  /* 0x0000780001f87983 */ /* 0x002ea80000300a00 */
[----:B------:R1:W-:Y:S04]  /*59220*/  STL [R1+0x2e08], R9 ;  /* 0x002e080901007387 */ /* 0x0003e80000100800 */
[----:B-1----:R-:W2:Y:S04]  /*59230*/  LDL.64 R8, [R1+0xe80] ;  /* 0x000e800001087983 */ /* 0x002ea80000100a00 */
[----:B------:R1:W-:Y:S04]  /*59240*/  STL.64 [R1+0x2e00], R250 ;  /* 0x002e00fa01007387 */ /* 0x0003e80000100a00 */
[----:B-1----:R-:W2:Y:S04]  /*59250*/  LDL.LU.64 R250, [R1+0x68] ;  /* 0x0000680001fa7983 */ /* 0x002ea80000300a00 */
[----:B------:R1:W-:Y:S04]  /*59260*/  STL.64 [R1+0x2df8], R14 ;  /* 0x002df80e01007387 */ /* 0x0003e80000100a00 */
[----:B-1----:R-:W2:Y:S04]  /*59270*/  LDL.LU.64 R14, [R1+0x58] ;  /* 0x00005800010e7983 */ /* 0x002ea80000300a00 */
[----:B------:R1:W-:Y:S04]  /*59280*/  STL.64 [R1+0x2df0], R242 ;  /* 0x002df0f201007387 */ /* 0x0003e80000100a00 */
[----:B-1----:R-:W2:Y:S04]  /*59290*/  LDL.64 R242, [R1+0xe70] ;  /* 0x000e700001f27983 */ /* 0x002ea80000100a00 */
[----:B------:R-:W-:Y:S04]  /*592a0*/  STL.64 [R1+0x2de8], R10 ;  /* 0x002de80a01007387 */ /* 0x000fe80000100a00 */
[----:B------:R-:W-:Y:S04]  /*592b0*/  STL.64 [R1+0x2de0], R2 ;  /* 0x002de00201007387 */ /* 0x000fe80000100a00 */
[----:B---3--:R1:W-:Y:S04]  /*592c0*/  STL.64 [R1+0x2d60], R12 ;  /* 0x002d600c01007387 */ /* 0x0083e80000100a00 */
[----:B-1----:R-:W3:Y:S04]  /*592d0*/  LDL.LU.64 R12, [R1+0x48] ;  /* 0x00004800010c7983 */ /* 0x002ee80000300a00 */
[----:B----4-:R1:W-:Y:S04]  /*592e0*/  STL.64 [R1+0x2d58], R6 ;  /* 0x002d580601007387 */ /* 0x0103e80000100a00 */
[----:B-1----:R-:W4:Y:S04]  /*592f0*/  LDL.LU.64 R6, [R1+0x38] ;  /* 0x0000380001067983 */ /* 0x002f280000300a00 */
[----:B--2---:R-:W-:Y:S01]  /*59300*/  LDGSTS.E [R0+-0x7ffc], desc[UR60][R242.64], !P4 ;  /* 0xf8004000f2007fae */ /* 0x004fe2000e12187c */
[----:B------:R-:W-:-:S02]  /*59310*/  IADD3 R252, R252, -0x1ff, RZ ;  /* 0xfffffe01fcfc7810 */ /* 0x000fc40007ffe0ff */
[----:B------:R-:W-:Y:S01]  /*59320*/  SEL R4, R4, RZ, P2 ;  /* 0x000000ff04047207 */ /* 0x000fe20001000000 */
[----:B------:R-:W-:Y:S04]  /*59330*/  LDGSTS.E [R0+-0x3ffc], desc[UR60][R16.64], !P4 ;  /* 0xfc00400010007fae */ /* 0x000fe8000e12187c */
[----:B------:R-:W2:Y:S04]  /*59340*/  LDL.LU.64 R242, [R1+0x28] ;  /* 0x0000280001f27983 */ /* 0x000ea80000300a00 */
[----:B------:R-:W2:Y:S04]  /*59350*/  LDL.LU.64 R10, [R1+0x18] ;  /* 0x00001800010a7983 */ /* 0x000ea80000300a00 */
[----:B------:R-:W2:Y:S01]  /*59360*/  LDL.LU.64 R2, [R1+0x8] ;  /* 0x0000080001027983 */ /* 0x000ea20000300a00 */
[----:B------:R-:W-:-:S02]  /*59370*/  ISETP.GE.U32.AND P5, PT, R252, 0x7ffffd82, PT ;  /* 0x7ffffd82fc00780c */ /* 0x000fc40003fa6070 */
[----:B------:R-:W-:Y:S01]  /*59380*/  ISETP.NE.U32.AND P2, PT, R4, RZ, PT ;  /* 0x000000ff0400720c */ /* 0x000fe20003f45070 */
[----:B------:R-:W1:Y:S01]  /*59390*/  LDC R252, c[0x0][0x230] ;  /* 0x00008c00fffc7b82 */ /* 0x000e620000000800 */
[----:B------:R-:W-:Y:S01]  /*593a0*/  IADD3 R4, R244, 0x100000, RZ ;  /* 0x00100000f4047810 */ /* 0x000fe20007ffe0ff */
[----:B------:R-:W-:-:S04]  /*593b0*/  IMAD.WIDE R248, R5, 0x4, R248 ;  /* 0x0000000405f87825 */ /* 0x000fc800078e02f8 */
[----:B------:R-:W-:-:S04]  /*593c0*/  IMAD.WIDE R250, R5, 0x4, R250 ;  /* 0x0000000405fa7825 */ /* 0x000fc800078e02fa */
[----:B------:R-:W-:Y:S01]  /*593d0*/  IMAD.WIDE R14, R5, 0x4, R14 ;  /* 0x00000004050e7825 */ /* 0x000fe200078e020e */
[----:B------:R-:W2:Y:S04]  /*593e0*/  LDL.LU.64 R16, [R1+0x2e40] ;  /* 0x002e400001107983 */ /* 0x000ea80000300a00 */
[----:B------:R-:W-:Y:S04]  /*593f0*/  LDGSTS.E [R0+-0x7ff8], desc[UR60][R226.64], !P5 ;  /* 0xf8008000e2007fae */ /* 0x000fe8000e92187c */
[----:B------:R-:W-:Y:S04]  /*59400*/  LDGSTS.E [R0+-0x3ff8], desc[UR60][R224.64], !P5 ;  /* 0xfc008000e0007fae */ /* 0x000fe8000e92187c */
[----:B------:R-:W2:Y:S01]  /*59410*/  LDL.LU.64 R226, [R1+0x2e38] ;  /* 0x002e380001e27983 */ /* 0x000ea20000300a00 */
[----:B-1----:R-:W-:-:S03]  /*59420*/  VIADD R252, R252, 0xfffffe00 ;  /* 0xfffffe00fcfc7836 */ /* 0x002fc60000000000 */
[----:B------:R-:W2:Y:S02]  /*59430*/  LDL.LU.64 R224, [R1+0x2e30] ;  /* 0x002e300001e07983 */ /* 0x000ea40000300a00 */
[----:B------:R-:W-:Y:S01]  /*59440*/  ISETP.GE.U32.AND P6, PT, R252, 0x7ffffd81, PT ;  /* 0x7ffffd81fc00780c */ /* 0x000fe20003fc6070 */
[----:B------:R-:W-:-:S12]  /*59450*/  VIADD R252, R244, 0x100000 ;  /* 0x00100000f4fc7836 */ /* 0x000fd80000000000 */
[----:B------:R-:W-:Y:S04]  /*59460*/  LDGSTS.E [R0+-0x7ff4], desc[UR60][R222.64], !P6 ;  /* 0xf800c000de007fae */ /* 0x000fe8000f12187c */
[----:B------:R-:W-:Y:S04]  /*59470*/  LDGSTS.E [R0+-0x3ff4], desc[UR60][R220.64], !P6 ;  /* 0xfc00c000dc007fae */ /* 0x000fe8000f12187c */
[----:B------:R-:W0:Y:S04]  /*59480*/  LDGDEPBAR ;  /* 0x00000000000079af */ /* 0x000e280000000000 */
[----:B------:R-:W-:Y:S04]  /*59490*/  LDGSTS.E [R252+-0x40000], desc[UR60][R218.64], P1 ;  /* 0xc0000000dafc7fae */ /* 0x000fe8000892187c */
[----:B------:R1:W-:Y:S04]  /*594a0*/  LDGSTS.E [R4+-0x3fc00], desc[UR60][R8.64], P1 ;  /* 0xc040000008047fae */ /* 0x0003e8000892187c */
[----:B------:R-:W2:Y:S04]  /*594b0*/  LDL.LU.64 R222, [R1+0x2e28] ;  /* 0x002e280001de7983 */ /* 0x000ea80000300a00 */
[----:B------:R-:W2:Y:S01]  /*594c0*/  LDL.LU.64 R220, [R1+0x2e20] ;  /* 0x002e200001dc7983 */ /* 0x000ea20000300a00 */
[----:B-1----:R-:W-:-:S03]  /*594d0*/  VIADD R9, R244, 0x100000 ;  /* 0x00100000f4097836 */ /* 0x002fc60000000000 */
[----:B------:R-:W2:Y:S04]  /*594e0*/  LDL.LU.64 R218, [R1+0x2e18] ;  /* 0x002e180001da7983 */ /* 0x000ea80000300a00 */
[----:B------:R-:W-:Y:S04]  /*594f0*/  LDGSTS.E [R9+-0x3f800], desc[UR60][R248.64], P1 ;  /* 0xc0800000f8097fae */ /* 0x000fe8000892187c */
[----:B------:R1:W-:Y:S01]  /*59500*/  STL.64 [R1+0xd90], R248 ;  /* 0x000d90f801007387 */ /* 0x0003e20000100a00 */
[----:B------:R-:W-:-:S03]  /*59510*/  IADD3 R8, R244, 0x100000, RZ ;  /* 0x00100000f4087810 */ /* 0x000fc60007ffe0ff */
[----:B------:R4:W-:Y:S04]  /*59520*/  STL.64 [R1+0xd88], R250 ;  /* 0x000d88fa01007387 */ /* 0x0009e80000100a00 */
[----:B-1----:R-:W2:Y:S04]  /*59530*/  LDL.LU.64 R248, [R1+0x2e10] ;  /* 0x002e100001f87983 */ /* 0x002ea80000300a00 */
[----:B------:R-:W5:Y:S04]  /*59540*/  LDL.LU R9, [R1+0x2e08] ;  /* 0x002e080001097983 */ /* 0x000f680000300800 */
[----:B------:R1:W-:Y:S01]  /*59550*/  STL.64 [R1+0xd68], R14 ;  /* 0x000d680e01007387 */ /* 0x0003e20000100a00 */
[----:B---3--:R-:W-:-:S04]  /*59560*/  IMAD.WIDE R12, R5, 0x4, R12 ;  /* 0x00000004050c7825 */ /* 0x008fc800078e020c */
[----:B----4-:R-:W-:-:S04]  /*59570*/  IMAD.WIDE R6, R5, 0x4, R6 ;  /* 0x0000000405067825 */ /* 0x010fc800078e0206 */
[----:B------:R-:W-:-:S05]  /*59580*/  VIADD R5, R244, 0x100000 ;  /* 0x00100000f4057836 */ /* 0x000fca0000000000 */
[----:B------:R3:W-:Y:S04]  /*59590*/  LDGSTS.E [R5+-0x3f400], desc[UR60][R250.64], P1 ;  /* 0xc0c00000fa057fae */ /* 0x0007e8000892187c */
[----:B------:R4:W-:Y:S04]  /*595a0*/  LDGSTS.E [R8+-0x3f000], desc[UR60][R14.64], P1 ;  /* 0xc10000000e087fae */ /* 0x0009e8000892187c */
[----:B------:R-:W-:Y:S04]  /*595b0*/  LDGSTS.E [R252+-0x3ec00], desc[UR60][R12.64], P1 ;  /* 0xc14000000cfc7fae */ /* 0x000fe8000892187c */
[----:B------:R4:W-:Y:S01]  /*595c0*/  LDGSTS.E [R4+-0x3e800], desc[UR60][R6.64], P1 ;  /* 0xc180000006047fae */ /* 0x0009e2000892187c */
[----:B---3--:R-:W3:Y:S03]  /*595d0*/  LDC R5, c[0x0][0x23c] ;  /* 0x00008f00ff057b82 */ /* 0x008ee60000000800 */
[----:B------:R-:W2:Y:S04]  /*595e0*/  LDL.LU.64 R250, [R1+0x2e00] ;  /* 0x002e000001fa7983 */ /* 0x000ea80000300a00 */
[----:B------:R-:W-:Y:S04]  /*595f0*/  STL.64 [R1+0xd60], R12 ;  /* 0x000d600c01007387 */ /* 0x000fe80000100a00 */
[----:B-1----:R-:W2:Y:S04]  /*59600*/  LDL.LU.64 R14, [R1+0x2df8] ;  /* 0x002df800010e7983 */ /* 0x002ea80000300a00 */
[----:B------:R1:W-:Y:S01]  /*59610*/  STL.64 [R1+0xd58], R6 ;  /* 0x000d580601007387 */ /* 0x0003e20000100a00 */
[----:B----4-:R-:W4:Y:S01]  /*59620*/  LDC R8, c[0x0][0x238] ;  /* 0x00008e00ff087b82 */ /* 0x010f220000000800 */
[----:B---3--:R-:W-:-:S05]  /*59630*/  SHF.L.U32 R5, R5, 0x7, RZ ;  /* 0x0000000705057819 */ /* 0x008fca00000006ff */
[----:B-1----:R-:W-:-:S04]  /*59640*/  IMAD.WIDE R6, R5, 0x4, R236 ;  /* 0x0000000405067825 */ /* 0x002fc800078e02ec */
[----:B------:R-:W-:Y:S01]  /*59650*/  IMAD.WIDE R12, R5, 0x4, R240 ;  /* 0x00000004050c7825 */ /* 0x000fe200078e02f0 */
[----:B------:R-:W-:-:S03]  /*59660*/  IADD3 R237, R244, 0x100000, RZ ;  /* 0x00100000f4ed7810 */ /* 0x000fc60007ffe0ff */
[C---:B------:R-:W-:Y:S01]  /*59670*/  VIADD R240, R244.reuse, 0x100000 ;  /* 0x00100000f4f07836 */ /* 0x040fe20000000000 */
[----:B------:R-:W-:Y:S01]  /*59680*/  IADD3 R241, R244, 0x100000, RZ ;  /* 0x00100000f4f17810 */ /* 0x000fe20007ffe0ff */
[----:B------:R-:W-:-:S04]  /*59690*/  IMAD.WIDE R232, R5, 0x4, R232 ;  /* 0x0000000405e87825 */ /* 0x000fc800078e02e8 */
[----:B------:R-:W-:-:S04]  /*596a0*/  IMAD.WIDE R228, R5, 0x4, R228 ;  /* 0x0000000405e47825 */ /* 0x000fc800078e02e4 */
[----:B------:R-:W-:-:S04]  /*596b0*/  IMAD.WIDE R216, R5, 0x4, R216 ;  /* 0x0000000405d87825 */ /* 0x000fc800078e02d8 */
[----:B------:R-:W-:Y:S02]  /*596c0*/  VIADD R236, R244, 0x100000 ;  /* 0x00100000f4ec7836 */ /* 0x000fe40000000000 */
        /* <DEDUP_REMOVED lines=24> */
[----:B--2---:R-:W-:-:S04]  /*59850*/  IMAD.WIDE R242, R5, 0x4, R242 ;  /* 0x0000000405f27825 */ /* 0x004fc800078e02f2 */
[----:B------:R-:W-:-:S04]  /*59860*/  IMAD.WIDE R10, R5, 0x4, R10 ;  /* 0x00000004050a7825 */ /* 0x000fc800078e020a */
[C---:B------:R-:W-:Y:S01]  /*59870*/  IMAD.WIDE R2, R5.reuse, 0x4, R2 ;  /* 0x0000000405027825 */ /* 0x040fe200078e0202 */
[----:B------:R1:W-:Y:S04]  /*59880*/  STL.64 [R1+0xd50], R242 ;  /* 0x000d50f201007387 */ /* 0x0003e80000100a00 */
[----:B------:R2:W-:Y:S04]  /*59890*/  STL.64 [R1+0xd38], R10 ;  /* 0x000d380a01007387 */ /* 0x0005e80000100a00 */
[----:B------:R3:W-:Y:S04]  /*598a0*/  STL.64 [R1+0xd28], R2 ;  /* 0x000d280201007387 */ /* 0x0007e80000100a00 */
[----:B------:R-:W-:Y:S04]  /*598b0*/  LDGSTS.E [R237+-0x3e400], desc[UR60][R242.64], P1 ;  /* 0xc1c00000f2ed7fae */ /* 0x000fe8000892187c */
[----:B------:R-:W-:Y:S04]  /*598c0*/  LDGSTS.E [R240+-0x3e000], desc[UR60][R10.64], P1 ;  /* 0xc20000000af07fae */ /* 0x000fe8000892187c */
[----:B------:R-:W-:Y:S04]  /*598d0*/  LDGSTS.E [R241+-0x3dc00], desc[UR60][R2.64], P1 ;  /* 0xc240000002f17fae */ /* 0x000fe8000892187c */
[----:B------:R4:W-:Y:S04]  /*598e0*/  LDGSTS.E [R252+-0x3d800], desc[UR60][R12.64], P1 ;  /* 0xc28000000cfc7fae */ /* 0x0009e8000892187c */
[----:B------:R4:W-:Y:S04]  /*598f0*/  LDGSTS.E [R4+-0x3d400], desc[UR60][R6.64], P1 ;  /* 0xc2c0000006047fae */ /* 0x0009e8000892187c */
[----:B------:R-:W-:Y:S04]  /*59900*/  LDGSTS.E [R241+-0x3d000], desc[UR60][R232.64], P1 ;  /* 0xc3000000e8f17fae */ /* 0x000fe8000892187c */
[----:B------:R-:W-:Y:S04]  /*59910*/  LDGSTS.E [R240+-0x3cc00], desc[UR60][R228.64], P1 ;  /* 0xc3400000e4f07fae */ /* 0x000fe8000892187c */
[----:B------:R-:W-:Y:S04]  /*59920*/  LDGSTS.E [R237+-0x3c800], desc[UR60][R216.64], P1 ;  /* 0xc3800000d8ed7fae */ /* 0x000fe8000892187c */
[----:B-1----:R-:W4:Y:S04]  /*59930*/  LDL.LU.64 R242, [R1+0x2df0] ;  /* 0x002df00001f27983 */ /* 0x002f280000300a00 */
[----:B--2---:R-:W2:Y:S04]  /*59940*/  LDL.LU.64 R10, [R1+0x2de8] ;  /* 0x002de800010a7983 */ /* 0x004ea80000300a00 */
[----:B------:R4:W-:Y:S04]  /*59950*/  STL.64 [R1+0xd20], R12 ;  /* 0x000d200c01007387 */ /* 0x0009e80000100a00 */
[----:B---3--:R-:W3:Y:S04]  /*59960*/  LDL.LU.64 R2, [R1+0x2de0] ;  /* 0x002de00001027983 */ /* 0x008ee80000300a00 */
[----:B------:R1:W-:Y:S04]  /*59970*/  STL.64 [R1+0xd18], R6 ;  /* 0x000d180601007387 */ /* 0x0003e80000100a00 */
[----:B------:R-:W-:Y:S04]  /*59980*/  STL.64 [R1+0xd00], R232 ;  /* 0x000d00e801007387 */ /* 0x000fe80000100a00 */
[----:B------:R-:W-:Y:S04]  /*59990*/  STL.64 [R1+0xcf8], R228 ;  /* 0x000cf8e401007387 */ /* 0x000fe80000100a00 */
[----:B------:R-:W-:Y:S01]  /*599a0*/  STL.64 [R1+0xcf0], R216 ;  /* 0x000cf0d801007387 */ /* 0x000fe20000100a00 */
[----:B----4-:R-:W-:-:S04]  /*599b0*/  IMAD.WIDE R12, R5, 0x4, R214 ;  /* 0x00000004050c7825 */ /* 0x010fc800078e02d6 */
[----:B-1----:R-:W-:Y:S01]  /*599c0*/  IMAD.WIDE R6, R5, 0x4, R212 ;  /* 0x0000000405067825 */ /* 0x002fe200078e02d4 */
[----:B------:R-:W-:-:S03]  /*599d0*/  IADD3 R215, R244, 0x100000, RZ ;  /* 0x00100000f4d77810 */ /* 0x000fc60007ffe0ff */
[C---:B------:R-:W-:Y:S01]  /*599e0*/  VIADD R214, R244.reuse, 0x100000 ;  /* 0x00100000f4d67836 */ /* 0x040fe20000000000 */
[C---:B------:R-:W-:Y:S01]  /*599f0*/  IADD3 R213, R244.reuse, 0x100000, RZ ;  /* 0x00100000f4d57810 */ /* 0x040fe20007ffe0ff */
[----:B------:R1:W-:Y:S04]  /*59a00*/  STL.64 [R1+0xce8], R12 ;  /* 0x000ce80c01007387 */ /* 0x0003e80000100a00 */
[----:B------:R1:W-:Y:S04]  /*59a10*/  LDGSTS.E [R236+-0x3c400], desc[UR60][R12.64], P1 ;  /* 0xc3c000000cec7fae */ /* 0x0003e8000892187c */
[----:B------:R4:W-:Y:S04]  /*59a20*/  STL.64 [R1+0xce0], R6 ;  /* 0x000ce00601007387 */ /* 0x0009e80000100a00 */
[----:B------:R4:W-:Y:S01]  /*59a30*/  LDGSTS.E [R4+-0x3c000], desc[UR60][R6.64], P1 ;  /* 0xc400000006047fae */ /* 0x0009e2000892187c */
[----:B------:R-:W-:-:S03]  /*59a40*/  VIADD R212, R244, 0x100000 ;  /* 0x00100000f4d47836 */ /* 0x000fc60000000000 */
[----:B------:R-:W-:Y:S04]  /*59a50*/  STL.64 [R1+0xcd8], R210 ;  /* 0x000cd8d201007387 */ /* 0x000fe80000100a00 */
[----:B------:R-:W-:Y:S04]  /*59a60*/  LDGSTS.E [R215+-0x3bc00], desc[UR60][R210.64], P1 ;  /* 0xc4400000d2d77fae */ /* 0x000fe8000892187c */
[----:B------:R-:W-:Y:S04]  /*59a70*/  STL.64 [R1+0xcd0], R208 ;  /* 0x000cd0d001007387 */ /* 0x000fe80000100a00 */
[----:B------:R-:W-:Y:S04]  /*59a80*/  LDGSTS.E [R214+-0x3b800], desc[UR60][R208.64], P1 ;  /* 0xc4800000d0d67fae */ /* 0x000fe8000892187c */
[----:B------:R-:W-:Y:S04]  /*59a90*/  STL.64 [R1+0xcc8], R206 ;  /* 0x000cc8ce01007387 */ /* 0x000fe80000100a00 */
[----:B------:R-:W-:Y:S01]  /*59aa0*/  LDGSTS.E [R213+-0x3b400], desc[UR60][R206.64], P1 ;  /* 0xc4c00000ced57fae */ /* 0x000fe2000892187c */
[----:B-1----:R-:W-:-:S04]  /*59ab0*/  IMAD.WIDE R12, R5, 0x4, R204 ;  /* 0x00000004050c7825 */ /* 0x002fc800078e02cc */
[----:B----4-:R-:W-:Y:S01]  /*59ac0*/  IMAD.WIDE R6, R5, 0x4, R202 ;  /* 0x0000000405067825 */ /* 0x010fe200078e02ca */
        /* <DEDUP_REMOVED lines=98> */
[----:B------:R1:W-:Y:S04]  /*5a0f0*/  STL.64 [R1+0xb80], R12 ;  /* 0x000b800c01007387 */ /* 0x0003e80000100a00 */
[----:B------:R1:W-:Y:S04]  /*5a100*/  LDGSTS.E [R152+-0x1b800], desc[UR60][R12.64], P1 ;  /* 0xe48000000c987fae */ /* 0x0003e8000892187c */
[----:B------:R4:W-:Y:S04]  /*5a110*/  STL.64 [R1+0xb78], R6 ;  /* 0x000b780601007387 */ /* 0x0009e80000100a00 */
[----:B------:R4:W-:Y:S01]  /*5a120*/  LDGSTS.E [R4+-0x1b400], desc[UR60][R6.64], P1 ;  /* 0xe4c0000006047fae */ /* 0x0009e2000892187c */
[----:B------:R-:W-:-:S03]  /*5a130*/  IADD3 R143, R244, 0x100000, RZ ;  /* 0x00100000f48f7810 */ /* 0x000fc60007ffe0ff */
[----:B------:R-:W-:Y:S01]  /*5a140*/  STL.64 [R1+0xb70], R140 ;  /* 0x000b708c01007387 */ /* 0x000fe20000100a00 */
[----:B------:R-:W-:-:S03]  /*5a150*/  VIADD R142, R244, 0x100000 ;  /* 0x00100000f48e7836 */ /* 0x000fc60000000000 */
[----:B------:R-:W-:Y:S04]  /*5a160*/  STL.64 [R1+0xb68], R138 ;  /* 0x000b688a01007387 */ /* 0x000fe80000100a00 */
[----:B------:R-:W-:Y:S04]  /*5a170*/  STL.64 [R1+0xb60], R136 ;  /* 0x000b608801007387 */ /* 0x000fe80000100a00 */
[----:B------:R-:W-:Y:S01]  /*5a180*/  LDGSTS.E [R145+-0x1b000], desc[UR60][R140.64], P1 ;  /* 0xe50000008c917fae */ /* 0x000fe2000892187c */
[----:B------:R-:W-:-:S04]  /*5a190*/  IMAD.WIDE R130, R5, 0x4, R130 ;  /* 0x0000000405827825 */ /* 0x000fc800078e0282 */
[C---:B-1----:R-:W-:Y:S01]  /*5a1a0*/  IMAD.WIDE R12, R5.reuse, 0x4, R134 ;  /* 0x00000004050c7825 */ /* 0x042fe200078e0286 */
[----:B------:R-:W-:Y:S03]  /*5a1b0*/  LDGSTS.E [R144+-0x1ac00], desc[UR60][R138.64], P1 ;  /* 0xe54000008a907fae */ /* 0x000fe6000892187c */
[----:B----4-:R-:W-:-:S04]  /*5a1c0*/  IMAD.WIDE R6, R5, 0x4, R132 ;  /* 0x0000000405067825 */ /* 0x010fc800078e0284 */
[C---:B------:R-:W-:Y:S01]  /*5a1d0*/  IMAD.WIDE R128, R5.reuse, 0x4, R128 ;  /* 0x0000000405807825 */ /* 0x040fe200078e0280 */
[----:B------:R-:W-:Y:S04]  /*5a1e0*/  LDGSTS.E [R143+-0x1a800], desc[UR60][R136.64], P1 ;  /* 0xe5800000888f7fae */ /* 0x000fe8000892187c */
[----:B------:R1:W-:Y:S04]  /*5a1f0*/  STL.64 [R1+0xb50], R12 ;  /* 0x000b500c01007387 */ /* 0x0003e80000100a00 */
[----:B------:R4:W-:Y:S04]  /*5a200*/  STL.64 [R1+0xb48], R6 ;  /* 0x000b480601007387 */ /* 0x0009e80000100a00 */
[----:B------:R-:W2:Y:S01]  /*5a210*/  LDL.LU.64 R206, [R1+0x90] ;  /* 0x0000900001ce7983 */ /* 0x000ea20000300a00 */
[----:B------:R-:W-:-:S03]  /*5a220*/  IMAD.WIDE R126, R5, 0x4, R126 ;  /* 0x00000004057e7825 */ /* 0x000fc600078e027e */
[----:B------:R1:W-:Y:S04]  /*5a230*/  LDGSTS.E [R142+-0x1a400], desc[UR60][R12.64], P1 ;  /* 0xe5c000000c8e7fae */ /* 0x0003e8000892187c */
[----:B------:R-:W3:Y:S04]  /*5a240*/  LDL.LU.64 R208, [R1+0x80] ;  /* 0x0000800001d07983 */ /* 0x000ee80000300a00 */
[----:B------:R-:W3:Y:S04]  /*5a250*/  LDL.LU.64 R210, [R1+0x70] ;  /* 0x0000700001d27983 */ /* 0x000ee80000300a00 */
[----:B------:R4:W-:Y:S04]  /*5a260*/  LDGSTS.E [R4+-0x1a000], desc[UR60][R6.64], P1 ;  /* 0xe600000006047fae */ /* 0x0009e8000892187c */
[----:B------:R-:W-:Y:S04]  /*5a270*/  STL.64 [R1+0xb38], R130 ;  /* 0x000b388201007387 */ /* 0x000fe80000100a00 */
[----:B------:R-:W-:Y:S04]  /*5a280*/  STL.64 [R1+0xb30], R128 ;  /* 0x000b308001007387 */ /* 0x000fe80000100a00 */
[----:B------:R-:W-:Y:S01]  /*5a290*/  STL.64 [R1+0xb28], R126 ;  /* 0x000b287e01007387 */ /* 0x000fe20000100a00 */
[----:B------:R-:W-:-:S03]  /*5a2a0*/  IADD3 R135, R244, 0x100000, RZ ;  /* 0x00100000f4877810 */ /* 0x000fc60007ffe0ff */
[----:B------:R-:W3:Y:S01]  /*5a2b0*/  LDL.LU.64 R236, [R1+0x60] ;  /* 0x0000600001ec7983 */ /* 0x000ee20000300a00 */
[----:B-1----:R-:W-:-:S04]  /*5a2c0*/  IMAD.WIDE R12, R5, 0x4, R124 ;  /* 0x00000004050c7825 */ /* 0x002fc800078e027c */
[----:B----4-:R-:W-:-:S04]  /*5a2d0*/  IMAD.WIDE R6, R5, 0x4, R122 ;  /* 0x0000000405067825 */ /* 0x010fc800078e027a */
[C---:B------:R-:W-:Y:S01]  /*5a2e0*/  VIADD R134, R244.reuse, 0x100000 ;  /* 0x00100000f4867836 */ /* 0x040fe20000000000 */
[C---:B------:R-:W-:Y:S01]  /*5a2f0*/  IADD3 R133, R244.reuse, 0x100000, RZ ;  /* 0x00100000f4857810 */ /* 0x040fe20007ffe0ff */
[C---:B------:R-:W-:Y:S01]  /*5a300*/  VIADD R132, R244.reuse, 0x100000 ;  /* 0x00100000f4847836 */ /* 0x040fe20000000000 */
[----:B------:R-:W-:Y:S04]  /*5a310*/  STL.64 [R1+0xb18], R12 ;  /* 0x000b180c01007387 */ /* 0x000fe80000100a00 */
[----:B------:R-:W4:Y:S04]  /*5a320*/  LDL.LU.64 R240, [R1+0x50] ;  /* 0x0000500001f07983 */ /* 0x000f280000300a00 */
[----:B------:R1:W-:Y:S04]  /*5a330*/  STL.64 [R1+0xb10], R6 ;  /* 0x000b100601007387 */ /* 0x0003e80000100a00 */
[----:B------:R-:W4:Y:S04]  /*5a340*/  LDL.LU.64 R216, [R1+0x40] ;  /* 0x0000400001d87983 */ /* 0x000f280000300a00 */
[----:B------:R1:W-:Y:S04]  /*5a350*/  LDGSTS.E [R135+-0x19c00], desc[UR60][R130.64], P1 ;  /* 0xe640000082877fae */ /* 0x0003e8000892187c */
[----:B------:R-:W4:Y:S04]  /*5a360*/  LDL.LU.64 R228, [R1+0x30] ;  /* 0x0000300001e47983 */ /* 0x000f280000300a00 */
[----:B------:R1:W-:Y:S04]  /*5a370*/  LDGSTS.E [R134+-0x19800], desc[UR60][R128.64], P1 ;  /* 0xe680000080867fae */ /* 0x0003e8000892187c */
[----:B------:R-:W4:Y:S04]  /*5a380*/  LDL.LU.64 R232, [R1+0x20] ;  /* 0x0000200001e87983 */ /* 0x000f280000300a00 */
[----:B------:R-:W-:Y:S04]  /*5a390*/  LDGSTS.E [R133+-0x19400], desc[UR60][R126.64], P1 ;  /* 0xe6c000007e857fae */ /* 0x000fe8000892187c */
[----:B------:R-:W-:Y:S04]  /*5a3a0*/  LDGSTS.E [R132+-0x19000], desc[UR60][R12.64], P1 ;  /* 0xe70000000c847fae */ /* 0x000fe8000892187c */
[----:B------:R1:W-:Y:S04]  /*5a3b0*/  LDGSTS.E [R4+-0x18c00], desc[UR60][R6.64], P1 ;  /* 0xe740000006047fae */ /* 0x0003e8000892187c */
[----:B-1----:R-:W4:Y:S04]  /*5a3c0*/  LDL.LU.64 R6, [R1+0x10] ;  /* 0x0000100001067983 */ /* 0x002f280000300a00 */
[----:B------:R-:W4:Y:S01]  /*5a3d0*/  LDL.LU.64 R12, [R1] ;  /* 0x00000000010c7983 */ /* 0x000f220000300a00 */
[----:B------:R-:W-:Y:S01]  /*5a3e0*/  IADD3 R125, R244, 0x100000, RZ ;  /* 0x00100000f47d7810 */ /* 0x000fe20007ffe0ff */
[----:B------:R-:W-:-:S04]  /*5a3f0*/  IMAD.WIDE R130, R5, 0x4, R120 ;  /* 0x0000000405827825 */ /* 0x000fc800078e0278 */
[----:B------:R-:W-:Y:S02]  /*5a400*/  VIADD R124, R244, 0x100000 ;  /* 0x00100000f47c7836 */ /* 0x000fe40000000000 */
[----:B------:R-:W-:Y:S01]  /*5a410*/  IMAD.WIDE R128, R5, 0x4, R118 ;  /* 0x0000000405807825 */ /* 0x000fe200078e0276 */
[----:B------:R-:W-:-:S03]  /*5a420*/  IADD3 R123, R245, 0x100000, RZ ;  /* 0x00100000f57b7810 */ /* 0x000fc60007ffe0ff */
[C---:B------:R-:W-:Y:S01]  /*5a430*/  VIADD R122, R245.reuse, 0x100000 ;  /* 0x00100000f57a7836 */ /* 0x040fe20000000000 */
[----:B------:R-:W-:Y:S01]  /*5a440*/  IADD3 R4, R245, 0x100000, RZ ;  /* 0x00100000f5047810 */ /* 0x000fe20007ffe0ff */
[----:B------:R1:W-:Y:S04]  /*5a450*/  STL.64 [R1+0xb08], R130 ;  /* 0x000b088201007387 */ /* 0x0003e80000100a00 */
[----:B------:R1:W-:Y:S04]  /*5a460*/  LDGSTS.E [R125+-0x18800], desc[UR60][R130.64], P1 ;  /* 0xe7800000827d7fae */ /* 0x0003e8000892187c */
[----:B------:R-:W-:Y:S04]  /*5a470*/  STL.64 [R1+0xb00], R128 ;  /* 0x000b008001007387 */ /* 0x000fe80000100a00 */
[----:B------:R-:W-:Y:S01]  /*5a480*/  LDGSTS.E [R124+-0x18400], desc[UR60][R128.64], P1 ;  /* 0xe7c00000807c7fae */ /* 0x000fe2000892187c */
        /* <DEDUP_REMOVED lines=31> */
[----:B---3--:R-:W-:-:S04]  /*5a680*/  IMAD.WIDE R120, R5, 0x4, R208 ;  /* 0x0000000405787825 */ /* 0x008fc800078e02d0 */
[C---:B------:R-:W-:Y:S01]  /*5a690*/  IMAD.WIDE R118, R5.reuse, 0x4, R210 ;  /* 0x0000000405767825 */ /* 0x040fe200078e02d2 */
[----:B------:R-:W-:Y:S04]  /*5a6a0*/  STL.64 [R1+0xaf8], R126 ;  /* 0x000af87e01007387 */ /* 0x000fe80000100a00 */
[----:B------:R-:W-:Y:S04]  /*5a6b0*/  LDGSTS.E [R123+-0x3ff80], desc[UR60][R126.64], P1 ;  /* 0xc00800007e7b7fae */ /* 0x000fe8000892187c */
[----:B------:R2:W-:Y:S04]  /*5a6c0*/  STL.64 [R1+0xae8], R120 ;  /* 0x000ae87801007387 */ /* 0x0005e80000100a00 */
[----:B------:R2:W-:Y:S01]  /*5a6d0*/  LDGSTS.E [R122+-0x3fb80], desc[UR60][R120.64], P1 ;  /* 0xc0480000787a7fae */ /* 0x0005e2000892187c */
[----:B-1----:R-:W-:-:S03]  /*5a6e0*/  IMAD.WIDE R130, R5, 0x4, R236 ;  /* 0x0000000405827825 */ /* 0x002fc600078e02ec */
[----:B------:R1:W-:Y:S04]  /*5a6f0*/  STL.64 [R1+0xad8], R118 ;  /* 0x000ad87601007387 */ /* 0x0003e80000100a00 */
[----:B------:R1:W-:Y:S04]  /*5a700*/  LDGSTS.E [R4+-0x3f780], desc[UR60][R118.64], P1 ;  /* 0xc088000076047fae */ /* 0x0003e8000892187c */
[----:B------:R-:W-:Y:S01]  /*5a710*/  STL.64 [R1+0xad0], R130 ;  /* 0x000ad08201007387 */ /* 0x000fe20000100a00 */
[C---:B--2---:R-:W-:Y:S01]  /*5a720*/  VIADD R121, R245.reuse, 0x100000 ;  /* 0x00100000f5797836 */ /* 0x044fe20000000000 */
[----:B------:R-:W-:Y:S01]  /*5a730*/  IADD3 R120, R245, 0x100000, RZ ;  /* 0x00100000f5787810 */ /* 0x000fe20007ffe0ff */
[----:B----4-:R-:W-:-:S04]  /*5a740*/  IMAD.WIDE R128, R5, 0x4, R240 ;  /* 0x0000000405807825 */ /* 0x010fc800078e02f0 */
[----:B-1----:R-:W-:Y:S02]  /*5a750*/  VIADD R119, R245, 0x100000 ;  /* 0x00100000f5777836 */ /* 0x002fe40000000000 */
[----:B------:R-:W-:Y:S01]  /*5a760*/  IMAD.WIDE R126, R5, 0x4, R216 ;  /* 0x00000004057e7825 */ /* 0x000fe200078e02d8 */
[----:B------:R-:W-:-:S03]  /*5a770*/  IADD3 R118, R245, 0x100000, RZ ;  /* 0x00100000f5767810 */ /* 0x000fc60007ffe0ff */
[----:B------:R-:W-:-:S04]  /*5a780*/  IMAD.WIDE R124, R5, 0x4, R228 ;  /* 0x00000004057c7825 */ /* 0x000fc800078e02e4 */
[C---:B------:R-:W-:Y:S01]  /*5a790*/  IMAD.WIDE R122, R5.reuse, 0x4, R232 ;  /* 0x00000004057a7825 */ /* 0x040fe200078e02e8 */
[----:B------:R-:W-:Y:S04]  /*5a7a0*/  LDGSTS.E [R121+-0x3f380], desc[UR60][R130.64], P1 ;  /* 0xc0c8000082797fae */ /* 0x000fe8000892187c */
[----:B------:R-:W-:Y:S04]  /*5a7b0*/  STL.64 [R1+0xac8], R128 ;  /* 0x000ac88001007387 */ /* 0x000fe80000100a00 */
[----:B------:R-:W-:Y:S04]  /*5a7c0*/  LDGSTS.E [R120+-0x3ef80], desc[UR60][R128.64], P1 ;  /* 0xc108000080787fae */ /* 0x000fe8000892187c */
[----:B------:R1:W-:Y:S04]  /*5a7d0*/  STL.64 [R1+0xac0], R126 ;  /* 0x000ac07e01007387 */ /* 0x0003e80000100a00 */
[----:B------:R1:W-:Y:S04]  /*5a7e0*/  LDGSTS.E [R119+-0x3eb80], desc[UR60][R126.64], P1 ;  /* 0xc14800007e777fae */ /* 0x0003e8000892187c */
[----:B------:R2:W-:Y:S04]  /*5a7f0*/  STL.64 [R1+0xab8], R124 ;  /* 0x000ab87c01007387 */ /* 0x0005e80000100a00 */
[----:B------:R2:W-:Y:S04]  /*5a800*/  LDGSTS.E [R118+-0x3e780], desc[UR60][R124.64], P1 ;  /* 0xc18800007c767fae */ /* 0x0005e8000892187c */
[----:B------:R3:W-:Y:S04]  /*5a810*/  STL.64 [R1+0xab0], R122 ;  /* 0x000ab07a01007387 */ /* 0x0007e80000100a00 */
[----:B------:R3:W-:Y:S01]  /*5a820*/  LDGSTS.E [R4+-0x3e380], desc[UR60][R122.64], P1 ;  /* 0xc1c800007a047fae */ /* 0x0007e2000892187c */
[----:B-1----:R-:W-:-:S04]  /*5a830*/  IMAD.WIDE R126, R5, 0x4, R6 ;  /* 0x00000004057e7825 */ /* 0x002fc800078e0206 */
[----:B--2---:R-:W-:-:S04]  /*5a840*/  IMAD.WIDE R124, R5, 0x4, R12 ;  /* 0x00000004057c7825 */ /* 0x004fc800078e020c */
[----:B---3--:R-:W-:-:S04]  /*5a850*/  IMAD.WIDE R122, R5, 0x4, R238 ;  /* 0x00000004057a7825 */ /* 0x008fc800078e02ee */
[----:B------:R-:W-:-:S04]  /*5a860*/  IMAD.WIDE R12, R5, 0x4, R234 ;  /* 0x00000004050c7825 */ /* 0x000fc800078e02ea */
[C---:B------:R-:W-:Y:S01]  /*5a870*/  IMAD.WIDE R6, R5.reuse, 0x4, R230 ;  /* 0x0000000405067825 */ /* 0x040fe200078e02e6 */
[----:B------:R-:W-:Y:S04]  /*5a880*/  STL.64 [R1+0xaa0], R126 ;  /* 0x000aa07e01007387 */ /* 0x000fe80000100a00 */
[----:B------:R-:W-:Y:S04]  /*5a890*/  LDGSTS.E [R121+-0x3df80], desc[UR60][R126.64], P1 ;  /* 0xc20800007e797fae */ /* 0x000fe8000892187c */
[----:B------:R-:W-:Y:S04]  /*5a8a0*/  STL.64 [R1+0xa98], R124 ;  /* 0x000a987c01007387 */ /* 0x000fe80000100a00 */
[----:B------:R-:W-:Y:S04]  /*5a8b0*/  LDGSTS.E [R120+-0x3db80], desc[UR60][R124.64], P1 ;  /* 0xc24800007c787fae */ /* 0x000fe8000892187c */
[----:B------:R-:W-:Y:S04]  /*5a8c0*/  STL.64 [R1+0xa88], R122 ;  /* 0x000a887a01007387 */ /* 0x000fe80000100a00 */
[----:B------:R-:W-:Y:S04]  /*5a8d0*/  LDGSTS.E [R119+-0x3d780], desc[UR60][R122.64], P1 ;  /* 0xc28800007a777fae */ /* 0x000fe8000892187c */
[----:B------:R1:W-:Y:S04]  /*5a8e0*/  STL.64 [R1+0xa80], R12 ;  /* 0x000a800c01007387 */ /* 0x0003e80000100a00 */
[----:B------:R1:W-:Y:S04]  /*5a8f0*/  LDGSTS.E [R118+-0x3d380], desc[UR60][R12.64], P1 ;  /* 0xc2c800000c767fae */ /* 0x0003e8000892187c */
[----:B------:R2:W-:Y:S04]  /*5a900*/  STL.64 [R1+0xa78], R6 ;  /* 0x000a780601007387 */ /* 0x0005e80000100a00 */
[----:B------:R2:W-:Y:S04]  /*5a910*/  LDGSTS.E [R4+-0x3cf80], desc[UR60][R6.64], P1 ;  /* 0xc308000006047fae */ /* 0x0005e8000892187c */
[----:B------:R-:W-:Y:S04]  /*5a920*/  STL.64 [R1+0xa68], R116 ;  /* 0x000a687401007387 */ /* 0x000fe80000100a00 */
[----:B------:R-:W-:Y:S04]  /*5a930*/  LDGSTS.E [R121+-0x3cb80], desc[UR60][R116.64], P1 ;  /* 0xc348000074797fae */ /* 0x000fe8000892187c */
[----:B------:R-:W-:Y:S04]  /*5a940*/  STL.64 [R1+0xa60], R114 ;  /* 0x000a607201007387 */ /* 0x000fe80000100a00 */
[----:B------:R-:W-:Y:S04]  /*5a950*/  LDGSTS.E [R120+-0x3c780], desc[UR60][R114.64], P1 ;  /* 0xc388000072787fae */ /* 0x000fe8000892187c */
[----:B------:R-:W-:Y:S04]  /*5a960*/  STL.64 [R1+0xa58], R112 ;  /* 0x000a587001007387 */ /* 0x000fe80000100a00 */
[----:B------:R-:W-:Y:S01]  /*5a970*/  LDGSTS.E [R119+-0x3c380], desc[UR60][R112.64], P1 ;  /* 0xc3c8000070777fae */ /* 0x000fe2000892187c */
[----:B-1----:R-:W-:-:S04]  /*5a980*/  IMAD.WIDE R12, R5, 0x4, R110 ;  /* 0x00000004050c7825 */ /* 0x002fc800078e026e */
[----:B--2---:R-:W-:-:S04]  /*5a990*/  IMAD.WIDE R6, R5, 0x4, R108 ;  /* 0x0000000405067825 */ /* 0x004fc800078e026c */
[C---:B------:R-:W-:Y:S01]  /*5a9a0*/  VIADD R111, R245.reuse, 0x100000 ;  /* 0x00100000f56f7836 */ /* 0x040fe20000000000 */
[C---:B------:R-:W-:Y:S01]  /*5a9b0*/  IADD3 R110, R245.reuse, 0x100000, RZ ;  /* 0x00100000f56e7810 */ /* 0x040fe20007ffe0ff */
[C---:B------:R-:W-:Y:S01]  /*5a9c0*/  VIADD R109, R245.reuse, 0x100000 ;  /* 0x00100000f56d7836 */ /* 0x040fe20000000000 */
[----:B------:R1:W-:Y:S04]  /*5a9d0*/  STL.64 [R1+0xa50], R12 ;  /* 0x000a500c01007387 */ /* 0x0003e80000100a00 */
[----:B------:R1:W-:Y:S04]  /*5a9e0*/  LDGSTS.E [R118+-0x3bf80], desc[UR60][R12.64], P1 ;  /* 0xc40800000c767fae */ /* 0x0003e8000892187c */
[----:B------:R2:W-:Y:S04]  /*5a9f0*/  STL.64 [R1+0xa48], R6 ;  /* 0x000a480601007387 */ /* 0x0005e80000100a00 */
[----:B------:R2:W-:Y:S01]  /*5aa00*/  LDGSTS.E [R4+-0x3bb80], desc[UR60][R6.64], P1 ;  /* 0xc448000006047fae */ /* 0x0005e2000892187c */
[----:B------:R-:W-:-:S03]  /*5aa10*/  IADD3 R108, R245, 0x100000, RZ ;  /* 0x00100000f56c7810 */ /* 0x000fc60007ffe0ff */
        /* <DEDUP_REMOVED lines=121> */
[----:B------:R1:W-:Y:S04]  /*5b1b0*/  STL.64 [R1+0x8b0], R12 ;  /* 0x0008b00c01007387 */ /* 0x0003e80000100a00 */
[----:B------:R1:W-:Y:S04]  /*5b1c0*/  LDGSTS.E [R38+-0x19f80], desc[UR60][R12.64], P1 ;  /* 0xe60800000c267fae */ /* 0x0003e8000892187c */
[----:B------:R2:W-:Y:S04]  /*5b1d0*/  STL.64 [R1+0x8a8], R6 ;  /* 0x0008a80601007387 */ /* 0x0005e80000100a00 */
[----:B------:R2:W-:Y:S01]  /*5b1e0*/  LDGSTS.E [R4+-0x19b80], desc[UR60][R6.64], P1 ;  /* 0xe648000006047fae */ /* 0x0005e2000892187c */
[C---:B------:R-:W-:Y:S01]  /*5b1f0*/  IADD3 R30, R245.reuse, 0x100000, RZ ;  /* 0x00100000f51e7810 */ /* 0x040fe20007ffe0ff */
[----:B------:R-:W-:-:S02]  /*5b200*/  VIADD R29, R245, 0x100000 ;  /* 0x00100000f51d7836 */ /* 0x000fc40000000000 */
[----:B------:R3:W-:Y:S01]  /*5b210*/  STL.64 [R1+0x8a0], R26 ;  /* 0x0008a01a01007387 */ /* 0x0007e20000100a00 */
[----:B------:R-:W-:-:S03]  /*5b220*/  IADD3 R28, R245, 0x100000, RZ ;  /* 0x00100000f51c7810 */ /* 0x000fc60007ffe0ff */
[----:B------:R4:W-:Y:S04]  /*5b230*/  STL.64 [R1+0x898], R24 ;  /* 0x0008981801007387 */ /* 0x0009e80000100a00 */
[----:B------:R-:W-:Y:S04]  /*5b240*/  STL.64 [R1+0x890], R22 ;  /* 0x0008901601007387 */ /* 0x000fe80000100a00 */
[----:B------:R3:W-:Y:S04]  /*5b250*/  LDGSTS.E [R31+-0x19780], desc[UR60][R26.64], P1 ;  /* 0xe68800001a1f7fae */ /* 0x0007e8000892187c */
[----:B------:R4:W-:Y:S01]  /*5b260*/  LDGSTS.E [R30+-0x19380], desc[UR60][R24.64], P1 ;  /* 0xe6c80000181e7fae */ /* 0x0009e2000892187c */
[----:B-1----:R-:W-:-:S04]  /*5b270*/  IMAD.WIDE R12, R5, 0x4, R18 ;  /* 0x00000004050c7825 */ /* 0x002fc800078e0212 */
[C---:B--2---:R-:W-:Y:S01]  /*5b280*/  IMAD.WIDE R6, R5.reuse, 0x4, R20 ;  /* 0x0000000405067825 */ /* 0x044fe200078e0214 */
[----:B------:R1:W-:Y:S04]  /*5b290*/  LDGSTS.E [R29+-0x18f80], desc[UR60][R22.64], P1 ;  /* 0xe7080000161d7fae */ /* 0x0003e8000892187c */
[----:B------:R2:W-:Y:S04]  /*5b2a0*/  STL.64 [R1+0x888], R6 ;  /* 0x0008880601007387 */ /* 0x0005e80000100a00 */
[----:B------:R1:W-:Y:S04]  /*5b2b0*/  STL.64 [R1+0x880], R12 ;  /* 0x0008800c01007387 */ /* 0x0003e80000100a00 */
[----:B------:R-:W2:Y:S04]  /*5b2c0*/  LDL.LU.64 R236, [R1+0x8d0] ;  /* 0x0008d00001ec7983 */ /* 0x000ea80000300a00 */
[----:B------:R-:W-:Y:S04]  /*5b2d0*/  LDGSTS.E [R28+-0x18b80], desc[UR60][R6.64], P1 ;  /* 0xe7480000061c7fae */ /* 0x000fe8000892187c */
[----:B------:R-:W2:Y:S01]  /*5b2e0*/  LDL.LU.64 R216, [R1+0x8e0] ;  /* 0x0008e00001d87983 */ /* 0x000ea20000300a00 */
[----:B------:R-:W-:-:S04]  /*5b2f0*/  IMAD.WIDE R16, R5, 0x4, R16 ;  /* 0x0000000405107825 */ /* 0x000fc800078e0210 */
[----:B---3--:R-:W-:-:S04]  /*5b300*/  IMAD.WIDE R26, R5, 0x4, R226 ;  /* 0x00000004051a7825 */ /* 0x008fc800078e02e2 */
[C---:B----4-:R-:W-:Y:S01]  /*5b310*/  IMAD.WIDE R24, R5.reuse, 0x4, R224 ;  /* 0x0000000405187825 */ /* 0x050fe200078e02e0 */
[----:B------:R3:W-:Y:S04]  /*5b320*/  LDGSTS.E [R4+-0x18780], desc[UR60][R12.64], P1 ;  /* 0xe78800000c047fae */ /* 0x0007e8000892187c */
[----:B--2---:R-:W2:Y:S04]  /*5b330*/  LDL.LU.64 R6, [R1+0x910] ;  /* 0x0009100001067983 */ /* 0x004ea80000300a00 */
[----:B------:R-:W4:Y:S01]  /*5b340*/  LDL.LU.64 R232, [R1+0x930] ;  /* 0x0009300001e87983 */ /* 0x000f220000300a00 */
[----:B-1----:R-:W-:-:S04]  /*5b350*/  IMAD.WIDE R22, R5, 0x4, R222 ;  /* 0x0000000405167825 */ /* 0x002fc800078e02de */
[----:B------:R-:W-:Y:S01]  /*5b360*/  VIADD R21, R245, 0x100000 ;  /* 0x00100000f5157836 */ /* 0x000fe20000000000 */
[C---:B------:R-:W-:Y:S01]  /*5b370*/  IADD3 R20, R246.reuse, 0x100000, RZ ;  /* 0x00100000f6147810 */ /* 0x040fe20007ffe0ff */
[----:B---3--:R-:W-:Y:S01]  /*5b380*/  IMAD.WIDE R12, R5, 0x4, R220 ;  /* 0x00000004050c7825 */ /* 0x008fe200078e02dc */
[----:B------:R-:W-:Y:S03]  /*5b390*/  STL.64 [R1+0x878], R16 ;  /* 0x0008781001007387 */ /* 0x000fe60000100a00 */
[C---:B------:R-:W-:Y:S01]  /*5b3a0*/  VIADD R19, R246.reuse, 0x100000 ;  /* 0x00100000f6137836 */ /* 0x040fe20000000000 */
[----:B------:R-:W-:Y:S01]  /*5b3b0*/  STL.64 [R1+0x870], R26 ;  /* 0x0008701a01007387 */ /* 0x000fe20000100a00 */
[----:B------:R-:W-:-:S03]  /*5b3c0*/  IADD3 R18, R246, 0x100000, RZ ;  /* 0x00100000f6127810 */ /* 0x000fc60007ffe0ff */
[----:B------:R-:W-:Y:S01]  /*5b3d0*/  STL.64 [R1+0x868], R24 ;  /* 0x0008681801007387 */ /* 0x000fe20000100a00 */
[----:B------:R-:W-:-:S03]  /*5b3e0*/  VIADD R4, R246, 0x100000 ;  /* 0x00100000f6047836 */ /* 0x000fc60000000000 */
[----:B------:R-:W-:Y:S04]  /*5b3f0*/  STL.64 [R1+0x860], R22 ;  /* 0x0008601601007387 */ /* 0x000fe80000100a00 */
[----:B------:R-:W-:Y:S04]  /*5b400*/  LDGSTS.E [R21+-0x18380], desc[UR60][R16.64], P1 ;  /* 0xe7c8000010157fae */ /* 0x000fe8000892187c */
[----:B------:R1:W-:Y:S04]  /*5b410*/  STL.64 [R1+0x858], R12 ;  /* 0x0008580c01007387 */ /* 0x0003e80000100a00 */
[----:B------:R3:W-:Y:S04]  /*5b420*/  LDGSTS.E [R20+-0x3ff00], desc[UR60][R26.64], P1 ;  /* 0xc01000001a147fae */ /* 0x0007e8000892187c */
[----:B------:R-:W4:Y:S04]  /*5b430*/  LDL.LU.64 R208, [R1+0x948] ;  /* 0x0009480001d07983 */ /* 0x000f280000300a00 */
[----:B------:R3:W-:Y:S04]  /*5b440*/  LDGSTS.E [R19+-0x3fb00], desc[UR60][R24.64], P1 ;  /* 0xc050000018137fae */ /* 0x0007e8000892187c */
[----:B------:R-:W4:Y:S04]  /*5b450*/  LDL.LU.64 R210, [R1+0x980] ;  /* 0x0009800001d27983 */ /* 0x000f280000300a00 */
[----:B------:R3:W-:Y:S04]  /*5b460*/  LDGSTS.E [R18+-0x3f700], desc[UR60][R22.64], P1 ;  /* 0xc090000016127fae */ /* 0x0007e8000892187c */
[----:B------:R-:W4:Y:S04]  /*5b470*/  LDL.LU.64 R240, [R1+0x990] ;  /* 0x0009900001f07983 */ /* 0x000f280000300a00 */
[----:B------:R-:W4:Y:S04]  /*5b480*/  LDL.LU.64 R228, [R1+0x9c0] ;  /* 0x0009c00001e47983 */ /* 0x000f280000300a00 */
[----:B------:R-:W-:Y:S04]  /*5b490*/  LDGSTS.E [R4+-0x3f300], desc[UR60][R12.64], P1 ;  /* 0xc0d000000c047fae */ /* 0x000fe8000892187c */
[----:B-1----:R-:W4:Y:S01]  /*5b4a0*/  LDL.LU.64 R12, [R1+0x9e0] ;  /* 0x0009e000010c7983 */ /* 0x002f220000300a00 */
[----:B---3--:R-:W-:Y:S01]  /*5b4b0*/  IMAD.WIDE R26, R5, 0x4, R218 ;  /* 0x00000004051a7825 */ /* 0x008fe200078e02da */
[----:B------:R-:W-:-:S03]  /*5b4c0*/  IADD3 R17, R246, 0x100000, RZ ;  /* 0x00100000f6117810 */ /* 0x000fc60007ffe0ff */
[----:B------:R-:W-:Y:S01]  /*5b4d0*/  VIADD R16, R246, 0x100000 ;  /* 0x00100000f6107836 */ /* 0x000fe20000000000 */
[----:B------:R-:W-:Y:S04]  /*5b4e0*/  STL.64 [R1+0x7b0], R26 ;  /* 0x0007b01a01007387 */ /* 0x000fe80000100a00 */
[----:B------:R1:W-:Y:S01]  /*5b4f0*/  LDGSTS.E [R19+-0x3ef00], desc[UR60][R26.64], P1 ;  /* 0xc11000001a137fae */ /* 0x0003e2000892187c */
[----:B------:R-:W-:-:S04]  /*5b500*/  IMAD.WIDE R24, R5, 0x4, R236 ;  /* 0x0000000405187825 */ /* 0x000fc800078e02ec */
[C---:B------:R-:W-:Y:S01]  /*5b510*/  IMAD.WIDE R22, R5.reuse, 0x4, R216 ;  /* 0x0000000405167825 */ /* 0x040fe200078e02d8 */
[----:B------:R-:W-:Y:S04]  /*5b520*/  STL.64 [R1+0x780], R24 ;  /* 0x0007801801007387 */ /* 0x000fe80000100a00 */
[----:B------:R-:W-:Y:S04]  /*5b530*/  STL.64 [R1+0x750], R22 ;  /* 0x0007501601007387 */ /* 0x000fe80000100a00 */
[----:B------:R3:W-:Y:S04]  /*5b540*/  LDGSTS.E [R18+-0x3eb00], desc[UR60][R24.64], P1 ;  /* 0xc150000018127fae */ /* 0x0007e8000892187c */
[----:B------:R3:W-:Y:S01]  /*5b550*/  LDGSTS.E [R17+-0x3e700], desc[UR60][R22.64], P1 ;  /* 0xc190000016117fae */ /* 0x0007e2000892187c */
[----:B--2---:R-:W-:-:S04]  /*5b560*/  IMAD.WIDE R6, R5, 0x4, R6 ;  /* 0x0000000405067825 */ /* 0x004fc800078e0206 */
[C---:B----4-:R-:W-:Y:S01]  /*5b570*/  IMAD.WIDE R20, R5.reuse, 0x4, R232 ;  /* 0x0000000405147825 */ /* 0x050fe200078e02e8 */
[----:B------:R2:W-:Y:S04]  /*5b580*/  STL.64 [R1+0x720], R6 ;  /* 0x0007200601007387 */ /* 0x0005e80000100a00 */
[----:B------:R4:W-:Y:S04]  /*5b590*/  STL.64 [R1+0x6f0], R20 ;  /* 0x0006f01401007387 */ /* 0x0009e80000100a00 */
[----:B------:R-:W4:Y:S04]  /*5b5a0*/  LDL.LU.64 R206, [R1+0x9f8] ;  /* 0x0009f80001ce7983 */ /* 0x000f280000300a00 */
[----:B------:R-:W4:Y:S04]  /*5b5b0*/  LDL.LU.64 R236, [R1+0xa30] ;  /* 0x000a300001ec7983 */ /* 0x000f280000300a00 */
[----:B------:R-:W-:Y:S04]  /*5b5c0*/  LDGSTS.E [R16+-0x3e300], desc[UR60][R6.64], P1 ;  /* 0xc1d0000006107fae */ /* 0x000fe8000892187c */
[----:B------:R-:W4:Y:S04]  /*5b5d0*/  LDL.LU.64 R216, [R1+0xa40] ;  /* 0x000a400001d87983 */ /* 0x000f280000300a00 */
[----:B------:R4:W-:Y:S04]  /*5b5e0*/  LDGSTS.E [R4+-0x3df00], desc[UR60][R20.64], P1 ;  /* 0xc210000014047fae */ /* 0x0009e8000892187c */
[----:B--2---:R-:W2:Y:S04]  /*5b5f0*/  LDL.LU.64 R6, [R1+0xa70] ;  /* 0x000a700001067983 */ /* 0x004ea80000300a00 */
[----:B------:R-:W2:Y:S01]  /*5b600*/  LDL.LU.64 R232, [R1+0xa90] ;  /* 0x000a900001e87983 */ /* 0x000ea20000300a00 */
[----:B-1----:R-:W-:-:S04]  /*5b610*/  IMAD.WIDE R26, R5, 0x4, R208 ;  /* 0x00000004051a7825 */ /* 0x002fc800078e02d0 */
[----:B---3--:R-:W-:-:S04]  /*5b620*/  IMAD.WIDE R24, R5, 0x4, R210 ;  /* 0x0000000405187825 */ /* 0x008fc800078e02d2 */
[----:B------:R-:W-:-:S04]  /*5b630*/  IMAD.WIDE R22, R5, 0x4, R240 ;  /* 0x0000000405167825 */ /* 0x000fc800078e02f0 */
[C---:B----4-:R-:W-:Y:S01]  /*5b640*/  IMAD.WIDE R20, R5.reuse, 0x4, R228 ;  /* 0x0000000405147825 */ /* 0x050fe200078e02e4 */
[----:B------:R-:W-:Y:S04]  /*5b650*/  STL.64 [R1+0x6c0], R26 ;  /* 0x0006c01a01007387 */ /* 0x000fe80000100a00 */
[----:B------:R-:W-:Y:S04]  /*5b660*/  STL.64 [R1+0x690], R24 ;  /* 0x0006901801007387 */ /* 0x000fe80000100a00 */
[----:B------:R-:W-:Y:S01]  /*5b670*/  STL.64 [R1+0x660], R22 ;  /* 0x0006601601007387 */ /* 0x000fe20000100a00 */
[----:B------:R-:W-:-:S03]  /*5b680*/  IMAD.WIDE R12, R5, 0x4, R12 ;  /* 0x00000004050c7825 */ /* 0x000fc600078e020c */
[----:B------:R-:W-:Y:S04]  /*5b690*/  STL.64 [R1+0x630], R20 ;  /* 0x0006301401007387 */ /* 0x000fe80000100a00 */
[----:B------:R1:W-:Y:S04]  /*5b6a0*/  LDGSTS.E [R19+-0x3db00], desc[UR60][R26.64], P1 ;  /* 0xc25000001a137fae */ /* 0x0003e8000892187c */
[----:B------:R3:W-:Y:S04]  /*5b6b0*/  STL.64 [R1+0x600], R12 ;  /* 0x0006000c01007387 */ /* 0x0007e80000100a00 */
[----:B------:R4:W-:Y:S04]  /*5b6c0*/  LDGSTS.E [R18+-0x3d700], desc[UR60][R24.64], P1 ;  /* 0xc290000018127fae */ /* 0x0009e8000892187c */
[----:B------:R-:W2:Y:S04]  /*5b6d0*/  LDL.LU.64 R208, [R1+0xaa8] ;  /* 0x000aa80001d07983 */ /* 0x000ea80000300a00 */
[----:B------:R4:W-:Y:S04]  /*5b6e0*/  LDGSTS.E [R17+-0x3d300], desc[UR60][R22.64], P1 ;  /* 0xc2d0000016117fae */ /* 0x0009e8000892187c */
[----:B------:R-:W2:Y:S04]  /*5b6f0*/  LDL.LU.64 R210, [R1+0xae0] ;  /* 0x000ae00001d27983 */ /* 0x000ea80000300a00 */
[----:B------:R2:W-:Y:S04]  /*5b700*/  LDGSTS.E [R16+-0x3cf00], desc[UR60][R20.64], P1 ;  /* 0xc310000014107fae */ /* 0x0005e8000892187c */
[----:B------:R-:W2:Y:S04]  /*5b710*/  LDL.LU.64 R240, [R1+0xaf0] ;  /* 0x000af00001f07983 */ /* 0x000ea80000300a00 */
[----:B------:R-:W2:Y:S04]  /*5b720*/  LDL.LU.64 R228, [R1+0xb20] ;  /* 0x000b200001e47983 */ /* 0x000ea80000300a00 */
[----:B------:R-:W-:Y:S04]  /*5b730*/  LDGSTS.E [R4+-0x3cb00], desc[UR60][R12.64], P1 ;  /* 0xc35000000c047fae */ /* 0x000fe8000892187c */
[----:B---3--:R-:W3:Y:S01]  /*5b740*/  LDL.LU.64 R12, [R1+0xb40] ;  /* 0x000b4000010c7983 */ /* 0x008ee20000300a00 */
[----:B-1----:R-:W-:-:S04]  /*5b750*/  IMAD.WIDE R26, R5, 0x4, R206 ;  /* 0x00000004051a7825 */ /* 0x002fc800078e02ce */
[----:B----4-:R-:W-:-:S04]  /*5b760*/  IMAD.WIDE R24, R5, 0x4, R236 ;  /* 0x0000000405187825 */ /* 0x010fc800078e02ec */
[C---:B------:R-:W-:Y:S01]  /*5b770*/  IMAD.WIDE R22, R5.reuse, 0x4, R216 ;  /* 0x0000000405167825 */ /* 0x040fe200078e02d8 */
[----:B------:R-:W-:Y:S04]  /*5b780*/  STL.64 [R1+0x5d0], R26 ;  /* 0x0005d01a01007387 */ /* 0x000fe80000100a00 */
[----:B------:R-:W-:Y:S04]  /*5b790*/  STL.64 [R1+0x5a0], R24 ;  /* 0x0005a01801007387 */ /* 0x000fe80000100a00 */
[----:B------:R-:W-:Y:S04]  /*5b7a0*/  STL.64 [R1+0x570], R22 ;  /* 0x0005701601007387 */ /* 0x000fe80000100a00 */
[----:B------:R1:W-:Y:S04]  /*5b7b0*/  LDGSTS.E [R19+-0x3c700], desc[UR60][R26.64], P1 ;  /* 0xc39000001a137fae */ /* 0x0003e8000892187c */
[----:B------:R4:W-:Y:S04]  /*5b7c0*/  LDGSTS.E [R18+-0x3c300], desc[UR60][R24.64], P1 ;  /* 0xc3d0000018127fae */ /* 0x0009e8000892187c */
[----:B------:R4:W-:Y:S01]  /*5b7d0*/  LDGSTS.E [R17+-0x3bf00], desc[UR60][R22.64], P1 ;  /* 0xc410000016117fae */ /* 0x0009e2000892187c */
[----:B--2---:R-:W-:-:S04]  /*5b7e0*/  IMAD.WIDE R6, R5, 0x4, R6 ;  /* 0x0000000405067825 */ /* 0x004fc800078e0206 */
[C---:B------:R-:W-:Y:S01]  /*5b7f0*/  IMAD.WIDE R20, R5.reuse, 0x4, R232 ;  /* 0x0000000405147825 */ /* 0x040fe200078e02e8 */
[----:B------:R2:W-:Y:S04]  /*5b800*/  STL.64 [R1+0x540], R6 ;  /* 0x0005400601007387 */ /* 0x0005e80000100a00 */
[----:B------:R4:W-:Y:S04]  /*5b810*/  STL.64 [R1+0x510], R20 ;  /* 0x0005101401007387 */ /* 0x0009e80000100a00 */
[----:B------:R-:W3:Y:S04]  /*5b820*/  LDL.LU.64 R206, [R1+0xb58] ;  /* 0x000b580001ce7983 */ /* 0x000ee80000300a00 */
[----:B------:R-:W3:Y:S04]  /*5b830*/  LDL.LU.64 R236, [R1+0xb90] ;  /* 0x000b900001ec7983 */ /* 0x000ee80000300a00 */
[----:B------:R-:W-:Y:S04]  /*5b840*/  LDGSTS.E [R16+-0x3bb00], desc[UR60][R6.64], P1 ;  /* 0xc450000006107fae */ /* 0x000fe8000892187c */
[----:B------:R-:W3:Y:S04]  /*5b850*/  LDL.LU.64 R216, [R1+0xba0] ;  /* 0x000ba00001d87983 */ /* 0x000ee80000300a00 */
[----:B------:R4:W-:Y:S04]  /*5b860*/  LDGSTS.E [R4+-0x3b700], desc[UR60][R20.64], P1 ;  /* 0xc490000014047fae */ /* 0x0009e8000892187c */
[----:B--2---:R-:W2:Y:S04]  /*5b870*/  LDL.LU.64 R6, [R1+0xbb0] ;  /* 0x000bb00001067983 */ /* 0x004ea80000300a00 */
[----:B------:R-:W2:Y:S01]  /*5b880*/  LDL.LU.64 R232, [R1+0xbd0] ;  /* 0x000bd00001e87983 */ /* 0x000ea20000300a00 */
[----:B-1----:R-:W-:-:S04]  /*5b890*/  IMAD.WIDE R26, R5, 0x4, R208 ;  /* 0x00000004051a7825 */ /* 0x002fc800078e02d0 */
[----:B----4-:R-:W-:-:S04]  /*5b8a0*/  IMAD.WIDE R24, R5, 0x4, R210 ;  /* 0x0000000405187825 */ /* 0x010fc800078e02d2 */
[----:B------:R-:W-:-:S04]  /*5b8b0*/  IMAD.WIDE R22, R5, 0x4, R240 ;  /* 0x0000000405167825 */ /* 0x000fc800078e02f0 */
[C---:B------:R-:W-:Y:S01]  /*5b8c0*/  IMAD.WIDE R20, R5.reuse, 0x4, R228 ;  /* 0x0000000405147825 */ /* 0x040fe200078e02e4 */
[----:B------:R-:W-:Y:S04]  /*5b8d0*/  STL.64 [R1+0x4e0], R26 ;  /* 0x0004e01a01007387 */ /* 0x000fe80000100a00 */
[----:B------:R-:W-:Y:S04]  /*5b8e0*/  STL.64 [R1+0x4b0], R24 ;  /* 0x0004b01801007387 */ /* 0x000fe80000100a00 */
[----:B------:R-:W-:Y:S04]  /*5b8f0*/  STL.64 [R1+0x480], R22 ;  /* 0x0004801601007387 */ /* 0x000fe80000100a00 */
[----:B------:R-:W-:Y:S04]  /*5b900*/  STL.64 [R1+0x450], R20 ;  /* 0x0004501401007387 */ /* 0x000fe80000100a00 */
[----:B------:R1:W-:Y:S04]  /*5b910*/  LDGSTS.E [R19+-0x3b300], desc[UR60][R26.64], P1 ;  /* 0xc4d000001a137fae */ /* 0x0003e8000892187c */
[----:B------:R4:W-:Y:S01]  /*5b920*/  LDGSTS.E [R18+-0x3af00], desc[UR60][R24.64], P1 ;  /* 0xc510000018127fae */ /* 0x0009e2000892187c */
[----:B---3--:R-:W-:-:S03]  /*5b930*/  IMAD.WIDE R12, R5, 0x4, R12 ;  /* 0x00000004050c7825 */ /* 0x008fc600078e020c */
[----:B------:R3:W-:Y:S04]  /*5b940*/  LDGSTS.E [R17+-0x3ab00], desc[UR60][R22.64], P1 ;  /* 0xc550000016117fae */ /* 0x0007e8000892187c */
[----:B------:R2:W-:Y:S04]  /*5b950*/  LDGSTS.E [R16+-0x3a700], desc[UR60][R20.64], P1 ;  /* 0xc590000014107fae */ /* 0x0005e8000892187c */
[----:B------:R1:W-:Y:S04]  /*5b960*/  STL.64 [R1+0x420], R12 ;  /* 0x0004200c01007387 */ /* 0x0003e80000100a00 */
[----:B------:R-:W2:Y:S04]  /*5b970*/  LDL.LU.64 R208, [R1+0xbf8] ;  /* 0x000bf80001d07983 */ /* 0x000ea80000300a00 */
[----:B------:R-:W2:Y:S04]  /*5b980*/  LDL.LU.64 R210, [R1+0xc08] ;  /* 0x000c080001d27983 */ /* 0x000ea80000300a00 */
[----:B------:R-:W2:Y:S04]  /*5b990*/  LDL.LU.64 R240, [R1+0xc18] ;  /* 0x000c180001f07983 */ /* 0x000ea80000300a00 */
[----:B------:R-:W2:Y:S04]  /*5b9a0*/  LDL.LU.64 R228, [R1+0xc48] ;  /* 0x000c480001e47983 */ /* 0x000ea80000300a00 */
[----:B------:R-:W-:Y:S04]  /*5b9b0*/  LDGSTS.E [R4+-0x3a300], desc[UR60][R12.64], P1 ;  /* 0xc5d000000c047fae */ /* 0x000fe8000892187c */
[----:B-1----:R-:W2:Y:S01]  /*5b9c0*/  LDL.LU.64 R12, [R1+0xc58] ;  /* 0x000c5800010c7983 */ /* 0x002ea20000300a00 */
[----:B------:R-:W-:-:S04]  /*5b9d0*/  IMAD.WIDE R26, R5, 0x4, R206 ;  /* 0x00000004051a7825 */ /* 0x000fc800078e02ce */
[----:B----4-:R-:W-:-:S04]  /*5b9e0*/  IMAD.WIDE R24, R5, 0x4, R236 ;  /* 0x0000000405187825 */ /* 0x010fc800078e02ec */
[C---:B---3--:R-:W-:Y:S01]  /*5b9f0*/  IMAD.WIDE R22, R5.reuse, 0x4, R216 ;  /* 0x0000000405167825 */ /* 0x048fe200078e02d8 */
        /* <DEDUP_REMOVED lines=19> */
[----:B----4-:R-:W-:-:S04]  /*5bb30*/  IMAD.WIDE R22, R5, 0x4, R240 ;  /* 0x0000000405167825 */ /* 0x010fc800078e02f0 */
[C---:B------:R-:W-:Y:S01]  /*5bb40*/  IMAD.WIDE R20, R5.reuse, 0x4, R228 ;  /* 0x0000000405147825 */ /* 0x040fe200078e02e4 */
        /* <DEDUP_REMOVED lines=21> */
[----:B------:R1:W-:Y:S04]  /*5bca0*/  LDGSTS.E [R19+-0x1f700], desc[UR60][R26.64], P1 ;  /* 0xe09000001a137fae */ /* 0x0003e8000892187c */
[----:B------:R-:W-:Y:S04]  /*5bcb0*/  STL.64 [R1+0x1b0], R22 ;  /* 0x0001b01601007387 */ /* 0x000fe80000100a00 */
[----:B------:R4:W-:Y:S04]  /*5bcc0*/  LDGSTS.E [R18+-0x1f300], desc[UR60][R24.64], P1 ;  /* 0xe0d0000018127fae */ /* 0x0009e8000892187c */
[----:B------:R4:W-:Y:S01]  /*5bcd0*/  LDGSTS.E [R17+-0x1ef00], desc[UR60][R22.64], P1 ;  /* 0xe110000016117fae */ /* 0x0009e2000892187c */
[----:B--2---:R-:W-:-:S04]  /*5bce0*/  IMAD.WIDE R6, R5, 0x4, R6 ;  /* 0x0000000405067825 */ /* 0x004fc800078e0206 */
[C---:B------:R-:W-:Y:S01]  /*5bcf0*/  IMAD.WIDE R20, R5.reuse, 0x4, R232 ;  /* 0x0000000405147825 */ /* 0x040fe200078e02e8 */
[----:B------:R2:W-:Y:S04]  /*5bd00*/  STL.64 [R1+0x180], R6 ;  /* 0x0001800601007387 */ /* 0x0005e80000100a00 */
[----:B------:R4:W-:Y:S04]  /*5bd10*/  STL.64 [R1+0x150], R20 ;  /* 0x0001501401007387 */ /* 0x0009e80000100a00 */
[----:B------:R-:W-:Y:S04]  /*5bd20*/  LDGSTS.E [R16+-0x1eb00], desc[UR60][R6.64], P1 ;  /* 0xe150000006107fae */ /* 0x000fe8000892187c */
[----:B------:R-:W3:Y:S04]  /*5bd30*/  LDL.LU.64 R206, [R1+0xdb0] ;  /* 0x000db00001ce7983 */ /* 0x000ee80000300a00 */
[----:B------:R4:W-:Y:S04]  /*5bd40*/  LDGSTS.E [R4+-0x1e700], desc[UR60][R20.64], P1 ;  /* 0xe190000014047fae */ /* 0x0009e8000892187c */
[----:B--2---:R-:W2:Y:S04]  /*5bd50*/  LDL.LU.64 R6, [R1+0xe60] ;  /* 0x000e600001067983 */ /* 0x004ea80000300a00 */
[----:B------:R-:W2:Y:S04]  /*5bd60*/  LDL.LU.64 R236, [R1+0xe58] ;  /* 0x000e580001ec7983 */ /* 0x000ea80000300a00 */
[----:B------:R-:W2:Y:S04]  /*5bd70*/  LDL.LU.64 R216, [R1+0xe50] ;  /* 0x000e500001d87983 */ /* 0x000ea80000300a00 */
[----:B------:R-:W2:Y:S01]  /*5bd80*/  LDL.LU.64 R232, [R1+0xe48] ;  /* 0x000e480001e87983 */ /* 0x000ea20000300a00 */
[----:B-1----:R-:W-:-:S04]  /*5bd90*/  IMAD.WIDE R26, R5, 0x4, R208 ;  /* 0x00000004051a7825 */ /* 0x002fc800078e02d0 */
[----:B----4-:R-:W-:-:S04]  /*5bda0*/  IMAD.WIDE R24, R5, 0x4, R210 ;  /* 0x0000000405187825 */ /* 0x010fc800078e02d2 */
[----:B------:R-:W-:-:S04]  /*5bdb0*/  IMAD.WIDE R22, R5, 0x4, R240 ;  /* 0x0000000405167825 */ /* 0x000fc800078e02f0 */
[C---:B------:R-:W-:Y:S01]  /*5bdc0*/  IMAD.WIDE R20, R5.reuse, 0x4, R228 ;  /* 0x0000000405147825 */ /* 0x040fe200078e02e4 */
[----:B------:R-:W-:Y:S04]  /*5bdd0*/  STL.64 [R1+0x120], R26 ;  /* 0x0001201a01007387 */ /* 0x000fe80000100a00 */
[----:B------:R-:W-:Y:S04]  /*5bde0*/  STL.64 [R1+0xf0], R24 ;  /* 0x0000f01801007387 */ /* 0x000fe80000100a00 */
[----:B------:R-:W-:Y:S01]  /*5bdf0*/  STL.64 [R1+0xc0], R22 ;  /* 0x0000c01601007387 */ /* 0x000fe20000100a00 */
[----:B---3--:R-:W-:-:S03]  /*5be00*/  IMAD.WIDE R12, R5, 0x4, R12 ;  /* 0x00000004050c7825 */ /* 0x008fc600078e020c */
[----:B------:R-:W-:Y:S04]  /*5be10*/  STL.64 [R1+0x90], R20 ;  /* 0x0000901401007387 */ /* 0x000fe80000100a00 */
[----:B------:R-:W-:Y:S04]  /*5be20*/  LDGSTS.E [R19+-0x1e300], desc[UR60][R26.64], P1 ;  /* 0xe1d000001a137fae */ /* 0x000fe8000892187c */
[----:B------:R1:W-:Y:S04]  /*5be30*/  STL.64 [R1+0x60], R12 ;  /* 0x0000600c01007387 */ /* 0x0003e80000100a00 */
[----:B------:R-:W-:Y:S04]  /*5be40*/  LDGSTS.E [R18+-0x1df00], desc[UR60][R24.64], P1 ;  /* 0xe210000018127fae */ /* 0x000fe8000892187c */
[----:B------:R-:W3:Y:S04]  /*5be50*/  LDL.LU.64 R208, [R1+0xe40] ;  /* 0x000e400001d07983 */ /* 0x000ee80000300a00 */
[----:B------:R-:W-:Y:S04]  /*5be60*/  LDGSTS.E [R17+-0x1db00], desc[UR60][R22.64], P1 ;  /* 0xe250000016117fae */ /* 0x000fe8000892187c */
[----:B------:R-:W4:Y:S04]  /*5be70*/  LDL.LU.64 R210, [R1+0xe38] ;  /* 0x000e380001d27983 */ /* 0x000f280000300a00 */
[----:B------:R1:W-:Y:S04]  /*5be80*/  LDGSTS.E [R16+-0x1d700], desc[UR60][R20.64], P1 ;  /* 0xe290000014107fae */ /* 0x0003e8000892187c */
[----:B------:R-:W4:Y:S04]  /*5be90*/  LDL.LU.64 R240, [R1+0xe30] ;  /* 0x000e300001f07983 */ /* 0x000f280000300a00 */
[----:B------:R-:W-:Y:S04]  /*5bea0*/  LDGSTS.E [R4+-0x1d300], desc[UR60][R12.64], P1 ;  /* 0xe2d000000c047fae */ /* 0x000fe8000892187c */
[----:B------:R-:W4:Y:S04]  /*5beb0*/  LDL.LU.64 R228, [R1+0xe28] ;  /* 0x000e280001e47983 */ /* 0x000f280000300a00 */
[----:B-1----:R-:W4:Y:S01]  /*5bec0*/  LDL.LU.64 R12, [R1+0xe20] ;  /* 0x000e2000010c7983 */ /* 0x002f220000300a00 */
[C---:B------:R-:W-:Y:S01]  /*5bed0*/  IADD3 R21, R246.reuse, 0x100000, RZ ;  /* 0x00100000f6157810 */ /* 0x040fe20007ffe0ff */
[----:B------:R-:W-:-:S02]  /*5bee0*/  VIADD R20, R246, 0x100000 ;  /* 0x00100000f6147836 */ /* 0x000fc40000000000 */
[----:B------:R-:W-:-:S05]  /*5bef0*/  IMAD.WIDE R22, R5, 0x4, R206 ;  /* 0x0000000405167825 */ /* 0x000fca00078e02ce */
[----:B------:R-:W-:Y:S04]  /*5bf00*/  STL.64 [R1+0x30], R22 ;  /* 0x0000301601007387 */ /* 0x000fe80000100a00 */
[----:B------:R-:W-:Y:S01]  /*5bf10*/  LDGSTS.E [R21+-0x1cf00], desc[UR60][R22.64], P1 ;  /* 0xe310000016157fae */ /* 0x000fe2000892187c */
[----:B--2---:R-:W-:-:S04]  /*5bf20*/  IMAD.WIDE R6, R5, 0x4, R6 ;  /* 0x0000000405067825 */ /* 0x004fc800078e0206 */
[----:B------:R-:W-:-:S04]  /*5bf30*/  IMAD.WIDE R230, R5, 0x4, R236 ;  /* 0x0000000405e67825 */ /* 0x000fc800078e02ec */
[C---:B------:R-:W-:Y:S01]  /*5bf40*/  IMAD.WIDE R218, R5.reuse, 0x4, R216 ;  /* 0x0000000405da7825 */ /* 0x040fe200078e02d8 */
[----:B------:R1:W-:Y:S04]  /*5bf50*/  STL.64 [R1], R6 ;  /* 0x0000000601007387 */ /* 0x0003e80000100a00 */
[----:B------:R-:W2:Y:S04]  /*5bf60*/  LDL.LU.64 R206, [R1+0xe18] ;  /* 0x000e180001ce7983 */ /* 0x000ea80000300a00 */
[----:B------:R-:W2:Y:S01]  /*5bf70*/  LDL.LU.64 R236, [R1+0xe10] ;  /* 0x000e100001ec7983 */ /* 0x000ea20000300a00 */
[----:B------:R-:W-:-:S03]  /*5bf80*/  IMAD.WIDE R16, R5, 0x4, R232 ;  /* 0x0000000405107825 */ /* 0x000fc600078e02e8 */
[----:B------:R-:W2:Y:S04]  /*5bf90*/  LDL.LU.64 R216, [R1+0xe08] ;  /* 0x000e080001d87983 */ /* 0x000ea80000300a00 */
[----:B------:R-:W-:Y:S04]  /*5bfa0*/  LDGSTS.E [R20+-0x1cb00], desc[UR60][R6.64], P1 ;  /* 0xe350000006147fae */ /* 0x000fe8000892187c */
[----:B------:R-:W2:Y:S04]  /*5bfb0*/  LDL.LU.64 R232, [R1+0xe00] ;  /* 0x000e000001e87983 */ /* 0x000ea80000300a00 */
[----:B------:R-:W-:Y:S04]  /*5bfc0*/  LDGSTS.E [R19+-0x1c700], desc[UR60][R230.64], P1 ;  /* 0xe3900000e6137fae */ /* 0x000fe8000892187c */
[----:B------:R3:W-:Y:S01]  /*5bfd0*/  LDGSTS.E [R18+-0x1c300], desc[UR60][R218.64], P1 ;  /* 0xe3d00000da127fae */ /* 0x0007e2000892187c */
[C---:B------:R-:W-:Y:S01]  /*5bfe0*/  IADD3 R31, R246.reuse, 0x100000, RZ ;  /* 0x00100000f61f7810 */ /* 0x040fe20007ffe0ff */
[C---:B------:R-:W-:Y:S01]  /*5bff0*/  VIADD R30, R246.reuse, 0x100000 ;  /* 0x00100000f61e7836 */ /* 0x040fe20000000000 */
[C---:B------:R-:W-:Y:S01]  /*5c000*/  IADD3 R29, R246.reuse, 0x100000, RZ ;  /* 0x00100000f61d7810 */ /* 0x040fe20007ffe0ff */
[----:B------:R-:W-:Y:S01]  /*5c010*/  VIADD R28, R246, 0x100000 ;  /* 0x00100000f61c7836 */ /* 0x000fe20000000000 */
[----:B------:R-:W-:Y:S04]  /*5c020*/  LDGSTS.E [R4+-0x1bf00], desc[UR60][R16.64], P1 ;  /* 0xe410000010047fae */ /* 0x000fe8000892187c */
[----:B-1----:R-:W2:Y:S04]  /*5c030*/  LDL.LU.64 R6, [R1+0xdf8] ;  /* 0x000df80001067983 */ /* 0x002ea80000300a00 */
[----:B------:R-:W-:Y:S04]  /*5c040*/  STL.64 [R1+0x2d78], R230 ;  /* 0x002d78e601007387 */ /* 0x000fe80000100a00 */
[----:B------:R-:W-:Y:S04]  /*5c050*/  STL.64 [R1+0x2d80], R218 ;  /* 0x002d80da01007387 */ /* 0x000fe80000100a00 */
[----:B------:R-:W-:Y:S01]  /*5c060*/  STL.64 [R1+0x2d70], R16 ;  /* 0x002d701001007387 */ /* 0x000fe20000100a00 */
[----:B---3--:R-:W-:-:S04]  /*5c070*/  IMAD.WIDE R18, R5, 0x4, R208 ;  /* 0x0000000405127825 */ /* 0x008fc800078e02d0 */
[C---:B----4-:R-:W-:Y:S01]  /*5c080*/  IMAD.WIDE R20, R5.reuse, 0x4, R210 ;  /* 0x0000000405147825 */ /* 0x050fe200078e02d2 */
[----:B------:R-:W3:Y:S03]  /*5c090*/  LDL.LU.64 R208, [R1+0xdf0] ;  /* 0x000df00001d07983 */ /* 0x000ee60000300a00 */
[C---:B------:R-:W-:Y:S01]  /*5c0a0*/  IMAD.WIDE R22, R5.reuse, 0x4, R240 ;  /* 0x0000000405167825 */ /* 0x040fe200078e02f0 */
[----:B------:R-:W4:Y:S03]  /*5c0b0*/  LDL.LU.64 R210, [R1+0xde8] ;  /* 0x000de80001d27983 */ /* 0x000f260000300a00 */
[C---:B------:R-:W-:Y:S01]  /*5c0c0*/  IMAD.WIDE R24, R5.reuse, 0x4, R228 ;  /* 0x0000000405187825 */ /* 0x040fe200078e02e4 */
[----:B------:R-:W4:Y:S03]  /*5c0d0*/  LDL.LU.64 R240, [R1+0xde0] ;  /* 0x000de00001f07983 */ /* 0x000f260000300a00 */
[C---:B------:R-:W-:Y:S01]  /*5c0e0*/  IMAD.WIDE R26, R5.reuse, 0x4, R12 ;  /* 0x00000004051a7825 */ /* 0x040fe200078e020c */
[----:B------:R-:W4:Y:S04]  /*5c0f0*/  LDL.LU.64 R228, [R1+0xdd8] ;  /* 0x000dd80001e47983 */ /* 0x000f280000300a00 */
[----:B------:R-:W4:Y:S04]  /*5c100*/  LDL.LU.64 R12, [R1+0xdd0] ;  /* 0x000dd000010c7983 */ /* 0x000f280000300a00 */
[----:B------:R-:W-:Y:S04]  /*5c110*/  LDGSTS.E [R31+-0x1bb00], desc[UR60][R18.64], P1 ;  /* 0xe4500000121f7fae */ /* 0x000fe8000892187c */
[----:B------:R-:W-:Y:S04]  /*5c120*/  STL.64 [R1+0x2d68], R18 ;  /* 0x002d681201007387 */ /* 0x000fe80000100a00 */
[----:B------:R-:W-:Y:S04]  /*5c130*/  LDGSTS.E [R30+-0x1b700], desc[UR60][R20.64], P1 ;  /* 0xe4900000141e7fae */ /* 0x000fe8000892187c */
[----:B------:R-:W-:Y:S04]  /*5c140*/  STL.64 [R1+0x2d88], R20 ;  /* 0x002d881401007387 */ /* 0x000fe80000100a00 */
[----:B------:R-:W-:Y:S04]  /*5c150*/  LDGSTS.E [R29+-0x1b300], desc[UR60][R22.64], P1 ;  /* 0xe4d00000161d7fae */ /* 0x000fe8000892187c */
[----:B------:R1:W-:Y:S04]  /*5c160*/  STL.64 [R1+0x2d90], R22 ;  /* 0x002d901601007387 */ /* 0x0003e80000100a00 */
[----:B------:R2:W-:Y:S04]  /*5c170*/  LDGSTS.E [R28+-0x1af00], desc[UR60][R24.64], P1 ;  /* 0xe5100000181c7fae */ /* 0x0005e8000892187c */
[----:B------:R-:W-:Y:S04]  /*5c180*/  STL.64 [R1+0x2d98], R24 ;  /* 0x002d981801007387 */ /* 0x000fe80000100a00 */
[----:B------:R-:W-:Y:S01]  /*5c190*/  STL.64 [R1+0x2da0], R26 ;  /* 0x002da01a01007387 */ /* 0x000fe20000100a00 */
[C---:B------:R-:W-:Y:S01]  /*5c1a0*/  IADD3 R41, R246.reuse, 0x100000, RZ ;  /* 0x00100000f6297810 */ /* 0x040fe20007ffe0ff */
[C---:B------:R-:W-:Y:S01]  /*5c1b0*/  VIADD R40, R246.reuse, 0x100000 ;  /* 0x00100000f6287836 */ /* 0x040fe20000000000 */
[C---:B------:R-:W-:Y:S01]  /*5c1c0*/  IADD3 R39, R246.reuse, 0x100000, RZ ;  /* 0x00100000f6277810 */ /* 0x040fe20007ffe0ff */
[----:B------:R-:W-:Y:S01]  /*5c1d0*/  VIADD R38, R246, 0x100000 ;  /* 0x00100000f6267836 */ /* 0x000fe20000000000 */
[----:B------:R-:W-:Y:S01]  /*5c1e0*/  LDGSTS.E [R4+-0x1ab00], desc[UR60][R26.64], P1 ;  /* 0xe55000001a047fae */ /* 0x000fe2000892187c */
[----:B--2---:R-:W-:-:S04]  /*5c1f0*/  IMAD.WIDE R28, R5, 0x4, R206 ;  /* 0x00000004051c7825 */ /* 0x004fc800078e02ce */
[C---:B------:R-:W-:Y:S01]  /*5c200*/  IMAD.WIDE R30, R5.reuse, 0x4, R236 ;  /* 0x00000004051e7825 */ /* 0x040fe200078e02ec */
[----:B------:R-:W1:Y:S03]  /*5c210*/  LDL.LU.64 R206, [R1+0xe68] ;  /* 0x000e680001ce7983 */ /* 0x000e660000300a00 */
[C---:B------:R-:W-:Y:S01]  /*5c220*/  IMAD.WIDE R32, R5.reuse, 0x4, R216 ;  /* 0x0000000405207825 */ /* 0x040fe200078e02d8 */
[----:B------:R-:W2:Y:S04]  /*5c230*/  LDL.LU.64 R236, [R1+0xe78] ;  /* 0x000e780001ec7983 */ /* 0x000ea80000300a00 */
[----:B------:R-:W2:Y:S01]  /*5c240*/  LDL.LU.64 R216, [R1+0xea0] ;  /* 0x000ea00001d87983 */ /* 0x000ea20000300a00 */
[----:B------:R-:W-:-:S03]  /*5c250*/  IMAD.WIDE R34, R5, 0x4, R232 ;  /* 0x0000000405227825 */ /* 0x000fc600078e02e8 */
[----:B------:R-:W-:Y:S04]  /*5c260*/  LDGSTS.E [R41+-0x1a700], desc[UR60][R28.64], P1 ;  /* 0xe59000001c297fae */ /* 0x000fe8000892187c */
[----:B------:R-:W-:Y:S04]  /*5c270*/  LDGSTS.E [R40+-0x1a300], desc[UR60][R30.64], P1 ;  /* 0xe5d000001e287fae */ /* 0x000fe8000892187c */
[----:B------:R-:W-:Y:S04]  /*5c280*/  LDGSTS.E [R39+-0x19f00], desc[UR60][R32.64], P1 ;  /* 0xe610000020277fae */ /* 0x000fe8000892187c */
[----:B------:R3:W-:Y:S01]  /*5c290*/  LDGSTS.E [R38+-0x19b00], desc[UR60][R34.64], P1 ;  /* 0xe650000022267fae */ /* 0x0007e2000892187c */
[----:B------:R-:W-:-:S03]  /*5c2a0*/  IMAD.WIDE R36, R5, 0x4, R6 ;  /* 0x0000000405247825 */ /* 0x000fc600078e0206 */
[----:B------:R-:W2:Y:S04]  /*5c2b0*/  LDL.LU.64 R6, [R1+0xeb0] ;  /* 0x000eb00001067983 */ /* 0x000ea80000300a00 */
[----:B------:R-:W2:Y:S04]  /*5c2c0*/  LDL.LU.64 R232, [R1+0xec0] ;  /* 0x000ec00001e87983 */ /* 0x000ea80000300a00 */
[----:B------:R-:W-:Y:S04]  /*5c2d0*/  STL.64 [R1+0x2da8], R28 ;  /* 0x002da81c01007387 */ /* 0x000fe80000100a00 */
[----:B------:R-:W-:Y:S04]  /*5c2e0*/  STL.64 [R1+0x2db0], R30 ;  /* 0x002db01e01007387 */ /* 0x000fe80000100a00 */
        /* <DEDUP_REMOVED lines=10> */
[----:B------:R-:W-:Y:S01]  /*5c390*/  IMAD.WIDE R44, R5, 0x4, R228 ;  /* 0x00000004052c7825 */ /* 0x000fe200078e02e4 */
[----:B------:R-:W4:Y:S04]  /*5c3a0*/  LDL.LU.64 R12, [R1+0xf30] ;  /* 0x000f3000010c7983 */ /* 0x000f280000300a00 */
[----:B------:R-:W4:Y:S01]  /*5c3b0*/  LDL.LU.64 R228, [R1+0xf40] ;  /* 0x000f400001e47983 */ /* 0x000f220000300a00 */
[C---:B------:R-:W-:Y:S01]  /*5c3c0*/  IADD3 R51, R246.reuse, 0x100000, RZ ;  /* 0x00100000f6337810 */ /* 0x040fe20007ffe0ff */
[C---:B------:R-:W-:Y:S01]  /*5c3d0*/  VIADD R50, R246.reuse, 0x100000 ;  /* 0x00100000f6327836 */ /* 0x040fe20000000000 */
[C---:B------:R-:W-:Y:S01]  /*5c3e0*/  IADD3 R49, R246.reuse, 0x100000, RZ ;  /* 0x00100000f6317810 */ /* 0x040fe20007ffe0ff */
[----:B------:R-:W-:Y:S01]  /*5c3f0*/  VIADD R48, R246, 0x100000 ;  /* 0x00100000f6307836 */ /* 0x000fe20000000000 */
[----:B------:R-:W-:Y:S04]  /*5c400*/  LDGSTS.E [R4+-0x19700], desc[UR60][R36.64], P1 ;  /* 0xe690000024047fae */ /* 0x000fe8000892187c */
[----:B------:R1:W-:Y:S04]  /*5c410*/  LDGSTS.E [R51+-0x19300], desc[UR60][R38.64], P1 ;  /* 0xe6d0000026337fae */ /* 0x0003e8000892187c */
[----:B------:R-:W-:Y:S04]  /*5c420*/  STL.64 [R1+0x2dd0], R38 ;  /* 0x002dd02601007387 */ /* 0x000fe80000100a00 */
[----:B------:R1:W-:Y:S04]  /*5c430*/  LDGSTS.E [R50+-0x18f00], desc[UR60][R40.64], P1 ;  /* 0xe710000028327fae */ /* 0x0003e8000892187c */
[----:B------:R-:W-:Y:S04]  /*5c440*/  STL.64 [R1+0x2dd8], R40 ;  /* 0x002dd82801007387 */ /* 0x000fe80000100a00 */
[----:B------:R1:W-:Y:S04]  /*5c450*/  LDGSTS.E [R49+-0x18b00], desc[UR60][R42.64], P1 ;  /* 0xe75000002a317fae */ /* 0x0003e8000892187c */
[----:B------:R1:W-:Y:S04]  /*5c460*/  LDGSTS.E [R48+-0x18700], desc[UR60][R44.64], P1 ;  /* 0xe79000002c307fae */ /* 0x0003e8000892187c */
[----:B------:R2:W-:Y:S01]  /*5c470*/  LDGSTS.E [R4+-0x18300], desc[UR60][R46.64], P1 ;  /* 0xe7d000002e047fae */ /* 0x0005e2000892187c */
[C---:B------:R-:W-:Y:S01]  /*5c480*/  VIADD R57, R247.reuse, 0x100000 ;  /* 0x00100000f7397836 */ /* 0x040fe20000000000 */
[C---:B------:R-:W-:Y:S01]  /*5c490*/  IADD3 R56, R247.reuse, 0x100000, RZ ;  /* 0x00100000f7387810 */ /* 0x040fe20007ffe0ff */
[C---:B------:R-:W-:Y:S01]  /*5c4a0*/  VIADD R55, R247.reuse, 0x100000 ;  /* 0x00100000f7377836 */ /* 0x040fe20000000000 */
[C---:B------:R-:W-:Y:S01]  /*5c4b0*/  IADD3 R54, R247.reuse, 0x100000, RZ ;  /* 0x00100000f7367810 */ /* 0x040fe20007ffe0ff */
[C---:B------:R-:W-:Y:S01]  /*5c4c0*/  VIADD R67, R247.reuse, 0x100000 ;  /* 0x00100000f7437836 */ /* 0x040fe20000000000 */
[----:B-1----:R-:W-:-:S02]  /*5c4d0*/  IADD3 R51, R247, 0x100000, RZ ;  /* 0x00100000f7337810 */ /* 0x002fc40007ffe0ff */
[C---:B------:R-:W-:Y:S01]  /*5c4e0*/  IADD3 R66, R247.reuse, 0x100000, RZ ;  /* 0x00100000f7427810 */ /* 0x040fe20007ffe0ff */
[C---:B------:R-:W-:Y:S02]  /*5c4f0*/  VIADD R50, R247.reuse, 0x100000 ;  /* 0x00100000f7327836 */ /* 0x040fe40000000000 */
[C---:B------:R-:W-:Y:S01]  /*5c500*/  VIADD R65, R247.reuse, 0x100000 ;  /* 0x00100000f7417836 */ /* 0x040fe20000000000 */
[C---:B------:R-:W-:Y:S01]  /*5c510*/  IADD3 R49, R247.reuse, 0x100000, RZ ;  /* 0x00100000f7317810 */ /* 0x040fe20007ffe0ff */
[----:B------:R-:W-:Y:S02]  /*5c520*/  VIADD R48, R247, 0x100000 ;  /* 0x00100000f7307836 */ /* 0x000fe40000000000 */
[----:B------:R-:W-:-:S04]  /*5c530*/  IMAD.WIDE R22, R5, 0x4, R206 ;  /* 0x0000000405167825 */ /* 0x000fc800078e02ce */
[----:B--2---:R-:W-:-:S04]  /*5c540*/  IMAD.WIDE R20, R5, 0x4, R236 ;  /* 0x0000000405147825 */ /* 0x004fc800078e02ec */
[----:B------:R-:W-:Y:S01]  /*5c550*/  IMAD.WIDE R18, R5, 0x4, R216 ;  /* 0x0000000405127825 */ /* 0x000fe200078e02d8 */
[----:B------:R-:W-:-:S03]  /*5c560*/  IADD3 R64, R247, 0x100000, RZ ;  /* 0x00100000f7407810 */ /* 0x000fc60007ffe0ff */
[----:B------:R-:W-:Y:S01]  /*5c570*/  VIADD R77, R247, 0x100000 ;  /* 0x00100000f74d7836 */ /* 0x000fe20000000000 */
[----:B------:R-:W-:Y:S04]  /*5c580*/  STL.64 [R1+0x850], R22 ;  /* 0x0008501601007387 */ /* 0x000fe80000100a00 */
[----:B------:R-:W-:Y:S04]  /*5c590*/  STL.64 [R1+0x828], R20 ;  /* 0x0008281401007387 */ /* 0x000fe80000100a00 */
[----:B------:R-:W-:Y:S04]  /*5c5a0*/  STL.64 [R1+0x800], R18 ;  /* 0x0008001201007387 */ /* 0x000fe80000100a00 */
[----:B------:R3:W-:Y:S04]  /*5c5b0*/  LDGSTS.E [R51+-0x3fe80], desc[UR60][R22.64], P1 ;  /* 0xc018000016337fae */ /* 0x0007e8000892187c */
[----:B------:R4:W-:Y:S04]  /*5c5c0*/  LDGSTS.E [R50+-0x3fa80], desc[UR60][R20.64], P1 ;  /* 0xc058000014327fae */ /* 0x0009e8000892187c */
[----:B------:R1:W-:Y:S01]  /*5c5d0*/  LDGSTS.E [R49+-0x3f680], desc[UR60][R18.64], P1 ;  /* 0xc098000012317fae */ /* 0x0003e2000892187c */
[----:B------:R-:W-:-:S04]  /*5c5e0*/  IMAD.WIDE R6, R5, 0x4, R6 ;  /* 0x0000000405067825 */ /* 0x000fc800078e0206 */
[----:B------:R-:W-:Y:S01]  /*5c5f0*/  IMAD.WIDE R16, R5, 0x4, R232 ;  /* 0x0000000405107825 */ /* 0x000fe200078e02e8 */
[----:B------:R-:W-:-:S03]  /*5c600*/  IADD3 R76, R247, 0x100000, RZ ;  /* 0x00100000f74c7810 */ /* 0x000fc60007ffe0ff */
[C---:B------:R-:W-:Y:S01]  /*5c610*/  VIADD R75, R247.reuse, 0x100000 ;  /* 0x00100000f74b7836 */ /* 0x040fe20000000000 */
[C---:B------:R-:W-:Y:S01]  /*5c620*/  IADD3 R74, R247.reuse, 0x100000, RZ ;  /* 0x00100000f74a7810 */ /* 0x040fe20007ffe0ff */
[----:B------:R2:W-:Y:S04]  /*5c630*/  STL.64 [R1+0x7d8], R6 ;  /* 0x0007d80601007387 */ /* 0x0005e80000100a00 */
[----:B------:R1:W-:Y:S04]  /*5c640*/  STL.64 [R1+0x7a8], R16 ;  /* 0x0007a81001007387 */ /* 0x0003e80000100a00 */
[----:B------:R-:W4:Y:S04]  /*5c650*/  LDL.LU.64 R206, [R1+0xf50] ;  /* 0x000f500001ce7983 */ /* 0x000f280000300a00 */
[----:B------:R-:W4:Y:S04]  /*5c660*/  LDL.LU.64 R236, [R1+0xf60] ;  /* 0x000f600001ec7983 */ /* 0x000f280000300a00 */
[----:B------:R-:W-:Y:S04]  /*5c670*/  LDGSTS.E [R48+-0x3f280], desc[UR60][R6.64], P1 ;  /* 0xc0d8000006307fae */ /* 0x000fe8000892187c */
[----:B------:R-:W4:Y:S01]  /*5c680*/  LDL.LU.64 R216, [R1+0xf80] ;  /* 0x000f800001d87983 */ /* 0x000f220000300a00 */
[C---:B------:R-:W-:Y:S01]  /*5c690*/  VIADD R85, R247.reuse, 0x100000 ;  /* 0x00100000f7557836 */ /* 0x040fe20000000000 */
[C---:B------:R-:W-:Y:S01]  /*5c6a0*/  IADD3 R84, R247.reuse, 0x100000, RZ ;  /* 0x00100000f7547810 */ /* 0x040fe20007ffe0ff */
[C---:B------:R-:W-:Y:S01]  /*5c6b0*/  VIADD R83, R247.reuse, 0x100000 ;  /* 0x00100000f7537836 */ /* 0x040fe20000000000 */
[----:B------:R-:W-:-:S02]  /*5c6c0*/  IADD3 R82, R247, 0x100000, RZ ;  /* 0x00100000f7527810 */ /* 0x000fc40007ffe0ff */
[C---:B------:R-:W-:Y:S01]  /*5c6d0*/  IADD3 R93, R248.reuse, 0x100000, RZ ;  /* 0x00100000f85d7810 */ /* 0x040fe20007ffe0ff */
[C---:B------:R-:W-:Y:S01]  /*5c6e0*/  VIADD R92, R248.reuse, 0x100000 ;  /* 0x00100000f85c7836 */ /* 0x040fe20000000000 */
[C---:B------:R-:W-:Y:S01]  /*5c6f0*/  IADD3 R91, R248.reuse, 0x100000, RZ ;  /* 0x00100000f85b7810 */ /* 0x040fe20007ffe0ff */
[C---:B------:R-:W-:Y:S01]  /*5c700*/  VIADD R90, R248.reuse, 0x100000 ;  /* 0x00100000f85a7836 */ /* 0x040fe20000000000 */
[C---:B------:R-:W-:Y:S01]  /*5c710*/  IADD3 R103, R248.reuse, 0x100000, RZ ;  /* 0x00100000f8677810 */ /* 0x040fe20007ffe0ff */
[----:B------:R-:W-:Y:S01]  /*5c720*/  VIADD R102, R248, 0x100000 ;  /* 0x00100000f8667836 */ /* 0x000fe20000000000 */
[----:B--2---:R-:W2:Y:S04]  /*5c730*/  LDL.LU.64 R6, [R1+0xf90] ;  /* 0x000f900001067983 */ /* 0x004ea80000300a00 */
[----:B------:R-:W2:Y:S01]  /*5c740*/  LDL.LU.64 R232, [R1+0xfa0] ;  /* 0x000fa00001e87983 */ /* 0x000ea20000300a00 */
[----:B------:R-:W-:Y:S01]  /*5c750*/  IADD3 R4, R247, 0x100000, RZ ;  /* 0x00100000f7047810 */ /* 0x000fe20007ffe0ff */
[----:B---3--:R-:W-:-:S04]  /*5c760*/  IMAD.WIDE R22, R5, 0x4, R208 ;  /* 0x0000000405167825 */ /* 0x008fc800078e02d0 */
[----:B----4-:R-:W-:-:S04]  /*5c770*/  IMAD.WIDE R20, R5, 0x4, R210 ;  /* 0x0000000405147825 */ /* 0x010fc800078e02d2 */
[----:B-1----:R-:W-:-:S04]  /*5c780*/  IMAD.WIDE R18, R5, 0x4, R240 ;  /* 0x0000000405127825 */ /* 0x002fc800078e02f0 */
[C---:B------:R-:W-:Y:S01]  /*5c790*/  IMAD.WIDE R12, R5.reuse, 0x4, R12 ;  /* 0x00000004050c7825 */ /* 0x040fe200078e020c */
[----:B------:R1:W-:Y:S04]  /*5c7a0*/  LDGSTS.E [R4+-0x3ee80], desc[UR60][R16.64], P1 ;  /* 0xc118000010047fae */ /* 0x0003e8000892187c */
[----:B------:R-:W-:Y:S04]  /*5c7b0*/  STL.64 [R1+0x778], R22 ;  /* 0x0007781601007387 */ /* 0x000fe80000100a00 */
[----:B------:R-:W-:Y:S04]  /*5c7c0*/  STL.64 [R1+0x748], R20 ;  /* 0x0007481401007387 */ /* 0x000fe80000100a00 */
[----:B------:R-:W-:Y:S04]  /*5c7d0*/  STL.64 [R1+0x718], R18 ;  /* 0x0007181201007387 */ /* 0x000fe80000100a00 */
[----:B------:R3:W-:Y:S04]  /*5c7e0*/  STL.64 [R1+0x6e8], R12 ;  /* 0x0006e80c01007387 */ /* 0x0007e80000100a00 */
[----:B------:R4:W-:Y:S04]  /*5c7f0*/  LDGSTS.E [R51+-0x3ea80], desc[UR60][R22.64], P1 ;  /* 0xc158000016337fae */ /* 0x0009e8000892187c */
[----:B------:R4:W-:Y:S04]  /*5c800*/  LDGSTS.E [R50+-0x3e680], desc[UR60][R20.64], P1 ;  /* 0xc198000014327fae */ /* 0x0009e8000892187c */
[----:B------:R4:W-:Y:S04]  /*5c810*/  LDGSTS.E [R49+-0x3e280], desc[UR60][R18.64], P1 ;  /* 0xc1d8000012317fae */ /* 0x0009e8000892187c */
[----:B------:R-:W-:Y:S01]  /*5c820*/  LDGSTS.E [R48+-0x3de80], desc[UR60][R12.64], P1 ;  /* 0xc21800000c307fae */ /* 0x000fe2000892187c */
[C---:B------:R-:W-:Y:S01]  /*5c830*/  IADD3 R101, R248.reuse, 0x100000, RZ ;  /* 0x00100000f8657810 */ /* 0x040fe20007ffe0ff */
[C---:B------:R-:W-:Y:S01]  /*5c840*/  VIADD R100, R248.reuse, 0x100000 ;  /* 0x00100000f8647836 */ /* 0x040fe20000000000 */
[----:B------:R-:W-:Y:S01]  /*5c850*/  IADD3 R113, R248, 0x100000, RZ ;  /* 0x00100000f8717810 */ /* 0x000fe20007ffe0ff */
[----:B-1----:R-:W-:-:S04]  /*5c860*/  IMAD.WIDE R16, R5, 0x4, R228 ;  /* 0x0000000405107825 */ /* 0x002fc800078e02e4 */
[C---:B------:R-:W-:Y:S01]  /*5c870*/  VIADD R112, R248.reuse, 0x100000 ;  /* 0x00100000f8707836 */ /* 0x040fe20000000000 */
[C---:B------:R-:W-:Y:S01]  /*5c880*/  IADD3 R111, R248.reuse, 0x100000, RZ ;  /* 0x00100000f86f7810 */ /* 0x040fe20007ffe0ff */
[C---:B------:R-:W-:Y:S01]  /*5c890*/  VIADD R110, R248.reuse, 0x100000 ;  /* 0x00100000f86e7836 */ /* 0x040fe20000000000 */
[C---:B------:R-:W-:Y:S01]  /*5c8a0*/  IADD3 R119, R248.reuse, 0x100000, RZ ;  /* 0x00100000f8777810 */ /* 0x040fe20007ffe0ff */
[----:B------:R1:W-:Y:S04]  /*5c8b0*/  STL.64 [R1+0x6b8], R16 ;  /* 0x0006b81001007387 */ /* 0x0003e80000100a00 */
[----:B------:R-:W2:Y:S04]  /*5c8c0*/  LDL.LU.64 R208, [R1+0xfa8] ;  /* 0x000fa80001d07983 */ /* 0x000ea80000300a00 */
[----:B------:R-:W2:Y:S04]  /*5c8d0*/  LDL.LU.64 R210, [R1+0xfb0] ;  /* 0x000fb00001d27983 */ /* 0x000ea80000300a00 */
[----:B------:R-:W2:Y:S04]  /*5c8e0*/  LDL.LU.64 R240, [R1+0xfb8] ;  /* 0x000fb80001f07983 */ /* 0x000ea80000300a00 */
[----:B---3--:R-:W3:Y:S04]  /*5c8f0*/  LDL.LU.64 R12, [R1+0xfc0] ;  /* 0x000fc000010c7983 */ /* 0x008ee80000300a00 */
[----:B------:R-:W3:Y:S04]  /*5c900*/  LDL.LU.64 R228, [R1+0xfc8] ;  /* 0x000fc80001e47983 */ /* 0x000ee80000300a00 */
[----:B------:R1:W-:Y:S01]  /*5c910*/  LDGSTS.E [R4+-0x3da80], desc[UR60][R16.64], P1 ;  /* 0xc258000010047fae */ /* 0x0003e2000892187c */
[C---:B------:R-:W-:Y:S01]  /*5c920*/  VIADD R118, R248.reuse, 0x100000 ;  /* 0x00100000f8767836 */ /* 0x040fe20000000000 */
[----:B------:R-:W-:Y:S01]  /*5c930*/  IADD3 R117, R248, 0x100000, RZ ;  /* 0x00100000f8757810 */ /* 0x000fe20007ffe0ff */
[C---:B------:R-:W-:Y:S01]  /*5c940*/  VIADD R116, R249.reuse, 0x100000 ;  /* 0x00100000f9747836 */ /* 0x040fe20000000000 */
[C---:B------:R-:W-:Y:S01]  /*5c950*/  IADD3 R129, R249.reuse, 0x100000, RZ ;  /* 0x00100000f9817810 */ /* 0x040fe20007ffe0ff */
        /* <DEDUP_REMOVED lines=12> */
[----:B------:R-:W-:Y:S01]  /*5ca20*/  VIADD R152, R249, 0x100000 ;  /* 0x00100000f9987836 */ /* 0x000fe20000000000 */
[C---:B------:R-:W-:Y:S01]  /*5ca30*/  IADD3 R151, R250.reuse, 0x100000, RZ ;  /* 0x00100000fa977810 */ /* 0x040fe20007ffe0ff */
[----:B------:R-:W-:-:S02]  /*5ca40*/  VIADD R150, R250, 0x100000 ;  /* 0x00100000fa967836 */ /* 0x000fc40000000000 */
        /* <DEDUP_REMOVED lines=16> */
[C---:B------:R-:W-:Y:S01]  /*5cb50*/  VIADD R191, R251.reuse, 0x100000 ;  /* 0x00100000fbbf7836 */ /* 0x040fe20000000000 */
[C---:B------:R-:W-:Y:S01]  /*5cb60*/  IADD3 R190, R251.reuse, 0x100000, RZ ;  /* 0x00100000fbbe7810 */ /* 0x040fe20007ffe0ff */
[C---:B------:R-:W-:Y:S01]  /*5cb70*/  VIADD R189, R251.reuse, 0x100000 ;  /* 0x00100000fbbd7836 */ /* 0x040fe20000000000 */
[C---:B------:R-:W-:Y:S01]  /*5cb80*/  IADD3 R188, R251.reuse, 0x100000, RZ ;  /* 0x00100000fbbc7810 */ /* 0x040fe20007ffe0ff */
[----:B------:R-:W-:-:S02]  /*5cb90*/  VIADD R252, R251, 0x100000 ;  /* 0x00100000fbfc7836 */ /* 0x000fc40000000000 */
[----:B------:R-:W-:Y:S01]  /*5cba0*/  IMAD.SHL.U32 R8, R8, 0x80, RZ ;  /* 0x0000008008087824 */ /* 0x000fe200078e00ff */
[----:B------:R-:W3:Y:S01]  /*5cbb0*/  LDC R34, c[0x0][0x230] ;  /* 0x00008c00ff227b82 */ /* 0x000ee20000000800 */
[----:B----4-:R-:W-:-:S04]  /*5cbc0*/  IMAD.WIDE R22, R5, 0x4, R206 ;  /* 0x0000000405167825 */ /* 0x010fc800078e02ce */
[----:B------:R-:W-:-:S04]  /*5cbd0*/  IMAD.WIDE R20, R5, 0x4, R236 ;  /* 0x0000000405147825 */ /* 0x000fc800078e02ec */
        /* <DEDUP_REMOVED lines=8> */
[C---:B-1----:R-:W-:Y:S01]  /*5cc60*/  IMAD.WIDE R16, R5.reuse, 0x4, R232 ;  /* 0x0000000405107825 */ /* 0x042fe200078e02e8 */
[----:B------:R1:W-:Y:S04]  /*5cc70*/  STL.64 [R1+0x5f8], R6 ;  /* 0x0005f80601007387 */ /* 0x0003e80000100a00 */
[----:B------:R2:W-:Y:S04]  /*5cc80*/  STL.64 [R1+0x5c8], R16 ;  /* 0x0005c81001007387 */ /* 0x0005e80000100a00 */
[----:B------:R-:W2:Y:S04]  /*5cc90*/  LDL.LU.64 R206, [R1+0xfd0] ;  /* 0x000fd00001ce7983 */ /* 0x000ea80000300a00 */
[----:B------:R-:W2:Y:S04]  /*5cca0*/  LDL.LU.64 R236, [R1+0xfd8] ;  /* 0x000fd80001ec7983 */ /* 0x000ea80000300a00 */
[----:B------:R-:W-:Y:S04]  /*5ccb0*/  LDGSTS.E [R48+-0x3ca80], desc[UR60][R6.64], P1 ;  /* 0xc358000006307fae */ /* 0x000fe8000892187c */
[----:B------:R-:W2:Y:S04]  /*5ccc0*/  LDL.LU.64 R216, [R1+0xfe0] ;  /* 0x000fe00001d87983 */ /* 0x000ea80000300a00 */
[----:B------:R2:W-:Y:S04]  /*5ccd0*/  LDGSTS.E [R4+-0x3c680], desc[UR60][R16.64], P1 ;  /* 0xc398000010047fae */ /* 0x0005e8000892187c */
[----:B-1----:R-:W2:Y:S04]  /*5cce0*/  LDL.LU.64 R6, [R1+0xfe8] ;  /* 0x000fe80001067983 */ /* 0x002ea80000300a00 */
[----:B------:R-:W2:Y:S01]  /*5ccf0*/  LDL.LU.64 R232, [R1+0xff0] ;  /* 0x000ff00001e87983 */ /* 0x000ea20000300a00 */
[----:B----4-:R-:W-:-:S04]  /*5cd00*/  IMAD.WIDE R22, R5, 0x4, R208 ;  /* 0x0000000405167825 */ /* 0x010fc800078e02d0 */
[----:B------:R-:W-:-:S04]  /*5cd10*/  IMAD.WIDE R20, R5, 0x4, R210 ;  /* 0x0000000405147825 */ /* 0x000fc800078e02d2 */
[----:B------:R-:W-:-:S04]  /*5cd20*/  IMAD.WIDE R18, R5, 0x4, R240 ;  /* 0x0000000405127825 */ /* 0x000fc800078e02f0 */
[----:B---3--:R-:W-:-:S04]  /*5cd30*/  IMAD.WIDE R12, R5, 0x4, R12 ;  /* 0x00000004050c7825 */ /* 0x008fc800078e020c */
[C---:B--2---:R-:W-:Y:S01]  /*5cd40*/  IMAD.WIDE R16, R5.reuse, 0x4, R228 ;  /* 0x0000000405107825 */ /* 0x044fe200078e02e4 */
[----:B------:R-:W-:Y:S04]  /*5cd50*/  STL.64 [R1+0x598], R22 ;  /* 0x0005981601007387 */ /* 0x000fe80000100a00 */
[----:B------:R-:W-:Y:S04]  /*5cd60*/  STL.64 [R1+0x568], R20 ;  /* 0x0005681401007387 */ /* 0x000fe80000100a00 */
[----:B------:R-:W-:Y:S04]  /*5cd70*/  STL.64 [R1+0x538], R18 ;  /* 0x0005381201007387 */ /* 0x000fe80000100a00 */
[----:B------:R1:W-:Y:S04]  /*5cd80*/  STL.64 [R1+0x508], R12 ;  /* 0x0005080c01007387 */ /* 0x0003e80000100a00 */
[----:B------:R2:W-:Y:S04]  /*5cd90*/  LDGSTS.E [R51+-0x3c280], desc[UR60][R22.64], P1 ;  /* 0xc3d8000016337fae */ /* 0x0005e8000892187c */
[----:B------:R3:W-:Y:S04]  /*5cda0*/  STL.64 [R1+0x4d8], R16 ;  /* 0x0004d81001007387 */ /* 0x0007e80000100a00 */
[----:B------:R4:W-:Y:S04]  /*5cdb0*/  LDGSTS.E [R50+-0x3be80], desc[UR60][R20.64], P1 ;  /* 0xc418000014327fae */ /* 0x0009e8000892187c */
[----:B------:R-:W3:Y:S04]  /*5cdc0*/  LDL.LU.64 R208, [R1+0xff8] ;  /* 0x000ff80001d07983 */ /* 0x000ee80000300a00 */
[----:B------:R4:W-:Y:S04]  /*5cdd0*/  LDGSTS.E [R49+-0x3ba80], desc[UR60][R18.64], P1 ;  /* 0xc458000012317fae */ /* 0x0009e8000892187c */
[----:B------:R-:W3:Y:S04]  /*5cde0*/  LDL.LU.64 R210, [R1+0x1000] ;  /* 0x0010000001d27983 */ /* 0x000ee80000300a00 */
[----:B------:R-:W-:Y:S04]  /*5cdf0*/  LDGSTS.E [R48+-0x3b680], desc[UR60][R12.64], P1 ;  /* 0xc49800000c307fae */ /* 0x000fe8000892187c */
[----:B------:R-:W3:Y:S04]  /*5ce00*/  LDL.LU.64 R240, [R1+0x1008] ;  /* 0x0010080001f07983 */ /* 0x000ee80000300a00 */
[----:B------:R3:W-:Y:S04]  /*5ce10*/  LDGSTS.E [R4+-0x3b280], desc[UR60][R16.64], P1 ;  /* 0xc4d8000010047fae */ /* 0x0007e8000892187c */
[----:B-1----:R-:W3:Y:S04]  /*5ce20*/  LDL.LU.64 R12, [R1+0x1010] ;  /* 0x00101000010c7983 */ /* 0x002ee80000300a00 */
[----:B------:R-:W3:Y:S01]  /*5ce30*/  LDL.LU.64 R228, [R1+0x1018] ;  /* 0x0010180001e47983 */ /* 0x000ee20000300a00 */
[----:B--2---:R-:W-:-:S04]  /*5ce40*/  IMAD.WIDE R22, R5, 0x4, R206 ;  /* 0x0000000405167825 */ /* 0x004fc800078e02ce */
        /* <DEDUP_REMOVED lines=8> */
[----:B------:R-:W-:-:S04]  /*5ced0*/  IMAD.WIDE R6, R5, 0x4, R6 ;  /* 0x0000000405067825 */ /* 0x000fc800078e0206 */
[C---:B---3--:R-:W-:Y:S01]  /*5cee0*/  IMAD.WIDE R16, R5.reuse, 0x4, R232 ;  /* 0x0000000405107825 */ /* 0x048fe200078e02e8 */
[----:B------:R3:W-:Y:S04]  /*5cef0*/  STL.64 [R1+0x418], R6 ;  /* 0x0004180601007387 */ /* 0x0007e80000100a00 */
[----:B------:R4:W-:Y:S04]  /*5cf00*/  STL.64 [R1+0x3e8], R16 ;  /* 0x0003e81001007387 */ /* 0x0009e80000100a00 */
[----:B------:R-:W4:Y:S04]  /*5cf10*/  LDL.LU.64 R206, [R1+0x1020] ;  /* 0x0010200001ce7983 */ /* 0x000f280000300a00 */
[----:B------:R-:W4:Y:S04]  /*5cf20*/  LDL.LU.64 R236, [R1+0x1028] ;  /* 0x0010280001ec7983 */ /* 0x000f280000300a00 */
[----:B------:R-:W-:Y:S04]  /*5cf30*/  LDGSTS.E [R48+-0x3a280], desc[UR60][R6.64], P1 ;  /* 0xc5d8000006307fae */ /* 0x000fe8000892187c */
[----:B------:R-:W4:Y:S04]  /*5cf40*/  LDL.LU.64 R216, [R1+0x1030] ;  /* 0x0010300001d87983 */ /* 0x000f280000300a00 */
[----:B------:R4:W-:Y:S04]  /*5cf50*/  LDGSTS.E [R4+-0x39e80], desc[UR60][R16.64], P1 ;  /* 0xc618000010047fae */ /* 0x0009e8000892187c */
[----:B---3--:R-:W3:Y:S04]  /*5cf60*/  LDL.LU.64 R6, [R1+0x1038] ;  /* 0x0010380001067983 */ /* 0x008ee80000300a00 */
[----:B------:R-:W3:Y:S01]  /*5cf70*/  LDL.LU.64 R232, [R1+0x1040] ;  /* 0x0010400001e87983 */ /* 0x000ee20000300a00 */
[----:B-1----:R-:W-:-:S04]  /*5cf80*/  IMAD.WIDE R22, R5, 0x4, R208 ;  /* 0x0000000405167825 */ /* 0x002fc800078e02d0 */
[----:B--2---:R-:W-:-:S04]  /*5cf90*/  IMAD.WIDE R20, R5, 0x4, R210 ;  /* 0x0000000405147825 */ /* 0x004fc800078e02d2 */
[----:B----4-:R-:W-:-:S04]  /*5cfa0*/  IMAD.WIDE R18, R5, 0x4, R240 ;  /* 0x0000000405127825 */ /* 0x010fc800078e02f0 */
[----:B------:R-:W-:-:S04]  /*5cfb0*/  IMAD.WIDE R12, R5, 0x4, R12 ;  /* 0x00000004050c7825 */ /* 0x000fc800078e020c */
[C---:B------:R-:W-:Y:S01]  /*5cfc0*/  IMAD.WIDE R16, R5.reuse, 0x4, R228 ;  /* 0x0000000405107825 */ /* 0x040fe200078e02e4 */
[----:B------:R-:W-:Y:S04]  /*5cfd0*/  STL.64 [R1+0x3b8], R22 ;  /* 0x0003b81601007387 */ /* 0x000fe80000100a00 */
[----:B------:R-:W-:Y:S04]  /*5cfe0*/  STL.64 [R1+0x388], R20 ;  /* 0x0003881401007387 */ /* 0x000fe80000100a00 */
[----:B------:R-:W-:Y:S04]  /*5cff0*/  STL.64 [R1+0x358], R18 ;  /* 0x0003581201007387 */ /* 0x000fe80000100a00 */
[----:B------:R1:W-:Y:S04]  /*5d000*/  STL.64 [R1+0x328], R12 ;  /* 0x0003280c01007387 */ /* 0x0003e80000100a00 */
[----:B------:R2:W-:Y:S04]  /*5d010*/  LDGSTS.E [R51+-0x39a80], desc[UR60][R22.64], P1 ;  /* 0xc658000016337fae */ /* 0x0005e8000892187c */
[----:B------:R4:W-:Y:S04]  /*5d020*/  STL.64 [R1+0x2f8], R16 ;  /* 0x0002f81001007387 */ /* 0x0009e80000100a00 */
[----:B------:R2:W-:Y:S04]  /*5d030*/  LDGSTS.E [R50+-0x39680], desc[UR60][R20.64], P1 ;  /* 0xc698000014327fae */ /* 0x0005e8000892187c */
[----:B------:R-:W4:Y:S04]  /*5d040*/  LDL.LU.64 R208, [R1+0x1048] ;  /* 0x0010480001d07983 */ /* 0x000f280000300a00 */
[----:B------:R2:W-:Y:S04]  /*5d050*/  LDGSTS.E [R49+-0x39280], desc[UR60][R18.64], P1 ;  /* 0xc6d8000012317fae */ /* 0x0005e8000892187c */
[----:B------:R-:W4:Y:S04]  /*5d060*/  LDL.LU.64 R210, [R1+0x1050] ;  /* 0x0010500001d27983 */ /* 0x000f280000300a00 */
[----:B------:R-:W-:Y:S04]  /*5d070*/  LDGSTS.E [R48+-0x38e80], desc[UR60][R12.64], P1 ;  /* 0xc71800000c307fae */ /* 0x000fe8000892187c */
[----:B------:R-:W4:Y:S04]  /*5d080*/  LDL.LU.64 R240, [R1+0x1128] ;  /* 0x0011280001f07983 */ /* 0x000f280000300a00 */
[----:B------:R4:W-:Y:S04]  /*5d090*/  LDGSTS.E [R4+-0x38a80], desc[UR60][R16.64], P1 ;  /* 0xc758000010047fae */ /* 0x0009e8000892187c */
[----:B-1----:R-:W4:Y:S04]  /*5d0a0*/  LDL.LU.64 R12, [R1+0x1120] ;  /* 0x00112000010c7983 */ /* 0x002f280000300a00 */
[----:B------:R-:W4:Y:S01]  /*5d0b0*/  LDL.LU.64 R228, [R1+0x1118] ;  /* 0x0011180001e47983 */ /* 0x000f220000300a00 */
[----:B--2---:R-:W-:-:S04]  /*5d0c0*/  IMAD.WIDE R22, R5, 0x4, R206 ;  /* 0x0000000405167825 */ /* 0x004fc800078e02ce */
        /* <DEDUP_REMOVED lines=21> */
[C---:B------:R-:W-:Y:S01]  /*5d220*/  IMAD.WIDE R18, R5.reuse, 0x4, R240 ;  /* 0x0000000405127825 */ /* 0x040fe200078e02f0 */
[----:B------:R-:W-:Y:S04]  /*5d230*/  STL.64 [R1+0x1d8], R22 ;  /* 0x0001d81601007387 */ /* 0x000fe80000100a00 */
[----:B------:R-:W-:Y:S01]  /*5d240*/  STL.64 [R1+0x1a8], R20 ;  /* 0x0001a81401007387 */ /* 0x000fe20000100a00 */
[----:B------:R-:W-:-:S04]  /*5d250*/  IMAD.WIDE R12, R5, 0x4, R12 ;  /* 0x00000004050c7825 */ /* 0x000fc800078e020c */
[C---:B----4-:R-:W-:Y:S01]  /*5d260*/  IMAD.WIDE R16, R5.reuse, 0x4, R228 ;  /* 0x0000000405107825 */ /* 0x050fe200078e02e4 */
[----:B------:R-:W-:Y:S04]  /*5d270*/  STL.64 [R1+0x178], R18 ;  /* 0x0001781201007387 */ /* 0x000fe80000100a00 */
[----:B------:R1:W-:Y:S04]  /*5d280*/  STL.64 [R1+0x148], R12 ;  /* 0x0001480c01007387 */ /* 0x0003e80000100a00 */
[----:B------:R2:W-:Y:S04]  /*5d290*/  LDGSTS.E [R51+-0x1f280], desc[UR60][R22.64], P1 ;  /* 0xe0d8000016337fae */ /* 0x0005e8000892187c */
[----:B------:R4:W-:Y:S04]  /*5d2a0*/  STL.64 [R1+0x118], R16 ;  /* 0x0001181001007387 */ /* 0x0009e80000100a00 */
[----:B------:R-:W4:Y:S04]  /*5d2b0*/  LDL.LU.64 R240, [R1+0x10e8] ;  /* 0x0010e80001f07983 */ /* 0x000f280000300a00 */
[----:B------:R2:W-:Y:S04]  /*5d2c0*/  LDGSTS.E [R50+-0x1ee80], desc[UR60][R20.64], P1 ;  /* 0xe118000014327fae */ /* 0x0005e8000892187c */
[----:B------:R-:W4:Y:S04]  /*5d2d0*/  LDL.LU.64 R228, [R1+0x10e0] ;  /* 0x0010e00001e47983 */ /* 0x000f280000300a00 */
[----:B------:R2:W-:Y:S04]  /*5d2e0*/  LDGSTS.E [R49+-0x1ea80], desc[UR60][R18.64], P1 ;  /* 0xe158000012317fae */ /* 0x0005e8000892187c */
[----:B------:R-:W4:Y:S04]  /*5d2f0*/  LDL.LU.64 R208, [R1+0x10d8] ;  /* 0x0010d80001d07983 */ /* 0x000f280000300a00 */
[----:B------:R-:W-:Y:S04]  /*5d300*/  LDGSTS.E [R48+-0x1e680], desc[UR60][R12.64], P1 ;  /* 0xe19800000c307fae */ /* 0x000fe8000892187c */
[----:B------:R-:W4:Y:S04]  /*5d310*/  LDL.LU.64 R210, [R1+0x10d0] ;  /* 0x0010d00001d27983 */ /* 0x000f280000300a00 */
[----:B------:R4:W-:Y:S04]  /*5d320*/  LDGSTS.E [R4+-0x1e280], desc[UR60][R16.64], P1 ;  /* 0xe1d8000010047fae */ /* 0x0009e8000892187c */
[----:B-1----:R-:W4:Y:S01]  /*5d330*/  LDL.LU.64 R12, [R1+0x10c8] ;  /* 0x0010c800010c7983 */ /* 0x002f220000300a00 */
[----:B--2---:R-:W-:-:S04]  /*5d340*/  IMAD.WIDE R22, R5, 0x4, R206 ;  /* 0x0000000405167825 */ /* 0x004fc800078e02ce */
[----:B------:R-:W-:-:S04]  /*5d350*/  IMAD.WIDE R20, R5, 0x4, R236 ;  /* 0x0000000405147825 */ /* 0x000fc800078e02ec */
[C---:B------:R-:W-:Y:S01]  /*5d360*/  IMAD.WIDE R18, R5.reuse, 0x4, R216 ;  /* 0x0000000405127825 */ /* 0x040fe200078e02d8 */
[----:B------:R-:W-:Y:S04]  /*5d370*/  STL.64 [R1+0xe8], R22 ;  /* 0x0000e81601007387 */ /* 0x000fe80000100a00 */
[----:B------:R-:W-:Y:S04]  /*5d380*/  STL.64 [R1+0xb8], R20 ;  /* 0x0000b81401007387 */ /* 0x000fe80000100a00 */
[----:B------:R-:W-:Y:S04]  /*5d390*/  STL.64 [R1+0x88], R18 ;  /* 0x0000881201007387 */ /* 0x000fe80000100a00 */
[----:B------:R-:W-:Y:S04]  /*5d3a0*/  LDGSTS.E [R51+-0x1de80], desc[UR60][R22.64], P1 ;  /* 0xe218000016337fae */ /* 0x000fe8000892187c */
[----:B------:R-:W-:Y:S04]  /*5d3b0*/  LDGSTS.E [R50+-0x1da80], desc[UR60][R20.64], P1 ;  /* 0xe258000014327fae */ /* 0x000fe8000892187c */
[----:B------:R-:W-:Y:S01]  /*5d3c0*/  LDGSTS.E [R49+-0x1d680], desc[UR60][R18.64], P1 ;  /* 0xe298000012317fae */ /* 0x000fe2000892187c */
[----:B---3--:R-:W-:-:S04]  /*5d3d0*/  IMAD.WIDE R6, R5, 0x4, R6 ;  /* 0x0000000405067825 */ /* 0x008fc800078e0206 */
[C---:B----4-:R-:W-:Y:S01]  /*5d3e0*/  IMAD.WIDE R16, R5.reuse, 0x4, R232 ;  /* 0x0000000405107825 */ /* 0x050fe200078e02e8 */
[----:B------:R1:W-:Y:S04]  /*5d3f0*/  STL.64 [R1+0x58], R6 ;  /* 0x0000580601007387 */ /* 0x0003e80000100a00 */
[----:B------:R2:W-:Y:S04]  /*5d400*/  STL.64 [R1+0x28], R16 ;  /* 0x0000281001007387 */ /* 0x0005e80000100a00 */
[----:B------:R-:W3:Y:S04]  /*5d410*/  LDL.LU.64 R212, [R1+0x10c0] ;  /* 0x0010c00001d47983 */ /* 0x000ee80000300a00 */
[----:B------:R-:W4:Y:S04]  /*5d420*/  LDL.LU.64 R236, [R1+0x10b8] ;  /* 0x0010b80001ec7983 */ /* 0x000f280000300a00 */
[----:B------:R-:W2:Y:S04]  /*5d430*/  LDL.LU.64 R216, [R1+0x10b0] ;  /* 0x0010b00001d87983 */ /* 0x000ea80000300a00 */
[----:B------:R1:W-:Y:S04]  /*5d440*/  LDGSTS.E [R48+-0x1d280], desc[UR60][R6.64], P1 ;  /* 0xe2d8000006307fae */ /* 0x0003e8000892187c */
[----:B------:R-:W2:Y:S04]  /*5d450*/  LDL.LU.64 R232, [R1+0x10a8] ;  /* 0x0010a80001e87983 */ /* 0x000ea80000300a00 */
[----:B------:R-:W-:Y:S04]  /*5d460*/  LDGSTS.E [R4+-0x1ce80], desc[UR60][R16.64], P1 ;  /* 0xe318000010047fae */ /* 0x000fe8000892187c */
[----:B-1----:R-:W2:Y:S04]  /*5d470*/  LDL.LU.64 R6, [R1+0x10a0] ;  /* 0x0010a00001067983 */ /* 0x002ea80000300a00 */
[----:B------:R-:W2:Y:S01]  /*5d480*/  LDL.LU.64 R214, [R1+0x1098] ;  /* 0x0010980001d67983 */ /* 0x000ea20000300a00 */
[----:B------:R-:W-:-:S03]  /*5d490*/  IMAD.WIDE R48, R5, 0x4, R208 ;  /* 0x0000000405307825 */ /* 0x000fc600078e02d0 */
[----:B------:R-:W2:Y:S01]  /*5d4a0*/  LDL.LU.64 R206, [R1+0x1090] ;  /* 0x0010900001ce7983 */ /* 0x000ea20000300a00 */
[----:B------:R-:W-:-:S03]  /*5d4b0*/  IMAD.WIDE R50, R5, 0x4, R210 ;  /* 0x0000000405327825 */ /* 0x000fc600078e02d2 */
[----:B------:R-:W2:Y:S04]  /*5d4c0*/  LDL.LU.64 R208, [R1+0x1088] ;  /* 0x0010880001d07983 */ /* 0x000ea80000300a00 */
[----:B------:R-:W2:Y:S01]  /*5d4d0*/  LDL.LU.64 R210, [R1+0x1080] ;  /* 0x0010800001d27983 */ /* 0x000ea20000300a00 */
[----:B------:R-:W-:-:S03]  /*5d4e0*/  IMAD.WIDE R52, R5, 0x4, R12 ;  /* 0x0000000405347825 */ /* 0x000fc600078e020c */
[----:B------:R-:W2:Y:S01]  /*5d4f0*/  LDL.LU.64 R12, [R1+0x1078] ;  /* 0x00107800010c7983 */ /* 0x000ea20000300a00 */
[----:B------:R-:W-:-:S04]  /*5d500*/  IMAD.WIDE R240, R5, 0x4, R240 ;  /* 0x0000000405f07825 */ /* 0x000fc800078e02f0 */
[C---:B------:R-:W-:Y:S01]  /*5d510*/  IMAD.WIDE R228, R5.reuse, 0x4, R228 ;  /* 0x0000000405e47825 */ /* 0x040fe200078e02e4 */
[----:B------:R-:W-:Y:S04]  /*5d520*/  LDGSTS.E [R57+-0x1ca80], desc[UR60][R240.64], P1 ;  /* 0xe3580000f0397fae */ /* 0x000fe8000892187c */
[----:B------:R-:W-:Y:S04]  /*5d530*/  LDGSTS.E [R56+-0x1c680], desc[UR60][R228.64], P1 ;  /* 0xe3980000e4387fae */ /* 0x000fe8000892187c */
[----:B------:R-:W-:Y:S04]  /*5d540*/  LDGSTS.E [R55+-0x1c280], desc[UR60][R48.64], P1 ;  /* 0xe3d8000030377fae */ /* 0x000fe8000892187c */
[----:B------:R3:W-:Y:S04]  /*5d550*/  LDGSTS.E [R54+-0x1be80], desc[UR60][R50.64], P1 ;  /* 0xe418000032367fae */ /* 0x0007e8000892187c */
[----:B------:R-:W-:Y:S01]  /*5d560*/  LDGSTS.E [R4+-0x1ba80], desc[UR60][R52.64], P1 ;  /* 0xe458000034047fae */ /* 0x000fe2000892187c */
[----:B---3--:R-:W-:-:S04]  /*5d570*/  IMAD.WIDE R54, R5, 0x4, R212 ;  /* 0x0000000405367825 */ /* 0x008fc800078e02d4 */
[C---:B----4-:R-:W-:Y:S01]  /*5d580*/  IMAD.WIDE R56, R5.reuse, 0x4, R236 ;  /* 0x0000000405387825 */ /* 0x050fe200078e02ec */
[----:B------:R-:W3:Y:S03]  /*5d590*/  LDL.LU.64 R212, [R1+0x1070] ;  /* 0x0010700001d47983 */ /* 0x000ee60000300a00 */
[C---:B--2---:R-:W-:Y:S01]  /*5d5a0*/  IMAD.WIDE R58, R5.reuse, 0x4, R216 ;  /* 0x00000004053a7825 */ /* 0x044fe200078e02d8 */
[----:B------:R-:W2:Y:S03]  /*5d5b0*/  LDL.LU.64 R236, [R1+0x1068] ;  /* 0x0010680001ec7983 */ /* 0x000ea60000300a00 */
[C---:B------:R-:W-:Y:S01]  /*5d5c0*/  IMAD.WIDE R60, R5.reuse, 0x4, R232 ;  /* 0x00000004053c7825 */ /* 0x040fe200078e02e8 */
[----:B------:R-:W4:Y:S04]  /*5d5d0*/  LDL.LU.64 R216, [R1+0x1060] ;  /* 0x0010600001d87983 */ /* 0x000f280000300a00 */
[----:B------:R-:W4:Y:S04]  /*5d5e0*/  LDL.LU.64 R232, [R1+0x1058] ;  /* 0x0010580001e87983 */ /* 0x000f280000300a00 */
[----:B------:R-:W-:Y:S04]  /*5d5f0*/  LDGSTS.E [R67+-0x1b680], desc[UR60][R54.64], P1 ;  /* 0xe498000036437fae */ /* 0x000fe8000892187c */
[----:B------:R-:W-:Y:S04]  /*5d600*/  LDGSTS.E [R66+-0x1b280], desc[UR60][R56.64], P1 ;  /* 0xe4d8000038427fae */ /* 0x000fe8000892187c */
[----:B------:R-:W-:Y:S04]  /*5d610*/  LDGSTS.E [R65+-0x1ae80], desc[UR60][R58.64], P1 ;  /* 0xe51800003a417fae */ /* 0x000fe8000892187c */
[----:B------:R1:W-:Y:S01]  /*5d620*/  LDGSTS.E [R64+-0x1aa80], desc[UR60][R60.64], P1 ;  /* 0xe55800003c407fae */ /* 0x0003e2000892187c */
[----:B------:R-:W-:-:S03]  /*5d630*/  IMAD.WIDE R62, R5, 0x4, R6 ;  /* 0x00000004053e7825 */ /* 0x000fc600078e0206 */
[----:B------:R-:W4:Y:S04]  /*5d640*/  LDL.LU.64 R6, [R1+0x1130] ;  /* 0x0011300001067983 */ /* 0x000f280000300a00 */
[----:B------:R-:W-:Y:S01]  /*5d650*/  LDGSTS.E [R4+-0x1a680], desc[UR60][R62.64], P1 ;  /* 0xe59800003e047fae */ /* 0x000fe2000892187c */
[----:B------:R-:W-:-:S04]  /*5d660*/  IMAD.WIDE R68, R5, 0x4, R208 ;  /* 0x0000000405447825 */ /* 0x000fc800078e02d0 */
[----:B-1----:R-:W-:-:S04]  /*5d670*/  IMAD.WIDE R64, R5, 0x4, R214 ;  /* 0x0000000405407825 */ /* 0x002fc800078e02d6 */
[C---:B------:R-:W-:Y:S01]  /*5d680*/  IMAD.WIDE R66, R5.reuse, 0x4, R206 ;  /* 0x0000000405427825 */ /* 0x040fe200078e02ce */
[----:B------:R-:W4:Y:S04]  /*5d690*/  LDL.LU.64 R214, [R1+0x1138] ;  /* 0x0011380001d67983 */ /* 0x000f280000300a00 */
[----:B------:R-:W4:Y:S01]  /*5d6a0*/  LDL.LU.64 R206, [R1+0x1140] ;  /* 0x0011400001ce7983 */ /* 0x000f220000300a00 */
[----:B------:R-:W-:-:S03]  /*5d6b0*/  IMAD.WIDE R72, R5, 0x4, R12 ;  /* 0x0000000405487825 */ /* 0x000fc600078e020c */
[----:B------:R-:W4:Y:S01]  /*5d6c0*/  LDL.LU.64 R208, [R1+0x1150] ;  /* 0x0011500001d07983 */ /* 0x000f220000300a00 */
[----:B------:R-:W-:-:S03]  /*5d6d0*/  IMAD.WIDE R70, R5, 0x4, R210 ;  /* 0x0000000405467825 */ /* 0x000fc600078e02d2 */
[----:B------:R-:W4:Y:S04]  /*5d6e0*/  LDL.LU.64 R12, [R1+0x1158] ;  /* 0x00115800010c7983 */ /* 0x000f280000300a00 */
[----:B------:R-:W4:Y:S04]  /*5d6f0*/  LDL.LU.64 R210, [R1+0x1160] ;  /* 0x0011600001d27983 */ /* 0x000f280000300a00 */
[----:B------:R-:W-:Y:S04]  /*5d700*/  LDGSTS.E [R77+-0x1a280], desc[UR60][R64.64], P1 ;  /* 0xe5d80000404d7fae */ /* 0x000fe8000892187c */
[----:B------:R-:W-:Y:S04]  /*5d710*/  LDGSTS.E [R76+-0x19e80], desc[UR60][R66.64], P1 ;  /* 0xe6180000424c7fae */ /* 0x000fe8000892187c */
[----:B------:R-:W-:Y:S04]  /*5d720*/  LDGSTS.E [R75+-0x19a80], desc[UR60][R68.64], P1 ;  /* 0xe6580000444b7fae */ /* 0x000fe8000892187c */
[----:B------:R3:W-:Y:S04]  /*5d730*/  LDGSTS.E [R74+-0x19680], desc[UR60][R70.64], P1 ;  /* 0xe6980000464a7fae */ /* 0x0007e8000892187c */
[----:B------:R1:W-:Y:S01]  /*5d740*/  LDGSTS.E [R4+-0x19280], desc[UR60][R72.64], P1 ;  /* 0xe6d8000048047fae */ /* 0x0003e2000892187c */
[----:B---3--:R-:W-:-:S04]  /*5d750*/  IMAD.WIDE R74, R5, 0x4, R212 ;  /* 0x00000004054a7825 */ /* 0x008fc800078e02d4 */
[C---:B--2---:R-:W-:Y:S01]  /*5d760*/  IMAD.WIDE R76, R5.reuse, 0x4, R236 ;  /* 0x00000004054c7825 */ /* 0x044fe200078e02ec */
[----:B------:R-:W2:Y:S03]  /*5d770*/  LDL.LU.64 R212, [R1+0x1168] ;  /* 0x0011680001d47983 */ /* 0x000ea60000300a00 */
[C---:B----4-:R-:W-:Y:S01]  /*5d780*/  IMAD.WIDE R78, R5.reuse, 0x4, R216 ;  /* 0x00000004054e7825 */ /* 0x050fe200078e02d8 */
[----:B------:R-:W3:Y:S04]  /*5d790*/  LDL.LU.64 R236, [R1+0x1170] ;  /* 0x0011700001ec7983 */ /* 0x000ee80000300a00 */
[----:B------:R-:W4:Y:S01]  /*5d7a0*/  LDL.LU.64 R216, [R1+0x1178] ;  /* 0x0011780001d87983 */ /* 0x000f220000300a00 */
[----:B------:R-:W-:-:S04]  /*5d7b0*/  IMAD.WIDE R80, R5, 0x4, R232 ;  /* 0x0000000405507825 */ /* 0x000fc800078e02e8 */
[----:B------:R-:W-:-:S04]  /*5d7c0*/  IMAD.WIDE R16, R5, 0x4, R6 ;  /* 0x0000000405107825 */ /* 0x000fc800078e0206 */
[----:B-1----:R-:W-:Y:S01]  /*5d7d0*/  VIADD R4, R248, 0x100000 ;  /* 0x00100000f8047836 */ /* 0x002fe20000000000 */
[----:B------:R1:W-:Y:S04]  /*5d7e0*/  LDGSTS.E [R85+-0x18e80], desc[UR60][R74.64], P1 ;  /* 0xe71800004a557fae */ /* 0x0003e8000892187c */
[----:B------:R1:W-:Y:S04]  /*5d7f0*/  STL.64 [R1+0x848], R16 ;  /* 0x0008481001007387 */ /* 0x0003e80000100a00 */
[----:B------:R-:W4:Y:S04]  /*5d800*/  LDL.LU.64 R6, [R1+0x1188] ;  /* 0x0011880001067983 */ /* 0x000f280000300a00 */
[----:B------:R-:W4:Y:S04]  /*5d810*/  LDL.LU.64 R232, [R1+0x1190] ;  /* 0x0011900001e87983 */ /* 0x000f280000300a00 */
[----:B------:R1:W-:Y:S01]  /*5d820*/  LDGSTS.E [R84+-0x18a80], desc[UR60][R76.64], P1 ;  /* 0xe75800004c547fae */ /* 0x0003e2000892187c */
[----:B------:R-:W-:-:S03]  /*5d830*/  IMAD.WIDE R22, R5, 0x4, R214 ;  /* 0x0000000405167825 */ /* 0x000fc600078e02d6 */
[----:B------:R1:W-:Y:S01]  /*5d840*/  LDGSTS.E [R83+-0x18680], desc[UR60][R78.64], P1 ;  /* 0xe79800004e537fae */ /* 0x0003e2000892187c */
[----:B------:R-:W-:-:S03]  /*5d850*/  IMAD.WIDE R20, R5, 0x4, R206 ;  /* 0x0000000405147825 */ /* 0x000fc600078e02ce */
[----:B------:R-:W-:Y:S01]  /*5d860*/  LDGSTS.E [R82+-0x18280], desc[UR60][R80.64], P1 ;  /* 0xe7d8000050527fae */ /* 0x000fe2000892187c */
[----:B------:R-:W-:-:S03]  /*5d870*/  IMAD.WIDE R18, R5, 0x4, R208 ;  /* 0x0000000405127825 */ /* 0x000fc600078e02d0 */
[----:B------:R1:W-:Y:S01]  /*5d880*/  LDGSTS.E [R4+-0x3fe00], desc[UR60][R16.64], P1 ;  /* 0xc020000010047fae */ /* 0x0003e2000892187c */
[----:B------:R-:W-:Y:S01]  /*5d890*/  IMAD.WIDE R12, R5, 0x4, R12 ;  /* 0x00000004050c7825 */ /* 0x000fe200078e020c */
[C---:B-1----:R-:W-:Y:S02]  /*5d8a0*/  IADD3 R85, R248.reuse, 0x100000, RZ ;  /* 0x00100000f8557810 */ /* 0x042fe40007ffe0ff */
[----:B------:R-:W-:Y:S04]  /*5d8b0*/  STL.64 [R1+0x820], R22 ;  /* 0x0008201601007387 */ /* 0x000fe80000100a00 */
[----:B------:R-:W-:Y:S01]  /*5d8c0*/  STL.64 [R1+0x7f8], R20 ;  /* 0x0007f81401007387 */ /* 0x000fe20000100a00 */
[----:B------:R-:W-:-:S03]  /*5d8d0*/  VIADD R84, R248, 0x100000 ;  /* 0x00100000f8547836 */ /* 0x000fc60000000000 */
[----:B------:R-:W-:Y:S01]  /*5d8e0*/  STL.64 [R1+0x7d0], R18 ;  /* 0x0007d01201007387 */ /* 0x000fe20000100a00 */
[----:B------:R-:W-:Y:S01]  /*5d8f0*/  IADD3 R83, R248, 0x100000, RZ ;  /* 0x00100000f8537810 */ /* 0x000fe20007ffe0ff */
[----:B------:R-:W-:-:S04]  /*5d900*/  IMAD.WIDE R16, R5, 0x4, R210 ;  /* 0x0000000405107825 */ /* 0x000fc800078e02d2 */
[----:B------:R-:W-:Y:S01]  /*5d910*/  VIADD R82, R248, 0x100000 ;  /* 0x00100000f8527836 */ /* 0x000fe20000000000 */
        /* <DEDUP_REMOVED lines=13> */
[----:B---3--:R-:W-:-:S04]  /*5d9f0*/  IMAD.WIDE R20, R5, 0x4, R236 ;  /* 0x0000000405147825 */ /* 0x008fc800078e02ec */
[C---:B----4-:R-:W-:Y:S01]  /*5da00*/  IMAD.WIDE R18, R5.reuse, 0x4, R216 ;  /* 0x0000000405127825 */ /* 0x050fe200078e02d8 */
[----:B------:R-:W-:Y:S04]  /*5da10*/  STL.64 [R1+0x740], R22 ;  /* 0x0007401601007387 */ /* 0x000fe80000100a00 */
[----:B------:R-:W-:Y:S04]  /*5da20*/  STL.64 [R1+0x710], R20 ;  /* 0x0007101401007387 */ /* 0x000fe80000100a00 */
[----:B------:R-:W-:Y:S04]  /*5da30*/  STL.64 [R1+0x6e0], R18 ;  /* 0x0006e01201007387 */ /* 0x000fe80000100a00 */
[----:B------:R1:W-:Y:S04]  /*5da40*/  LDGSTS.E [R85+-0x3e600], desc[UR60][R22.64], P1 ;  /* 0xc1a0000016557fae */ /* 0x0003e8000892187c */
[----:B------:R2:W-:Y:S04]  /*5da50*/  LDGSTS.E [R84+-0x3e200], desc[UR60][R20.64], P1 ;  /* 0xc1e0000014547fae */ /* 0x0005e8000892187c */
[----:B------:R3:W-:Y:S01]  /*5da60*/  LDGSTS.E [R83+-0x3de00], desc[UR60][R18.64], P1 ;  /* 0xc220000012537fae */ /* 0x0007e2000892187c */
[----:B------:R-:W-:-:S04]  /*5da70*/  IMAD.WIDE R6, R5, 0x4, R6 ;  /* 0x0000000405067825 */ /* 0x000fc800078e0206 */
        /* <DEDUP_REMOVED lines=8> */
[----:B----4-:R-:W4:Y:S04]  /*5db00*/  LDL.LU.64 R6, [R1+0x11e8] ;  /* 0x0011e80001067983 */ /* 0x010f280000300a00 */
[----:B------:R-:W4:Y:S01]  /*5db10*/  LDL.LU.64 R232, [R1+0x11f0] ;  /* 0x0011f00001e87983 */ /* 0x000f220000300a00 */
[----:B-1----:R-:W-:-:S04]  /*5db20*/  IMAD.WIDE R22, R5, 0x4, R214 ;  /* 0x0000000405167825 */ /* 0x002fc800078e02d6 */
[----:B--2---:R-:W-:-:S04]  /*5db30*/  IMAD.WIDE R20, R5, 0x4, R206 ;  /* 0x0000000405147825 */ /* 0x004fc800078e02ce */
[C---:B---3--:R-:W-:Y:S01]  /*5db40*/  IMAD.WIDE R18, R5.reuse, 0x4, R208 ;  /* 0x0000000405127825 */ /* 0x048fe200078e02d0 */
        /* <DEDUP_REMOVED lines=15> */
[----:B-1----:R-:W4:Y:S04]  /*5dc40*/  LDL.LU.64 R12, [R1+0x1218] ;  /* 0x00121800010c7983 */ /* 0x002f280000300a00 */
[----:B------:R-:W4:Y:S01]  /*5dc50*/  LDL.LU.64 R210, [R1+0x1228] ;  /* 0x0012280001d27983 */ /* 0x000f220000300a00 */
[----:B------:R-:W-:-:S04]  /*5dc60*/  IMAD.WIDE R22, R5, 0x4, R212 ;  /* 0x0000000405167825 */ /* 0x000fc800078e02d4 */
        /* <DEDUP_REMOVED lines=8> */
[----:B----4-:R-:W-:-:S04]  /*5dcf0*/  IMAD.WIDE R6, R5, 0x4, R6 ;  /* 0x0000000405067825 */ /* 0x010fc800078e0206 */
        /* <DEDUP_REMOVED lines=76> */
[----:B------:R-:W-:Y:S04]  /*5e1c0*/  LDGSTS.E [R85+-0x1ee00], desc[UR60][R22.64], P1 ;  /* 0xe120000016557fae */ /* 0x000fe8000892187c */
[----:B------:R1:W-:Y:S04]  /*5e1d0*/  LDGSTS.E [R84+-0x1ea00], desc[UR60][R20.64], P1 ;  /* 0xe160000014547fae */ /* 0x0003e8000892187c */
[----:B------:R2:W-:Y:S01]  /*5e1e0*/  LDGSTS.E [R83+-0x1e600], desc[UR60][R18.64], P1 ;  /* 0xe1a0000012537fae */ /* 0x0005e2000892187c */
[----:B----4-:R-:W-:-:S04]  /*5e1f0*/  IMAD.WIDE R6, R5, 0x4, R6 ;  /* 0x0000000405067825 */ /* 0x010fc800078e0206 */
[C---:B------:R-:W-:Y:S01]  /*5e200*/  IMAD.WIDE R16, R5.reuse, 0x4, R232 ;  /* 0x0000000405107825 */ /* 0x040fe200078e02e8 */
[----:B------:R3:W-:Y:S04]  /*5e210*/  STL.64 [R1+0x110], R6 ;  /* 0x0001100601007387 */ /* 0x0007e80000100a00 */
[----:B------:R4:W-:Y:S04]  /*5e220*/  STL.64 [R1+0xe0], R16 ;  /* 0x0000e01001007387 */ /* 0x0009e80000100a00 */
[----:B------:R-:W4:Y:S04]  /*5e230*/  LDL.LU.64 R212, [R1+0x1310] ;  /* 0x0013100001d47983 */ /* 0x000f280000300a00 */
[----:B------:R-:W4:Y:S04]  /*5e240*/  LDL.LU.64 R236, [R1+0x1308] ;  /* 0x0013080001ec7983 */ /* 0x000f280000300a00 */
[----:B------:R-:W4:Y:S04]  /*5e250*/  LDL.LU.64 R216, [R1+0x1300] ;  /* 0x0013000001d87983 */ /* 0x000f280000300a00 */
[----:B------:R-:W-:Y:S04]  /*5e260*/  LDGSTS.E [R82+-0x1e200], desc[UR60][R6.64], P1 ;  /* 0xe1e0000006527fae */ /* 0x000fe8000892187c */
[----:B------:R-:W4:Y:S04]  /*5e270*/  LDL.LU.64 R232, [R1+0x12f8] ;  /* 0x0012f80001e87983 */ /* 0x000f280000300a00 */
[----:B------:R4:W-:Y:S04]  /*5e280*/  LDGSTS.E [R4+-0x1de00], desc[UR60][R16.64], P1 ;  /* 0xe220000010047fae */ /* 0x0009e8000892187c */
[----:B---3--:R-:W3:Y:S01]  /*5e290*/  LDL.LU.64 R6, [R1+0x12f0] ;  /* 0x0012f00001067983 */ /* 0x008ee20000300a00 */
[----:B-1----:R-:W-:-:S04]  /*5e2a0*/  IMAD.WIDE R20, R5, 0x4, R214 ;  /* 0x0000000405147825 */ /* 0x002fc800078e02d6 */
[----:B--2---:R-:W-:-:S04]  /*5e2b0*/  IMAD.WIDE R18, R5, 0x4, R206 ;  /* 0x0000000405127825 */ /* 0x004fc800078e02ce */
[C---:B----4-:R-:W-:Y:S01]  /*5e2c0*/  IMAD.WIDE R16, R5.reuse, 0x4, R208 ;  /* 0x0000000405107825 */ /* 0x050fe200078e02d0 */
[----:B------:R-:W-:Y:S04]  /*5e2d0*/  STL.64 [R1+0xb0], R20 ;  /* 0x0000b01401007387 */ /* 0x000fe80000100a00 */
[----:B------:R-:W-:Y:S04]  /*5e2e0*/  STL.64 [R1+0x80], R18 ;  /* 0x0000801201007387 */ /* 0x000fe80000100a00 */
[----:B------:R-:W-:Y:S04]  /*5e2f0*/  STL.64 [R1+0x50], R16 ;  /* 0x0000501001007387 */ /* 0x000fe80000100a00 */
[----:B------:R-:W-:Y:S04]  /*5e300*/  LDGSTS.E [R85+-0x1da00], desc[UR60][R20.64], P1 ;  /* 0xe260000014557fae */ /* 0x000fe8000892187c */
[----:B------:R-:W-:Y:S04]  /*5e310*/  LDGSTS.E [R84+-0x1d600], desc[UR60][R18.64], P1 ;  /* 0xe2a0000012547fae */ /* 0x000fe8000892187c */
[----:B------:R-:W-:Y:S01]  /*5e320*/  LDGSTS.E [R83+-0x1d200], desc[UR60][R16.64], P1 ;  /* 0xe2e0000010537fae */ /* 0x000fe2000892187c */
[----:B------:R-:W-:-:S04]  /*5e330*/  IMAD.WIDE R12, R5, 0x4, R12 ;  /* 0x00000004050c7825 */ /* 0x000fc800078e020c */
[C---:B------:R-:W-:Y:S01]  /*5e340*/  IMAD.WIDE R238, R5.reuse, 0x4, R210 ;  /* 0x0000000405ee7825 */ /* 0x040fe200078e02d2 */
[----:B------:R1:W-:Y:S04]  /*5e350*/  STL.64 [R1+0x20], R12 ;  /* 0x0000200c01007387 */ /* 0x0003e80000100a00 */
[----:B------:R-:W2:Y:S04]  /*5e360*/  LDL.LU.64 R214, [R1+0x12e8] ;  /* 0x0012e80001d67983 */ /* 0x000ea80000300a00 */
[----:B------:R-:W4:Y:S04]  /*5e370*/  LDL.LU.64 R206, [R1+0x12e0] ;  /* 0x0012e00001ce7983 */ /* 0x000f280000300a00 */
[----:B------:R-:W4:Y:S04]  /*5e380*/  LDL.LU.64 R208, [R1+0x12d8] ;  /* 0x0012d80001d07983 */ /* 0x000f280000300a00 */
[----:B------:R1:W-:Y:S04]  /*5e390*/  LDGSTS.E [R82+-0x1ce00], desc[UR60][R12.64], P1 ;  /* 0xe32000000c527fae */ /* 0x0003e8000892187c */
[----:B------:R-:W4:Y:S04]  /*5e3a0*/  LDL.LU.64 R210, [R1+0x12d0] ;  /* 0x0012d00001d27983 */ /* 0x000f280000300a00 */
[----:B------:R-:W-:Y:S04]  /*5e3b0*/  LDGSTS.E [R4+-0x1ca00], desc[UR60][R238.64], P1 ;  /* 0xe3600000ee047fae */ /* 0x000fe8000892187c */
[----:B-1----:R-:W4:Y:S01]  /*5e3c0*/  LDL.LU.64 R12, [R1+0x12c8] ;  /* 0x0012c800010c7983 */ /* 0x002f220000300a00 */
[----:B------:R-:W-:-:S04]  /*5e3d0*/  IMAD.WIDE R226, R5, 0x4, R212 ;  /* 0x0000000405e27825 */ /* 0x000fc800078e02d4 */
        /* <DEDUP_REMOVED lines=8> */
[----:B------:R-:W-:Y:S04]  /*5e460*/  LDGSTS.E [R92+-0x1c200], desc[UR60][R82.64], P1 ;  /* 0xe3e00000525c7fae */ /* 0x000fe8000892187c */
[----:B------:R-:W-:Y:S04]  /*5e470*/  LDGSTS.E [R91+-0x1be00], desc[UR60][R84.64], P1 ;  /* 0xe4200000545b7fae */ /* 0x000fe8000892187c */
[----:B------:R2:W-:Y:S01]  /*5e480*/  LDGSTS.E [R90+-0x1ba00], desc[UR60][R86.64], P1 ;  /* 0xe4600000565a7fae */ /* 0x0005e2000892187c */
[----:B---3--:R-:W-:-:S03]  /*5e490*/  IMAD.WIDE R88, R5, 0x4, R6 ;  /* 0x0000000405587825 */ /* 0x008fc600078e0206 */
[----:B------:R-:W3:Y:S04]  /*5e4a0*/  LDL.LU.64 R6, [R1+0x12a0] ;  /* 0x0012a00001067983 */ /* 0x000ee80000300a00 */
[----:B------:R-:W-:Y:S01]  /*5e4b0*/  LDGSTS.E [R4+-0x1b600], desc[UR60][R88.64], P1 ;  /* 0xe4a0000058047fae */ /* 0x000fe2000892187c */
[----:B--2---:R-:W-:-:S04]  /*5e4c0*/  IMAD.WIDE R90, R5, 0x4, R214 ;  /* 0x00000004055a7825 */ /* 0x004fc800078e02d6 */
[C---:B----4-:R-:W-:Y:S01]  /*5e4d0*/  IMAD.WIDE R92, R5.reuse, 0x4, R206 ;  /* 0x00000004055c7825 */ /* 0x050fe200078e02ce */
[----:B------:R-:W2:Y:S03]  /*5e4e0*/  LDL.LU.64 R214, [R1+0x1298] ;  /* 0x0012980001d67983 */ /* 0x000ea60000300a00 */
[C---:B------:R-:W-:Y:S01]  /*5e4f0*/  IMAD.WIDE R94, R5.reuse, 0x4, R208 ;  /* 0x00000004055e7825 */ /* 0x040fe200078e02d0 */
[----:B------:R-:W4:Y:S04]  /*5e500*/  LDL.LU.64 R206, [R1+0x1290] ;  /* 0x0012900001ce7983 */ /* 0x000f280000300a00 */
[----:B------:R-:W4:Y:S01]  /*5e510*/  LDL.LU.64 R208, [R1+0x1288] ;  /* 0x0012880001d07983 */ /* 0x000f220000300a00 */
[----:B------:R-:W-:-:S03]  /*5e520*/  IMAD.WIDE R96, R5, 0x4, R210 ;  /* 0x0000000405607825 */ /* 0x000fc600078e02d2 */
[----:B------:R-:W-:Y:S04]  /*5e530*/  LDGSTS.E [R103+-0x1b200], desc[UR60][R90.64], P1 ;  /* 0xe4e000005a677fae */ /* 0x000fe8000892187c */
[----:B------:R-:W-:Y:S04]  /*5e540*/  LDGSTS.E [R102+-0x1ae00], desc[UR60][R92.64], P1 ;  /* 0xe52000005c667fae */ /* 0x000fe8000892187c */
[----:B------:R-:W-:Y:S04]  /*5e550*/  LDGSTS.E [R101+-0x1aa00], desc[UR60][R94.64], P1 ;  /* 0xe56000005e657fae */ /* 0x000fe8000892187c */
[----:B------:R1:W-:Y:S01]  /*5e560*/  LDGSTS.E [R100+-0x1a600], desc[UR60][R96.64], P1 ;  /* 0xe5a0000060647fae */ /* 0x0003e2000892187c */
[----:B------:R-:W-:-:S03]  /*5e570*/  IMAD.WIDE R98, R5, 0x4, R12 ;  /* 0x0000000405627825 */ /* 0x000fc600078e020c */
[----:B------:R-:W4:Y:S04]  /*5e580*/  LDL.LU.64 R12, [R1+0x1360] ;  /* 0x00136000010c7983 */ /* 0x000f280000300a00 */
[----:B------:R-:W4:Y:S04]  /*5e590*/  LDL.LU.64 R210, [R1+0x1368] ;  /* 0x0013680001d27983 */ /* 0x000f280000300a00 */
[----:B------:R-:W-:Y:S01]  /*5e5a0*/  LDGSTS.E [R4+-0x1a200], desc[UR60][R98.64], P1 ;  /* 0xe5e0000062047fae */ /* 0x000fe2000892187c */
[----:B-1----:R-:W-:-:S04]  /*5e5b0*/  IMAD.WIDE R100, R5, 0x4, R212 ;  /* 0x0000000405647825 */ /* 0x002fc800078e02d4 */
[C---:B------:R-:W-:Y:S01]  /*5e5c0*/  IMAD.WIDE R102, R5.reuse, 0x4, R236 ;  /* 0x0000000405667825 */ /* 0x040fe200078e02ec */
[----:B------:R-:W4:Y:S03]  /*5e5d0*/  LDL.LU.64 R212, [R1+0x1378] ;  /* 0x0013780001d47983 */ /* 0x000f260000300a00 */
        /* <DEDUP_REMOVED lines=8> */
[----:B---3--:R-:W-:-:S03]  /*5e660*/  IMAD.WIDE R108, R5, 0x4, R6 ;  /* 0x00000004056c7825 */ /* 0x008fc600078e0206 */
[----:B------:R-:W3:Y:S04]  /*5e670*/  LDL.LU.64 R6, [R1+0x1390] ;  /* 0x0013900001067983 */ /* 0x000ee80000300a00 */
[----:B------:R-:W3:Y:S04]  /*5e680*/  LDL.LU.64 R232, [R1+0x1398] ;  /* 0x0013980001e87983 */ /* 0x000ee80000300a00 */
[----:B------:R1:W-:Y:S01]  /*5e690*/  LDGSTS.E [R4+-0x18e00], desc[UR60][R108.64], P1 ;  /* 0xe72000006c047fae */ /* 0x0003e2000892187c */
[----:B--2---:R-:W-:-:S04]  /*5e6a0*/  IMAD.WIDE R110, R5, 0x4, R214 ;  /* 0x00000004056e7825 */ /* 0x004fc800078e02d6 */
[----:B----4-:R-:W-:-:S04]  /*5e6b0*/  IMAD.WIDE R112, R5, 0x4, R206 ;  /* 0x0000000405707825 */ /* 0x010fc800078e02ce */
[C---:B------:R-:W-:Y:S01]  /*5e6c0*/  IMAD.WIDE R114, R5.reuse, 0x4, R208 ;  /* 0x0000000405727825 */ /* 0x040fe200078e02d0 */
[----:B------:R2:W-:Y:S04]  /*5e6d0*/  LDGSTS.E [R119+-0x18a00], desc[UR60][R110.64], P1 ;  /* 0xe76000006e777fae */ /* 0x0005e8000892187c */
[----:B------:R4:W-:Y:S04]  /*5e6e0*/  LDGSTS.E [R118+-0x18600], desc[UR60][R112.64], P1 ;  /* 0xe7a0000070767fae */ /* 0x0009e8000892187c */
[----:B------:R4:W-:Y:S01]  /*5e6f0*/  LDGSTS.E [R117+-0x18200], desc[UR60][R114.64], P1 ;  /* 0xe7e0000072757fae */ /* 0x0009e2000892187c */
[----:B------:R-:W-:-:S04]  /*5e700*/  IMAD.WIDE R12, R5, 0x4, R12 ;  /* 0x00000004050c7825 */ /* 0x000fc800078e020c */
[----:B------:R-:W-:Y:S01]  /*5e710*/  IMAD.WIDE R16, R5, 0x4, R210 ;  /* 0x0000000405107825 */ /* 0x000fe200078e02d2 */
[----:B------:R1:W-:Y:S04]  /*5e720*/  STL.64 [R1+0x840], R12 ;  /* 0x0008400c01007387 */ /* 0x0003e80000100a00 */
[----:B------:R3:W-:Y:S04]  /*5e730*/  STL.64 [R1+0x818], R16 ;  /* 0x0008181001007387 */ /* 0x0007e80000100a00 */
[----:B------:R-:W3:Y:S04]  /*5e740*/  LDL.LU.64 R214, [R1+0x13a0] ;  /* 0x0013a00001d67983 */ /* 0x000ee80000300a00 */
[----:B------:R-:W3:Y:S04]  /*5e750*/  LDL.LU.64 R206, [R1+0x13b0] ;  /* 0x0013b00001ce7983 */ /* 0x000ee80000300a00 */
[----:B------:R-:W-:Y:S04]  /*5e760*/  LDGSTS.E [R116+-0x3fd80], desc[UR60][R12.64], P1 ;  /* 0xc02800000c747fae */ /* 0x000fe8000892187c */
[----:B------:R-:W3:Y:S04]  /*5e770*/  LDL.LU.64 R208, [R1+0x13b8] ;  /* 0x0013b80001d07983 */ /* 0x000ee80000300a00 */
[----:B-1----:R-:W3:Y:S04]  /*5e780*/  LDL.LU.64 R12, [R1+0x13c0] ;  /* 0x0013c000010c7983 */ /* 0x002ee80000300a00 */
[----:B------:R-:W3:Y:S01]  /*5e790*/  LDL.LU.64 R210, [R1+0x13c8] ;  /* 0x0013c80001d27983 */ /* 0x000ee20000300a00 */
[C---:B------:R-:W-:Y:S01]  /*5e7a0*/  IADD3 R4, R249.reuse, 0x100000, RZ ;  /* 0x00100000f9047810 */ /* 0x040fe20007ffe0ff */
[C---:B--2---:R-:W-:Y:S01]  /*5e7b0*/  VIADD R119, R249.reuse, 0x100000 ;  /* 0x00100000f9777836 */ /* 0x044fe20000000000 */
[----:B----4-:R-:W-:-:S03]  /*5e7c0*/  IADD3 R118, R249, 0x100000, RZ ;  /* 0x00100000f9767810 */ /* 0x010fc60007ffe0ff */
[----:B------:R1:W-:Y:S01]  /*5e7d0*/  LDGSTS.E [R4+-0x3f980], desc[UR60][R16.64], P1 ;  /* 0xc068000010047fae */ /* 0x0003e2000892187c */
[----:B------:R-:W-:Y:S02]  /*5e7e0*/  VIADD R117, R249, 0x100000 ;  /* 0x00100000f9757836 */ /* 0x000fe40000000000 */
[----:B------:R-:W-:-:S04]  /*5e7f0*/  IMAD.WIDE R22, R5, 0x4, R212 ;  /* 0x0000000405167825 */ /* 0x000fc800078e02d4 */
        /* <DEDUP_REMOVED lines=9> */
[C---:B-1----:R-:W-:Y:S01]  /*5e890*/  IMAD.WIDE R16, R5.reuse, 0x4, R232 ;  /* 0x0000000405107825 */ /* 0x042fe200078e02e8 */
[----:B------:R1:W-:Y:S04]  /*5e8a0*/  STL.64 [R1+0x768], R6 ;  /* 0x0007680601007387 */ /* 0x0003e80000100a00 */
[----:B------:R3:W-:Y:S04]  /*5e8b0*/  STL.64 [R1+0x738], R16 ;  /* 0x0007381001007387 */ /* 0x0007e80000100a00 */
[----:B------:R-:W3:Y:S04]  /*5e8c0*/  LDL.LU.64 R212, [R1+0x13d0] ;  /* 0x0013d00001d47983 */ /* 0x000ee80000300a00 */
        /* <DEDUP_REMOVED lines=46> */
[----:B------:R-:W-:-:S04]  /*5ebb0*/  IMAD.WIDE R22, R5, 0x4, R214 ;  /* 0x0000000405167825 */ /* 0x000fc800078e02d6 */
        /* <DEDUP_REMOVED lines=8> */
[----:B---3--:R-:W-:-:S04]  /*5ec40*/  IMAD.WIDE R12, R5, 0x4, R12 ;  /* 0x00000004050c7825 */ /* 0x008fc800078e020c */
        /* <DEDUP_REMOVED lines=64> */
[----:B------:R-:W-:Y:S04]  /*5f050*/  LDGSTS.E [R116+-0x1f180], desc[UR60][R6.64], P1 ;  /* 0xe0e8000006747fae */ /* 0x000fe8000892187c */
[----:B------:R-:W3:Y:S04]  /*5f060*/  LDL.LU.64 R236, [R1+0x14d0] ;  /* 0x0014d00001ec7983 */ /* 0x000ee80000300a00 */
[----:B------:R3:W-:Y:S04]  /*5f070*/  LDGSTS.E [R4+-0x1ed80], desc[UR60][R16.64], P1 ;  /* 0xe128000010047fae */ /* 0x0007e8000892187c */
[----:B-1----:R-:W3:Y:S04]  /*5f080*/  LDL.LU.64 R6, [R1+0x1570] ;  /* 0x0015700001067983 */ /* 0x002ee80000300a00 */
[----:B------:R-:W3:Y:S04]  /*5f090*/  LDL.LU.64 R216, [R1+0x1568] ;  /* 0x0015680001d87983 */ /* 0x000ee80000300a00 */
[----:B------:R-:W3:Y:S01]  /*5f0a0*/  LDL.LU.64 R232, [R1+0x1560] ;  /* 0x0015600001e87983 */ /* 0x000ee20000300a00 */
[----:B------:R-:W-:-:S04]  /*5f0b0*/  IMAD.WIDE R22, R5, 0x4, R214 ;  /* 0x0000000405167825 */ /* 0x000fc800078e02d6 */
[----:B--2---:R-:W-:-:S04]  /*5f0c0*/  IMAD.WIDE R20, R5, 0x4, R206 ;  /* 0x0000000405147825 */ /* 0x004fc800078e02ce */
[C---:B----4-:R-:W-:Y:S01]  /*5f0d0*/  IMAD.WIDE R18, R5.reuse, 0x4, R208 ;  /* 0x0000000405127825 */ /* 0x050fe200078e02d0 */
[----:B------:R-:W-:Y:S04]  /*5f0e0*/  STL.64 [R1+0x168], R22 ;  /* 0x0001681601007387 */ /* 0x000fe80000100a00 */
[----:B------:R-:W-:Y:S04]  /*5f0f0*/  STL.64 [R1+0x138], R20 ;  /* 0x0001381401007387 */ /* 0x000fe80000100a00 */
[----:B------:R-:W-:Y:S04]  /*5f100*/  STL.64 [R1+0x108], R18 ;  /* 0x0001081201007387 */ /* 0x000fe80000100a00 */
[----:B------:R-:W-:Y:S04]  /*5f110*/  LDGSTS.E [R119+-0x1e980], desc[UR60][R22.64], P1 ;  /* 0xe168000016777fae */ /* 0x000fe8000892187c */
[----:B------:R-:W-:Y:S04]  /*5f120*/  LDGSTS.E [R118+-0x1e580], desc[UR60][R20.64], P1 ;  /* 0xe1a8000014767fae */ /* 0x000fe8000892187c */
[----:B------:R1:W-:Y:S01]  /*5f130*/  LDGSTS.E [R117+-0x1e180], desc[UR60][R18.64], P1 ;  /* 0xe1e8000012757fae */ /* 0x0003e2000892187c */
[----:B---3--:R-:W-:-:S04]  /*5f140*/  IMAD.WIDE R12, R5, 0x4, R12 ;  /* 0x00000004050c7825 */ /* 0x008fc800078e020c */
        /* <DEDUP_REMOVED lines=9> */
[----:B--2---:R-:W2:Y:S01]  /*5f1e0*/  LDL.LU.64 R12, [R1+0x1538] ;  /* 0x00153800010c7983 */ /* 0x004ea20000300a00 */
[----:B-1----:R-:W-:-:S04]  /*5f1f0*/  IMAD.WIDE R18, R5, 0x4, R212 ;  /* 0x0000000405127825 */ /* 0x002fc800078e02d4 */
[C---:B---3--:R-:W-:Y:S01]  /*5f200*/  IMAD.WIDE R16, R5.reuse, 0x4, R236 ;  /* 0x0000000405107825 */ /* 0x048fe200078e02ec */
[----:B------:R-:W-:Y:S04]  /*5f210*/  STL.64 [R1+0x78], R18 ;  /* 0x0000781201007387 */ /* 0x000fe80000100a00 */
[----:B------:R-:W-:Y:S04]  /*5f220*/  STL.64 [R1+0x48], R16 ;  /* 0x0000481001007387 */ /* 0x000fe80000100a00 */
[----:B------:R-:W-:Y:S04]  /*5f230*/  LDGSTS.E [R119+-0x1d580], desc[UR60][R18.64], P1 ;  /* 0xe2a8000012777fae */ /* 0x000fe8000892187c */
[----:B------:R-:W-:Y:S01]  /*5f240*/  LDGSTS.E [R118+-0x1d180], desc[UR60][R16.64], P1 ;  /* 0xe2e8000010767fae */ /* 0x000fe2000892187c */
[----:B------:R-:W-:-:S04]  /*5f250*/  IMAD.WIDE R6, R5, 0x4, R6 ;  /* 0x0000000405067825 */ /* 0x000fc800078e0206 */
[----:B------:R-:W-:-:S04]  /*5f260*/  IMAD.WIDE R236, R5, 0x4, R216 ;  /* 0x0000000405ec7825 */ /* 0x000fc800078e02d8 */
[C---:B------:R-:W-:Y:S01]  /*5f270*/  IMAD.WIDE R224, R5.reuse, 0x4, R232 ;  /* 0x0000000405e07825 */ /* 0x040fe200078e02e8 */
[----:B------:R1:W-:Y:S04]  /*5f280*/  STL.64 [R1+0x18], R6 ;  /* 0x0000180601007387 */ /* 0x0003e80000100a00 */
[----:B------:R-:W3:Y:S04]  /*5f290*/  LDL.LU.64 R200, [R1+0x1530] ;  /* 0x0015300001c87983 */ /* 0x000ee80000300a00 */
[----:B------:R-:W3:Y:S04]  /*5f2a0*/  LDL.LU.64 R212, [R1+0x1528] ;  /* 0x0015280001d47983 */ /* 0x000ee80000300a00 */
[----:B------:R-:W3:Y:S04]  /*5f2b0*/  LDL.LU.64 R216, [R1+0x1520] ;  /* 0x0015200001d87983 */ /* 0x000ee80000300a00 */
[----:B------:R-:W-:Y:S04]  /*5f2c0*/  LDGSTS.E [R117+-0x1cd80], desc[UR60][R6.64], P1 ;  /* 0xe328000006757fae */ /* 0x000fe8000892187c */
[----:B------:R-:W3:Y:S04]  /*5f2d0*/  LDL.LU.64 R232, [R1+0x1518] ;  /* 0x0015180001e87983 */ /* 0x000ee80000300a00 */
[----:B------:R4:W-:Y:S04]  /*5f2e0*/  LDGSTS.E [R116+-0x1c980], desc[UR60][R236.64], P1 ;  /* 0xe3680000ec747fae */ /* 0x0009e8000892187c */
[----:B------:R-:W-:Y:S04]  /*5f2f0*/  LDGSTS.E [R4+-0x1c580], desc[UR60][R224.64], P1 ;  /* 0xe3a80000e0047fae */ /* 0x000fe8000892187c */
[----:B-1----:R-:W3:Y:S01]  /*5f300*/  LDL.LU.64 R6, [R1+0x1510] ;  /* 0x0015100001067983 */ /* 0x002ee20000300a00 */
[----:B----4-:R-:W-:-:S04]  /*5f310*/  IMAD.WIDE R116, R5, 0x4, R214 ;  /* 0x0000000405747825 */ /* 0x010fc800078e02d6 */
        /* <DEDUP_REMOVED lines=11> */
[----:B--2---:R-:W-:-:S03]  /*5f3d0*/  IMAD.WIDE R124, R5, 0x4, R12 ;  /* 0x00000004057c7825 */ /* 0x004fc600078e020c */
[----:B------:R-:W2:Y:S04]  /*5f3e0*/  LDL.LU.64 R12, [R1+0x14e8] ;  /* 0x0014e800010c7983 */ /* 0x000ea80000300a00 */
[----:B------:R-:W-:Y:S01]  /*5f3f0*/  LDGSTS.E [R4+-0x1b180], desc[UR60][R124.64], P1 ;  /* 0xe4e800007c047fae */ /* 0x000fe2000892187c */
[----:B---3--:R-:W-:-:S04]  /*5f400*/  IMAD.WIDE R126, R5, 0x4, R200 ;  /* 0x00000004057e7825 */ /* 0x008fc800078e02c8 */
[C---:B------:R-:W-:Y:S01]  /*5f410*/  IMAD.WIDE R128, R5.reuse, 0x4, R212 ;  /* 0x0000000405807825 */ /* 0x040fe200078e02d4 */
[----:B------:R-:W3:Y:S03]  /*5f420*/  LDL.LU.64 R200, [R1+0x14e0] ;  /* 0x0014e00001c87983 */ /* 0x000ee60000300a00 */
[C---:B------:R-:W-:Y:S01]  /*5f430*/  IMAD.WIDE R130, R5.reuse, 0x4, R216 ;  /* 0x0000000405827825 */ /* 0x040fe200078e02d8 */
[----:B------:R-:W3:Y:S04]  /*5f440*/  LDL.LU.64 R212, [R1+0x14d8] ;  /* 0x0014d80001d47983 */ /* 0x000ee80000300a00 */
[----:B------:R-:W3:Y:S01]  /*5f450*/  LDL.LU.64 R216, [R1+0x1578] ;  /* 0x0015780001d87983 */ /* 0x000ee20000300a00 */
[----:B------:R-:W-:-:S03]  /*5f460*/  IMAD.WIDE R132, R5, 0x4, R232 ;  /* 0x0000000405847825 */ /* 0x000fc600078e02e8 */
[----:B------:R-:W-:Y:S04]  /*5f470*/  LDGSTS.E [R139+-0x1ad80], desc[UR60][R126.64], P1 ;  /* 0xe52800007e8b7fae */ /* 0x000fe8000892187c */
[----:B------:R-:W-:Y:S04]  /*5f480*/  LDGSTS.E [R138+-0x1a980], desc[UR60][R128.64], P1 ;  /* 0xe5680000808a7fae */ /* 0x000fe8000892187c */
[----:B------:R-:W-:Y:S04]  /*5f490*/  LDGSTS.E [R137+-0x1a580], desc[UR60][R130.64], P1 ;  /* 0xe5a8000082897fae */ /* 0x000fe8000892187c */
[----:B------:R4:W-:Y:S01]  /*5f4a0*/  LDGSTS.E [R136+-0x1a180], desc[UR60][R132.64], P1 ;  /* 0xe5e8000084887fae */ /* 0x0009e2000892187c */
[----:B------:R-:W-:-:S03]  /*5f4b0*/  IMAD.WIDE R134, R5, 0x4, R6 ;  /* 0x0000000405867825 */ /* 0x000fc600078e0206 */
[----:B------:R-:W3:Y:S04]  /*5f4c0*/  LDL.LU.64 R6, [R1+0x1588] ;  /* 0x0015880001067983 */ /* 0x000ee80000300a00 */
[----:B------:R-:W3:Y:S04]  /*5f4d0*/  LDL.LU.64 R232, [R1+0x1590] ;  /* 0x0015900001e87983 */ /* 0x000ee80000300a00 */
[----:B------:R-:W-:Y:S01]  /*5f4e0*/  LDGSTS.E [R4+-0x19d80], desc[UR60][R134.64], P1 ;  /* 0xe628000086047fae */ /* 0x000fe2000892187c */
[----:B----4-:R-:W-:-:S04]  /*5f4f0*/  IMAD.WIDE R136, R5, 0x4, R214 ;  /* 0x0000000405887825 */ /* 0x010fc800078e02d6 */
        /* <DEDUP_REMOVED lines=10> */
[----:B--2---:R-:W-:-:S03]  /*5f5a0*/  IMAD.WIDE R144, R5, 0x4, R12 ;  /* 0x0000000405907825 */ /* 0x004fc600078e020c */
[----:B------:R-:W2:Y:S04]  /*5f5b0*/  LDL.LU.64 R12, [R1+0x15c8] ;  /* 0x0015c800010c7983 */ /* 0x000ea80000300a00 */
[----:B------:R-:W2:Y:S04]  /*5f5c0*/  LDL.LU.64 R210, [R1+0x15d8] ;  /* 0x0015d80001d27983 */ /* 0x000ea80000300a00 */
[----:B------:R1:W-:Y:S01]  /*5f5d0*/  LDGSTS.E [R4+-0x18980], desc[UR60][R144.64], P1 ;  /* 0xe768000090047fae */ /* 0x0003e2000892187c */
[----:B---3--:R-:W-:-:S04]  /*5f5e0*/  IMAD.WIDE R146, R5, 0x4, R200 ;  /* 0x0000000405927825 */ /* 0x008fc800078e02c8 */
[----:B------:R-:W-:-:S04]  /*5f5f0*/  IMAD.WIDE R18, R5, 0x4, R216 ;  /* 0x0000000405127825 */ /* 0x000fc800078e02d8 */
[C---:B------:R-:W-:Y:S01]  /*5f600*/  IMAD.WIDE R148, R5.reuse, 0x4, R212 ;  /* 0x0000000405947825 */ /* 0x040fe200078e02d4 */
[----:B------:R-:W-:Y:S04]  /*5f610*/  LDGSTS.E [R153+-0x18580], desc[UR60][R146.64], P1 ;  /* 0xe7a8000092997fae */ /* 0x000fe8000892187c */
[----:B------:R-:W-:Y:S04]  /*5f620*/  STL.64 [R1+0x838], R18 ;  /* 0x0008381201007387 */ /* 0x000fe80000100a00 */
[----:B------:R-:W-:Y:S04]  /*5f630*/  LDGSTS.E [R152+-0x18180], desc[UR60][R148.64], P1 ;  /* 0xe7e8000094987fae */ /* 0x000fe8000892187c */
[----:B------:R3:W-:Y:S01]  /*5f640*/  LDGSTS.E [R151+-0x3fd00], desc[UR60][R18.64], P1 ;  /* 0xc030000012977fae */ /* 0x0007e2000892187c */
[----:B------:R-:W-:-:S04]  /*5f650*/  IMAD.WIDE R6, R5, 0x4, R6 ;  /* 0x0000000405067825 */ /* 0x000fc800078e0206 */
[C---:B------:R-:W-:Y:S01]  /*5f660*/  IMAD.WIDE R16, R5.reuse, 0x4, R232 ;  /* 0x0000000405107825 */ /* 0x040fe200078e02e8 */
[----:B------:R1:W-:Y:S04]  /*5f670*/  STL.64 [R1+0x810], R6 ;  /* 0x0008100601007387 */ /* 0x0003e80000100a00 */
[----:B------:R2:W-:Y:S04]  /*5f680*/  STL.64 [R1+0x7e8], R16 ;  /* 0x0007e81001007387 */ /* 0x0005e80000100a00 */
[----:B------:R-:W2:Y:S04]  /*5f690*/  LDL.LU.64 R200, [R1+0x15e8] ;  /* 0x0015e80001c87983 */ /* 0x000ea80000300a00 */
[----:B------:R-:W2:Y:S04]  /*5f6a0*/  LDL.LU.64 R212, [R1+0x15f8] ;  /* 0x0015f80001d47983 */ /* 0x000ea80000300a00 */
[----:B------:R-:W-:Y:S04]  /*5f6b0*/  LDGSTS.E [R150+-0x3f900], desc[UR60][R6.64], P1 ;  /* 0xc070000006967fae */ /* 0x000fe8000892187c */
[----:B------:R-:W2:Y:S04]  /*5f6c0*/  LDL.LU.64 R216, [R1+0x1608] ;  /* 0x0016080001d87983 */ /* 0x000ea80000300a00 */
[----:B-1----:R-:W2:Y:S04]  /*5f6d0*/  LDL.LU.64 R6, [R1+0x1618] ;  /* 0x0016180001067983 */ /* 0x002ea80000300a00 */
[----:B------:R-:W2:Y:S01]  /*5f6e0*/  LDL.LU.64 R232, [R1+0x1628] ;  /* 0x0016280001e87983 */ /* 0x000ea20000300a00 */
[----:B------:R-:W-:Y:S01]  /*5f6f0*/  IADD3 R4, R250, 0x100000, RZ ;  /* 0x00100000fa047810 */ /* 0x000fe20007ffe0ff */
[----:B----4-:R-:W-:-:S04]  /*5f700*/  IMAD.WIDE R22, R5, 0x4, R214 ;  /* 0x0000000405167825 */ /* 0x010fc800078e02d6 */
[----:B------:R-:W-:-:S04]  /*5f710*/  IMAD.WIDE R20, R5, 0x4, R206 ;  /* 0x0000000405147825 */ /* 0x000fc800078e02ce */
[C---:B---3--:R-:W-:Y:S01]  /*5f720*/  IMAD.WIDE R18, R5.reuse, 0x4, R208 ;  /* 0x0000000405127825 */ /* 0x048fe200078e02d0 */
[----:B------:R1:W-:Y:S03]  /*5f730*/  LDGSTS.E [R4+-0x3f500], desc[UR60][R16.64], P1 ;  /* 0xc0b0000010047fae */ /* 0x0003e6000892187c */
[C---:B------:R-:W-:Y:S01]  /*5f740*/  VIADD R153, R250.reuse, 0x100000 ;  /* 0x00100000fa997836 */ /* 0x040fe20000000000 */
[----:B------:R-:W-:Y:S01]  /*5f750*/  IADD3 R152, R250, 0x100000, RZ ;  /* 0x00100000fa987810 */ /* 0x000fe20007ffe0ff */
        /* <DEDUP_REMOVED lines=17> */
[----:B---3--:R-:W-:-:S04]  /*5f870*/  IMAD.WIDE R22, R5, 0x4, R200 ;  /* 0x0000000405167825 */ /* 0x008fc800078e02c8 */
        /* <DEDUP_REMOVED lines=9> */
[C---:B--2---:R-:W-:Y:S01]  /*5f910*/  IMAD.WIDE R16, R5.reuse, 0x4, R232 ;  /* 0x0000000405107825 */ /* 0x044fe200078e02e8 */
        /* <DEDUP_REMOVED lines=29> */
[----:B------:R-:W-:-:S04]  /*5faf0*/  IMAD.WIDE R22, R5, 0x4, R200 ;  /* 0x0000000405167825 */ /* 0x000fc800078e02c8 */
        /* <DEDUP_REMOVED lines=64> */
[----:B------:R1:W-:Y:S04]  /*5ff00*/  LDGSTS.E [R153+-0x1f900], desc[UR60][R22.64], P1 ;  /* 0xe070000016997fae */ /* 0x0003e8000892187c */
[----:B------:R-:W-:Y:S04]  /*5ff10*/  STL.64 [R1+0x1c0], R18 ;  /* 0x0001c01201007387 */ /* 0x000fe80000100a00 */
[----:B------:R3:W-:Y:S04]  /*5ff20*/  LDGSTS.E [R152+-0x1f500], desc[UR60][R20.64], P1 ;  /* 0xe0b0000014987fae */ /* 0x0007e8000892187c */
[----:B------:R4:W-:Y:S01]  /*5ff30*/  LDGSTS.E [R151+-0x1f100], desc[UR60][R18.64], P1 ;  /* 0xe0f0000012977fae */ /* 0x0009e2000892187c */
[----:B------:R-:W-:-:S04]  /*5ff40*/  IMAD.WIDE R12, R5, 0x4, R12 ;  /* 0x00000004050c7825 */ /* 0x000fc800078e020c */
[C---:B------:R-:W-:Y:S01]  /*5ff50*/  IMAD.WIDE R16, R5.reuse, 0x4, R210 ;  /* 0x0000000405107825 */ /* 0x040fe200078e02d2 */
[----:B------:R1:W-:Y:S04]  /*5ff60*/  STL.64 [R1+0x190], R12 ;  /* 0x0001900c01007387 */ /* 0x0003e80000100a00 */
[----:B------:R2:W-:Y:S04]  /*5ff70*/  STL.64 [R1+0x160], R16 ;  /* 0x0001601001007387 */ /* 0x0005e80000100a00 */
[----:B------:R-:W-:Y:S04]  /*5ff80*/  LDGSTS.E [R150+-0x1ed00], desc[UR60][R12.64], P1 ;  /* 0xe13000000c967fae */ /* 0x000fe8000892187c */
[----:B------:R-:W2:Y:S04]  /*5ff90*/  LDL.LU.64 R214, [R1+0x17e0] ;  /* 0x0017e00001d67983 */ /* 0x000ea80000300a00 */
[----:B------:R2:W-:Y:S04]  /*5ffa0*/  LDGSTS.E [R4+-0x1e900], desc[UR60][R16.64], P1 ;  /* 0xe170000010047fae */ /* 0x0005e8000892187c */
[----:B-1----:R-:W2:Y:S04]  /*5ffb0*/  LDL.LU.64 R12, [R1+0x17f0] ;  /* 0x0017f000010c7983 */ /* 0x002ea80000300a00 */
[----:B------:R-:W2:Y:S04]  /*5ffc0*/  LDL.LU.64 R206, [R1+0x17f8] ;  /* 0x0017f80001ce7983 */ /* 0x000ea80000300a00 */
[----:B------:R-:W2:Y:S04]  /*5ffd0*/  LDL.LU.64 R208, [R1+0x1800] ;  /* 0x0018000001d07983 */ /* 0x000ea80000300a00 */
[----:B------:R-:W2:Y:S01]  /*5ffe0*/  LDL.LU.64 R210, [R1+0x1810] ;  /* 0x0018100001d27983 */ /* 0x000ea20000300a00 */
[----:B------:R-:W-:-:S04]  /*5fff0*/  IMAD.WIDE R22, R5, 0x4, R200 ;  /* 0x0000000405167825 */ /* 0x000fc800078e02c8 */
[----:B---3--:R-:W-:-:S04]  /*60000*/  IMAD.WIDE R20, R5, 0x4, R212 ;  /* 0x0000000405147825 */ /* 0x008fc800078e02d4 */
[C---:B----4-:R-:W-:Y:S01]  /*60010*/  IMAD.WIDE R18, R5.reuse, 0x4, R216 ;  /* 0x0000000405127825 */ /* 0x050fe200078e02d8 */
[----:B------:R-:W-:Y:S04]  /*60020*/  STL.64 [R1+0x130], R22 ;  /* 0x0001301601007387 */ /* 0x000fe80000100a00 */
[----:B------:R-:W-:Y:S04]  /*60030*/  STL.64 [R1+0x100], R20 ;  /* 0x0001001401007387 */ /* 0x000fe80000100a00 */
[----:B------:R-:W-:Y:S04]  /*60040*/  STL.64 [R1+0xd0], R18 ;  /* 0x0000d01201007387 */ /* 0x000fe80000100a00 */
[----:B------:R-:W-:Y:S04]  /*60050*/  LDGSTS.E [R153+-0x1e500], desc[UR60][R22.64], P1 ;  /* 0xe1b0000016997fae */ /* 0x000fe8000892187c */
[----:B------:R-:W-:Y:S04]  /*60060*/  LDGSTS.E [R152+-0x1e100], desc[UR60][R20.64], P1 ;  /* 0xe1f0000014987fae */ /* 0x000fe8000892187c */
[----:B------:R-:W-:Y:S01]  /*60070*/  LDGSTS.E [R151+-0x1dd00], desc[UR60][R18.64], P1 ;  /* 0xe230000012977fae */ /* 0x000fe2000892187c */
[----:B--2---:R-:W-:-:S04]  /*60080*/  IMAD.WIDE R6, R5, 0x4, R6 ;  /* 0x0000000405067825 */ /* 0x004fc800078e0206 */
[C---:B------:R-:W-:Y:S01]  /*60090*/  IMAD.WIDE R16, R5.reuse, 0x4, R232 ;  /* 0x0000000405107825 */ /* 0x040fe200078e02e8 */
[----:B------:R1:W-:Y:S04]  /*600a0*/  STL.64 [R1+0xa0], R6 ;  /* 0x0000a00601007387 */ /* 0x0003e80000100a00 */
[----:B------:R2:W-:Y:S04]  /*600b0*/  STL.64 [R1+0x70], R16 ;  /* 0x0000701001007387 */ /* 0x0005e80000100a00 */
[----:B------:R-:W3:Y:S04]  /*600c0*/  LDL.LU.64 R200, [R1+0x1818] ;  /* 0x0018180001c87983 */ /* 0x000ee80000300a00 */
[----:B------:R-:W4:Y:S04]  /*600d0*/  LDL.LU.64 R212, [R1+0x1820] ;  /* 0x0018200001d47983 */ /* 0x000f280000300a00 */
[----:B------:R-:W4:Y:S04]  /*600e0*/  LDL.LU.64 R216, [R1+0x1828] ;  /* 0x0018280001d87983 */ /* 0x000f280000300a00 */
[----:B------:R-:W-:Y:S04]  /*600f0*/  LDGSTS.E [R150+-0x1d900], desc[UR60][R6.64], P1 ;  /* 0xe270000006967fae */ /* 0x000fe8000892187c */
[----:B------:R-:W4:Y:S04]  /*60100*/  LDL.LU.64 R232, [R1+0x1830] ;  /* 0x0018300001e87983 */ /* 0x000f280000300a00 */
[----:B------:R2:W-:Y:S04]  /*60110*/  LDGSTS.E [R4+-0x1d500], desc[UR60][R16.64], P1 ;  /* 0xe2b0000010047fae */ /* 0x0005e8000892187c */
[----:B-1----:R-:W4:Y:S01]  /*60120*/  LDL.LU.64 R6, [R1+0x1838] ;  /* 0x0018380001067983 */ /* 0x002f220000300a00 */
[----:B--2---:R-:W-:-:S05]  /*60130*/  IMAD.WIDE R16, R5, 0x4, R214 ;  /* 0x0000000405107825 */ /* 0x004fca00078e02d6 */
[----:B------:R-:W-:Y:S04]  /*60140*/  STL.64 [R1+0x40], R16 ;  /* 0x0000401001007387 */ /* 0x000fe80000100a00 */
[----:B------:R-:W-:Y:S01]  /*60150*/  LDGSTS.E [R155+-0x1d100], desc[UR60][R16.64], P1 ;  /* 0xe2f00000109b7fae */ /* 0x000fe2000892187c */
[----:B------:R-:W-:-:S04]  /*60160*/  IMAD.WIDE R12, R5, 0x4, R12 ;  /* 0x00000004050c7825 */ /* 0x000fc800078e020c */
[----:B------:R-:W-:-:S04]  /*60170*/  IMAD.WIDE R234, R5, 0x4, R206 ;  /* 0x0000000405ea7825 */ /* 0x000fc800078e02ce */
[C---:B------:R-:W-:Y:S01]  /*60180*/  IMAD.WIDE R222, R5.reuse, 0x4, R208 ;  /* 0x0000000405de7825 */ /* 0x040fe200078e02d0 */
[----:B------:R1:W-:Y:S04]  /*60190*/  STL.64 [R1+0x10], R12 ;  /* 0x0000100c01007387 */ /* 0x0003e80000100a00 */
[----:B------:R-:W2:Y:S04]  /*601a0*/  LDL.LU.64 R214, [R1+0x1890] ;  /* 0x0018900001d67983 */ /* 0x000ea80000300a00 */
[----:B------:R-:W2:Y:S01]  /*601b0*/  LDL.LU.64 R206, [R1+0x1888] ;  /* 0x0018880001ce7983 */ /* 0x000ea20000300a00 */
[----:B------:R-:W-:-:S03]  /*601c0*/  IMAD.WIDE R150, R5, 0x4, R210 ;  /* 0x0000000405967825 */ /* 0x000fc600078e02d2 */
[----:B------:R-:W2:Y:S04]  /*601d0*/  LDL.LU.64 R208, [R1+0x1880] ;  /* 0x0018800001d07983 */ /* 0x000ea80000300a00 */
[----:B------:R-:W-:Y:S04]  /*601e0*/  LDGSTS.E [R154+-0x1cd00], desc[UR60][R12.64], P1 ;  /* 0xe33000000c9a7fae */ /* 0x000fe8000892187c */
[----:B------:R-:W2:Y:S04]  /*601f0*/  LDL.LU.64 R210, [R1+0x1878] ;  /* 0x0018780001d27983 */ /* 0x000ea80000300a00 */
[----:B------:R-:W-:Y:S04]  /*60200*/  LDGSTS.E [R153+-0x1c900], desc[UR60][R234.64], P1 ;  /* 0xe3700000ea997fae */ /* 0x000fe8000892187c */
[----:B------:R3:W-:Y:S04]  /*60210*/  LDGSTS.E [R152+-0x1c500], desc[UR60][R222.64], P1 ;  /* 0xe3b00000de987fae */ /* 0x0007e8000892187c */
[----:B------:R-:W-:Y:S04]  /*60220*/  LDGSTS.E [R4+-0x1c100], desc[UR60][R150.64], P1 ;  /* 0xe3f0000096047fae */ /* 0x000fe8000892187c */
[----:B-1----:R-:W2:Y:S01]  /*60230*/  LDL.LU.64 R12, [R1+0x1870] ;  /* 0x00187000010c7983 */ /* 0x002ea20000300a00 */
[----:B---3--:R-:W-:-:S04]  /*60240*/  IMAD.WIDE R152, R5, 0x4, R200 ;  /* 0x0000000405987825 */ /* 0x008fc800078e02c8 */
[C---:B----4-:R-:W-:Y:S01]  /*60250*/  IMAD.WIDE R154, R5.reuse, 0x4, R212 ;  /* 0x00000004059a7825 */ /* 0x050fe200078e02d4 */
[----:B------:R-:W3:Y:S03]  /*60260*/  LDL.LU.64 R200, [R1+0x1868] ;  /* 0x0018680001c87983 */ /* 0x000ee60000300a00 */
        /* <DEDUP_REMOVED lines=12> */
[----:B--2---:R-:W-:-:S04]  /*60330*/  IMAD.WIDE R162, R5, 0x4, R214 ;  /* 0x0000000405a27825 */ /* 0x004fc800078e02d6 */
[C---:B------:R-:W-:Y:S01]  /*60340*/  IMAD.WIDE R164, R5.reuse, 0x4, R206 ;  /* 0x0000000405a47825 */ /* 0x040fe200078e02ce */
[----:B------:R-:W2:Y:S03]  /*60350*/  LDL.LU.64 R214, [R1+0x1840] ;  /* 0x0018400001d67983 */ /* 0x000ea60000300a00 */
[C---:B------:R-:W-:Y:S01]  /*60360*/  IMAD.WIDE R166, R5.reuse, 0x4, R208 ;  /* 0x0000000405a67825 */ /* 0x040fe200078e02d0 */
[----:B------:R-:W2:Y:S03]  /*60370*/  LDL.LU.64 R206, [R1+0x1898] ;  /* 0x0018980001ce7983 */ /* 0x000ea60000300a00 */
[C---:B------:R-:W-:Y:S01]  /*60380*/  IMAD.WIDE R168, R5.reuse, 0x4, R210 ;  /* 0x0000000405a87825 */ /* 0x040fe200078e02d2 */
[----:B------:R-:W2:Y:S04]  /*60390*/  LDL.LU.64 R208, [R1+0x18a0] ;  /* 0x0018a00001d07983 */ /* 0x000ea80000300a00 */
[----:B------:R-:W2:Y:S04]  /*603a0*/  LDL.LU.64 R210, [R1+0x18b0] ;  /* 0x0018b00001d27983 */ /* 0x000ea80000300a00 */
[----:B------:R-:W-:Y:S04]  /*603b0*/  LDGSTS.E [R175+-0x1a900], desc[UR60][R162.64], P1 ;  /* 0xe5700000a2af7fae */ /* 0x000fe8000892187c */
[----:B------:R-:W-:Y:S04]  /*603c0*/  LDGSTS.E [R174+-0x1a500], desc[UR60][R164.64], P1 ;  /* 0xe5b00000a4ae7fae */ /* 0x000fe8000892187c */
[----:B------:R-:W-:Y:S04]  /*603d0*/  LDGSTS.E [R173+-0x1a100], desc[UR60][R166.64], P1 ;  /* 0xe5f00000a6ad7fae */ /* 0x000fe8000892187c */
[----:B------:R3:W-:Y:S01]  /*603e0*/  LDGSTS.E [R172+-0x19d00], desc[UR60][R168.64], P1 ;  /* 0xe6300000a8ac7fae */ /* 0x0007e2000892187c */
[----:B------:R-:W-:-:S03]  /*603f0*/  IMAD.WIDE R170, R5, 0x4, R12 ;  /* 0x0000000405aa7825 */ /* 0x000fc600078e020c */
[----:B------:R-:W2:Y:S04]  /*60400*/  LDL.LU.64 R12, [R1+0x18b8] ;  /* 0x0018b800010c7983 */ /* 0x000ea80000300a00 */
[----:B------:R-:W-:Y:S01]  /*60410*/  LDGSTS.E [R4+-0x19900], desc[UR60][R170.64], P1 ;  /* 0xe6700000aa047fae */ /* 0x000fe2000892187c */
[----:B---3--:R-:W-:-:S04]  /*60420*/  IMAD.WIDE R172, R5, 0x4, R200 ;  /* 0x0000000405ac7825 */ /* 0x008fc800078e02c8 */
[C---:B----4-:R-:W-:Y:S01]  /*60430*/  IMAD.WIDE R174, R5.reuse, 0x4, R212 ;  /* 0x0000000405ae7825 */ /* 0x050fe200078e02d4 */
[----:B------:R-:W3:Y:S03]  /*60440*/  LDL.LU.64 R200, [R1+0x18c8] ;  /* 0x0018c80001c87983 */ /* 0x000ee60000300a00 */
[C---:B------:R-:W-:Y:S01]  /*60450*/  IMAD.WIDE R176, R5.reuse, 0x4, R216 ;  /* 0x0000000405b07825 */ /* 0x040fe200078e02d8 */
[----:B------:R-:W4:Y:S04]  /*60460*/  LDL.LU.64 R212, [R1+0x18d8] ;  /* 0x0018d80001d47983 */ /* 0x000f280000300a00 */
[----:B------:R-:W4:Y:S01]  /*60470*/  LDL.LU.64 R216, [R1+0x18e8] ;  /* 0x0018e80001d87983 */ /* 0x000f220000300a00 */
[----:B------:R-:W-:-:S03]  /*60480*/  IMAD.WIDE R178, R5, 0x4, R232 ;  /* 0x0000000405b27825 */ /* 0x000fc600078e02e8 */
[----:B------:R1:W-:Y:S04]  /*60490*/  LDGSTS.E [R185+-0x19500], desc[UR60][R172.64], P1 ;  /* 0xe6b00000acb97fae */ /* 0x0003e8000892187c */
[----:B------:R1:W-:Y:S04]  /*604a0*/  LDGSTS.E [R184+-0x19100], desc[UR60][R174.64], P1 ;  /* 0xe6f00000aeb87fae */ /* 0x0003e8000892187c */
[----:B------:R-:W-:Y:S04]  /*604b0*/  LDGSTS.E [R183+-0x18d00], desc[UR60][R176.64], P1 ;  /* 0xe7300000b0b77fae */ /* 0x000fe8000892187c */
[----:B------:R-:W-:Y:S01]  /*604c0*/  LDGSTS.E [R182+-0x18900], desc[UR60][R178.64], P1 ;  /* 0xe7700000b2b67fae */ /* 0x000fe2000892187c */
[----:B------:R-:W-:-:S03]  /*604d0*/  IMAD.WIDE R180, R5, 0x4, R6 ;  /* 0x0000000405b47825 */ /* 0x000fc600078e0206 */
[----:B------:R-:W4:Y:S04]  /*604e0*/  LDL.LU.64 R6, [R1+0x18f8] ;  /* 0x0018f80001067983 */ /* 0x000f280000300a00 */
[----:B------:R-:W4:Y:S01]  /*604f0*/  LDL.LU.64 R232, [R1+0x1908] ;  /* 0x0019080001e87983 */ /* 0x000f220000300a00 */
[----:B-1----:R-:W-:-:S03]  /*60500*/  VIADD R185, R251, 0x100000 ;  /* 0x00100000fbb97836 */ /* 0x002fc60000000000 */
[----:B------:R1:W-:Y:S01]  /*60510*/  LDGSTS.E [R4+-0x18500], desc[UR60][R180.64], P1 ;  /* 0xe7b00000b4047fae */ /* 0x0003e2000892187c */
[C---:B------:R-:W-:Y:S01]  /*60520*/  IADD3 R184, R251.reuse, 0x100000, RZ ;  /* 0x00100000fbb87810 */ /* 0x040fe20007ffe0ff */
[----:B-1----:R-:W-:Y:S02]  /*60530*/  VIADD R4, R251, 0x100000 ;  /* 0x00100000fb047836 */ /* 0x002fe40000000000 */
[----:B--2---:R-:W-:-:S04]  /*60540*/  IMAD.WIDE R20, R5, 0x4, R206 ;  /* 0x0000000405147825 */ /* 0x004fc800078e02ce */
        /* <DEDUP_REMOVED lines=8> */
[----:B------:R2:W-:Y:S04]  /*605d0*/  LDGSTS.E [R185+-0x3f880], desc[UR60][R18.64], P1 ;  /* 0xc078000012b97fae */ /* 0x0005e8000892187c */
[----:B------:R2:W-:Y:S01]  /*605e0*/  LDGSTS.E [R184+-0x3f480], desc[UR60][R16.64], P1 ;  /* 0xc0b8000010b87fae */ /* 0x0005e2000892187c */
[----:B------:R-:W-:-:S05]  /*605f0*/  IMAD.WIDE R12, R5, 0x4, R12 ;  /* 0x00000004050c7825 */ /* 0x000fca00078e020c */
[----:B------:R1:W-:Y:S04]  /*60600*/  STL.64 [R1+0x7b8], R12 ;  /* 0x0007b80c01007387 */ /* 0x0003e80000100a00 */
[----:B------:R-:W2:Y:S04]  /*60610*/  LDL.LU.64 R214, [R1+0x1998] ;  /* 0x0019980001d67983 */ /* 0x000ea80000300a00 */
[----:B------:R-:W2:Y:S04]  /*60620*/  LDL.LU.64 R206, [R1+0x19a0] ;  /* 0x0019a00001ce7983 */ /* 0x000ea80000300a00 */
[----:B------:R-:W2:Y:S04]  /*60630*/  LDL.LU.64 R208, [R1+0x19b0] ;  /* 0x0019b00001d07983 */ /* 0x000ea80000300a00 */
[----:B------:R-:W2:Y:S04]  /*60640*/  LDL.LU.64 R210, [R1+0x19b8] ;  /* 0x0019b80001d27983 */ /* 0x000ea80000300a00 */
[----:B------:R-:W-:Y:S04]  /*60650*/  LDGSTS.E [R4+-0x3f080], desc[UR60][R12.64], P1 ;  /* 0xc0f800000c047fae */ /* 0x000fe8000892187c */
[----:B-1----:R-:W2:Y:S01]  /*60660*/  LDL.LU.64 R12, [R1+0x19c0] ;  /* 0x0019c000010c7983 */ /* 0x002ea20000300a00 */
[----:B------:R-:W-:Y:S01]  /*60670*/  IADD3 R187, R251, 0x100000, RZ ;  /* 0x00100000fbbb7810 */ /* 0x000fe20007ffe0ff */
[----:B---3--:R-:W-:-:S04]  /*60680*/  IMAD.WIDE R22, R5, 0x4, R200 ;  /* 0x0000000405167825 */ /* 0x008fc800078e02c8 */
[----:B----4-:R-:W-:-:S04]  /*60690*/  IMAD.WIDE R20, R5, 0x4, R212 ;  /* 0x0000000405147825 */ /* 0x010fc800078e02d4 */
[C---:B--2---:R-:W-:Y:S01]  /*606a0*/  IMAD.WIDE R18, R5.reuse, 0x4, R216 ;  /* 0x0000000405127825 */ /* 0x044fe200078e02d8 */
        /* <DEDUP_REMOVED lines=19> */
[----:B---3--:R-:W-:-:S04]  /*607e0*/  IMAD.WIDE R18, R5, 0x4, R208 ;  /* 0x0000000405127825 */ /* 0x008fc800078e02d0 */
[C---:B------:R-:W-:Y:S01]  /*607f0*/  IMAD.WIDE R16, R5.reuse, 0x4, R210 ;  /* 0x0000000405107825 */ /* 0x040fe200078e02d2 */
[----:B------:R-:W-:Y:S04]  /*60800*/  STL.64 [R1+0x698], R22 ;  /* 0x0006981601007387 */ /* 0x000fe80000100a00 */
        /* <DEDUP_REMOVED lines=9> */
[----:B------:R-:W4:Y:S04]  /*608a0*/  LDL.LU.64 R214, [R1+0x1a08] ;  /* 0x001a080001d67983 */ /* 0x000f280000300a00 */
[----:B------:R-:W4:Y:S04]  /*608b0*/  LDL.LU.64 R206, [R1+0x1a20] ;  /* 0x001a200001ce7983 */ /* 0x000f280000300a00 */
[----:B------:R-:W4:Y:S04]  /*608c0*/  LDL.LU.64 R208, [R1+0x1af8] ;  /* 0x001af80001d07983 */ /* 0x000f280000300a00 */
[----:B------:R-:W4:Y:S04]  /*608d0*/  LDL.LU.64 R210, [R1+0x1b08] ;  /* 0x001b080001d27983 */ /* 0x000f280000300a00 */
[----:B------:R-:W-:Y:S04]  /*608e0*/  LDGSTS.E [R4+-0x3c880], desc[UR60][R12.64], P1 ;  /* 0xc37800000c047fae */ /* 0x000fe8000892187c */
[----:B-1----:R-:W4:Y:S01]  /*608f0*/  LDL.LU.64 R12, [R1+0x1b18] ;  /* 0x001b1800010c7983 */ /* 0x002f220000300a00 */
        /* <DEDUP_REMOVED lines=85> */
[----:B------:R1:W-:Y:S04]  /*60e50*/  LDGSTS.E [R187+-0x1f480], desc[UR60][R22.64], P1 ;  /* 0xe0b8000016bb7fae */ /* 0x0003e8000892187c */
[----:B------:R-:W-:Y:S04]  /*60e60*/  STL.64 [R1+0x188], R18 ;  /* 0x0001881201007387 */ /* 0x000fe80000100a00 */
[----:B------:R2:W-:Y:S04]  /*60e70*/  LDGSTS.E [R186+-0x1f080], desc[UR60][R20.64], P1 ;  /* 0xe0f8000014ba7fae */ /* 0x0005e8000892187c */
[----:B------:R3:W-:Y:S01]  /*60e80*/  LDGSTS.E [R185+-0x1ec80], desc[UR60][R18.64], P1 ;  /* 0xe138000012b97fae */ /* 0x0007e2000892187c */
[----:B----4-:R-:W-:-:S04]  /*60e90*/  IMAD.WIDE R6, R5, 0x4, R6 ;  /* 0x0000000405067825 */ /* 0x010fc800078e0206 */
[C---:B------:R-:W-:Y:S01]  /*60ea0*/  IMAD.WIDE R16, R5.reuse, 0x4, R232 ;  /* 0x0000000405107825 */ /* 0x040fe200078e02e8 */
[----:B------:R4:W-:Y:S04]  /*60eb0*/  STL.64 [R1+0x158], R6 ;  /* 0x0001580601007387 */ /* 0x0009e80000100a00 */
[----:B------:R3:W-:Y:S04]  /*60ec0*/  STL.64 [R1+0x128], R16 ;  /* 0x0001281001007387 */ /* 0x0007e80000100a00 */
[----:B------:R-:W-:Y:S04]  /*60ed0*/  LDGSTS.E [R184+-0x1e880], desc[UR60][R6.64], P1 ;  /* 0xe178000006b87fae */ /* 0x000fe8000892187c */
[----:B------:R3:W-:Y:S04]  /*60ee0*/  LDGSTS.E [R4+-0x1e480], desc[UR60][R16.64], P1 ;  /* 0xe1b8000010047fae */ /* 0x0007e8000892187c */
[----:B----4-:R-:W4:Y:S04]  /*60ef0*/  LDL.LU.64 R6, [R1+0x1ec8] ;  /* 0x001ec80001067983 */ /* 0x010f280000300a00 */
[----:B------:R-:W4:Y:S04]  /*60f00*/  LDL.LU.64 R232, [R1+0x1ed8] ;  /* 0x001ed80001e87983 */ /* 0x000f280000300a00 */
[----:B------:R-:W4:Y:S04]  /*60f10*/  LDL.LU.64 R198, [R1+0x1ee8] ;  /* 0x001ee80001c67983 */ /* 0x000f280000300a00 */
[----:B------:R-:W4:Y:S04]  /*60f20*/  LDL.LU.64 R200, [R1+0x1ef8] ;  /* 0x001ef80001c87983 */ /* 0x000f280000300a00 */
[----:B------:R-:W4:Y:S01]  /*60f30*/  LDL.LU.64 R216, [R1+0x1f78] ;  /* 0x001f780001d87983 */ /* 0x000f220000300a00 */
[----:B-1----:R-:W-:-:S04]  /*60f40*/  IMAD.WIDE R22, R5, 0x4, R214 ;  /* 0x0000000405167825 */ /* 0x002fc800078e02d6 */
[----:B--2---:R-:W-:-:S04]  /*60f50*/  IMAD.WIDE R20, R5, 0x4, R206 ;  /* 0x0000000405147825 */ /* 0x004fc800078e02ce */
[----:B---3--:R-:W-:-:S04]  /*60f60*/  IMAD.WIDE R18, R5, 0x4, R208 ;  /* 0x0000000405127825 */ /* 0x008fc800078e02d0 */
[C---:B------:R-:W-:Y:S01]  /*60f70*/  IMAD.WIDE R16, R5.reuse, 0x4, R210 ;  /* 0x0000000405107825 */ /* 0x040fe200078e02d2 */
[----:B------:R-:W-:Y:S04]  /*60f80*/  STL.64 [R1+0xf8], R22 ;  /* 0x0000f81601007387 */ /* 0x000fe80000100a00 */
[----:B------:R1:W-:Y:S04]  /*60f90*/  STL.64 [R1+0xc8], R20 ;  /* 0x0000c81401007387 */ /* 0x0003e80000100a00 */
[----:B------:R2:W-:Y:S04]  /*60fa0*/  STL.64 [R1+0x98], R18 ;  /* 0x0000981201007387 */ /* 0x0005e80000100a00 */
[----:B------:R3:W-:Y:S04]  /*60fb0*/  STL.64 [R1+0x68], R16 ;  /* 0x0000681001007387 */ /* 0x0007e80000100a00 */
[----:B------:R-:W3:Y:S04]  /*60fc0*/  LDL.LU.64 R212, [R1+0x1f70] ;  /* 0x001f700001d47983 */ /* 0x000ee80000300a00 */
[----:B------:R-:W3:Y:S04]  /*60fd0*/  LDL.LU.64 R214, [R1+0x1f68] ;  /* 0x001f680001d67983 */ /* 0x000ee80000300a00 */
[----:B------:R-:W3:Y:S04]  /*60fe0*/  LDL.LU.64 R206, [R1+0x1f60] ;  /* 0x001f600001ce7983 */ /* 0x000ee80000300a00 */
[----:B------:R-:W3:Y:S04]  /*60ff0*/  LDL.LU.64 R208, [R1+0x1f58] ;  /* 0x001f580001d07983 */ /* 0x000ee80000300a00 */
[----:B------:R-:W3:Y:S04]  /*61000*/  LDL.LU.64 R210, [R1+0x1f50] ;  /* 0x001f500001d27983 */ /* 0x000ee80000300a00 */
[----:B------:R-:W3:Y:S04]  /*61010*/  LDL.LU.64 R230, [R1+0x1f48] ;  /* 0x001f480001e67983 */ /* 0x000ee80000300a00 */
[----:B------:R-:W3:Y:S04]  /*61020*/  LDL.LU.64 R202, [R1+0x1f40] ;  /* 0x001f400001ca7983 */ /* 0x000ee80000300a00 */
[----:B------:R-:W3:Y:S04]  /*61030*/  LDL.LU.64 R204, [R1+0x1f38] ;  /* 0x001f380001cc7983 */ /* 0x000ee80000300a00 */
[----:B------:R-:W-:Y:S04]  /*61040*/  LDGSTS.E [R187+-0x1e080], desc[UR60][R22.64], P1 ;  /* 0xe1f8000016bb7fae */ /* 0x000fe8000892187c */
[----:B------:R1:W-:Y:S01]  /*61050*/  LDGSTS.E [R186+-0x1dc80], desc[UR60][R20.64], P1 ;  /* 0xe238000014ba7fae */ /* 0x0003e2000892187c */
[----:B------:R-:W-:-:S03]  /*61060*/  IMAD.WIDE R12, R5, 0x4, R12 ;  /* 0x00000004050c7825 */ /* 0x000fc600078e020c */
[----:B------:R2:W-:Y:S04]  /*61070*/  LDGSTS.E [R185+-0x1d880], desc[UR60][R18.64], P1 ;  /* 0xe278000012b97fae */ /* 0x0005e8000892187c */
[----:B------:R4:W-:Y:S04]  /*61080*/  LDGSTS.E [R184+-0x1d480], desc[UR60][R16.64], P1 ;  /* 0xe2b8000010b87fae */ /* 0x0009e8000892187c */
[----:B------:R-:W-:Y:S01]  /*61090*/  LDGSTS.E [R4+-0x1d080], desc[UR60][R12.64], P1 ;  /* 0xe2f800000c047fae */ /* 0x000fe2000892187c */
[----:B-1----:R-:W1:Y:S08]  /*610a0*/  LDC R21, c[0x0][0x230] ;  /* 0x00008c00ff157b82 */ /* 0x002e700000000800 */
[----:B--2---:R-:W2:Y:S08]  /*610b0*/  LDC R19, c[0x0][0x230] ;  /* 0x00008c00ff137b82 */ /* 0x004eb00000000800 */
[----:B------:R-:W1:Y:S01]  /*610c0*/  LDC R18, c[0x0][0x230] ;  /* 0x00008c00ff127b82 */ /* 0x000e620000000800 */
[----:B----4-:R-:W-:-:S04]  /*610d0*/  IMAD.WIDE R186, R5, 0x4, R216 ;  /* 0x0000000405ba7825 */ /* 0x010fc800078e02d8 */
[C---:B------:R-:W-:Y:S01]  /*610e0*/  IMAD.WIDE R6, R5.reuse, 0x4, R6 ;  /* 0x0000000405067825 */ /* 0x040fe200078e0206 */
[----:B------:R-:W4:Y:S04]  /*610f0*/  LDL.LU.64 R216, [R1+0x1f30] ;  /* 0x001f300001d87983 */ /* 0x000f280000300a00 */
[----:B------:R-:W2:Y:S04]  /*61100*/  LDL.LU.64 R218, [R1+0x1f28] ;  /* 0x001f280001da7983 */ /* 0x000ea80000300a00 */
[----:B------:R-:W4:Y:S01]  /*61110*/  LDL.LU.64 R22, [R1+0x1f20] ;  /* 0x001f200001167983 */ /* 0x000f220000300a00 */
[----:B------:R-:W-:-:S04]  /*61120*/  IMAD.WIDE R232, R5, 0x4, R232 ;  /* 0x0000000405e87825 */ /* 0x000fc800078e02e8 */
[----:B------:R-:W-:-:S04]  /*61130*/  IMAD.WIDE R220, R5, 0x4, R198 ;  /* 0x0000000405dc7825 */ /* 0x000fc800078e02c6 */
[----:B------:R-:W-:Y:S01]  /*61140*/  IMAD.WIDE R184, R5, 0x4, R200 ;  /* 0x0000000405b87825 */ /* 0x000fe200078e02c8 */
[----:B------:R-:W-:Y:S04]  /*61150*/  LDGSTS.E [R191+-0x1cc80], desc[UR60][R6.64], P1 ;  /* 0xe338000006bf7fae */ /* 0x000fe8000892187c */
[----:B------:R-:W-:Y:S04]  /*61160*/  LDGSTS.E [R190+-0x1c880], desc[UR60][R232.64], P1 ;  /* 0xe3780000e8be7fae */ /* 0x000fe8000892187c */
[----:B------:R-:W-:Y:S01]  /*61170*/  LDGSTS.E [R189+-0x1c480], desc[UR60][R220.64], P1 ;  /* 0xe3b80000dcbd7fae */ /* 0x000fe2000892187c */
[----:B------:R-:W-:-:S03]  /*61180*/  VIADD R201, R251, 0x100000 ;  /* 0x00100000fbc97836 */ /* 0x000fc60000000000 */
[----:B------:R1:W-:Y:S01]  /*61190*/  LDGSTS.E [R188+-0x1c080], desc[UR60][R184.64], P1 ;  /* 0xe3f80000b8bc7fae */ /* 0x0003e2000892187c */
[C---:B------:R-:W-:Y:S01]  /*611a0*/  IADD3 R200, R251.reuse, 0x100000, RZ ;  /* 0x00100000fbc87810 */ /* 0x040fe20007ffe0ff */
[C---:B------:R-:W-:Y:S01]  /*611b0*/  VIADD R199, R251.reuse, 0x100000 ;  /* 0x00100000fbc77836 */ /* 0x040fe20000000000 */
[----:B------:R-:W-:Y:S01]  /*611c0*/  IADD3 R198, R251, 0x100000, RZ ;  /* 0x00100000fbc67810 */ /* 0x000fe20007ffe0ff */
[----:B------:R-:W-:Y:S01]  /*611d0*/  LDGSTS.E [R4+-0x1bc80], desc[UR60][R186.64], P1 ;  /* 0xe4380000ba047fae */ /* 0x000fe2000892187c */
[----:B---3--:R-:W-:-:S04]  /*611e0*/  IMAD.WIDE R192, R5, 0x4, R206 ;  /* 0x0000000405c07825 */ /* 0x008fc800078e02ce */
[----:B-1----:R-:W-:-:S04]  /*611f0*/  IMAD.WIDE R188, R5, 0x4, R212 ;  /* 0x0000000405bc7825 */ /* 0x002fc800078e02d4 */
[----:B------:R-:W-:-:S04]  /*61200*/  IMAD.WIDE R190, R5, 0x4, R214 ;  /* 0x0000000405be7825 */ /* 0x000fc800078e02d6 */
[----:B------:R-:W-:-:S04]  /*61210*/  IMAD.WIDE R196, R5, 0x4, R210 ;  /* 0x0000000405c47825 */ /* 0x000fc800078e02d2 */
[----:B------:R-:W-:Y:S01]  /*61220*/  IMAD.WIDE R194, R5, 0x4, R208 ;  /* 0x0000000405c27825 */ /* 0x000fe200078e02d0 */
[----:B------:R-:W3:Y:S04]  /*61230*/  LDL.LU.64 R210, [R1+0x1f18] ;  /* 0x001f180001d27983 */ /* 0x000ee80000300a00 */
[----:B------:R-:W3:Y:S04]  /*61240*/  LDL.LU.64 R212, [R1+0x1f10] ;  /* 0x001f100001d47983 */ /* 0x000ee80000300a00 */
[----:B------:R-:W-:Y:S04]  /*61250*/  LDGSTS.E [R201+-0x1b880], desc[UR60][R188.64], P1 ;  /* 0xe4780000bcc97fae */ /* 0x000fe8000892187c */
[----:B------:R-:W-:Y:S04]  /*61260*/  LDGSTS.E [R200+-0x1b480], desc[UR60][R190.64], P1 ;  /* 0xe4b80000bec87fae */ /* 0x000fe8000892187c */
[----:B------:R-:W-:Y:S04]  /*61270*/  LDGSTS.E [R199+-0x1b080], desc[UR60][R192.64], P1 ;  /* 0xe4f80000c0c77fae */ /* 0x000fe8000892187c */
[----:B------:R1:W-:Y:S04]  /*61280*/  LDGSTS.E [R198+-0x1ac80], desc[UR60][R194.64], P1 ;  /* 0xe5380000c2c67fae */ /* 0x0003e8000892187c */
[----:B------:R-:W3:Y:S01]  /*61290*/  LDL.LU.64 R214, [R1+0x1f08] ;  /* 0x001f080001d67983 */ /* 0x000ee20000300a00 */
[C---:B------:R-:W-:Y:S01]  /*612a0*/  VIADD R208, R251.reuse, 0x100000 ;  /* 0x00100000fbd07836 */ /* 0x040fe20000000000 */
[C---:B------:R-:W-:Y:S01]  /*612b0*/  IADD3 R207, R251.reuse, 0x100000, RZ ;  /* 0x00100000fbcf7810 */ /* 0x040fe20007ffe0ff */
[C---:B------:R-:W-:Y:S01]  /*612c0*/  VIADD R206, R251.reuse, 0x100000 ;  /* 0x00100000fbce7836 */ /* 0x040fe20000000000 */
[----:B------:R-:W-:Y:S01]  /*612d0*/  LDGSTS.E [R4+-0x1a880], desc[UR60][R196.64], P1 ;  /* 0xe5780000c4047fae */ /* 0x000fe2000892187c */
[----:B------:R-:W-:Y:S01]  /*612e0*/  IADD3 R20, R251, 0x100000, RZ ;  /* 0x00100000fb147810 */ /* 0x000fe20007ffe0ff */
[----:B------:R-:W3:Y:S08]  /*612f0*/  LDC R16, c[0x0][0x230] ;  /* 0x00008c00ff107b82 */ /* 0x000ef00000000800 */
[----:B------:R-:W3:Y:S01]  /*61300*/  LDC R17, c[0x0][0x230] ;  /* 0x00008c00ff117b82 */ /* 0x000ee20000000800 */
[----:B-1----:R-:W-:-:S02]  /*61310*/  IMAD.WIDE R198, R5, 0x4, R230 ;  /* 0x0000000405c67825 */ /* 0x002fc400078e02e6 */
[----:B------:R-:W3:Y:S02]  /*61320*/  LDL.LU.64 R230, [R1+0x2048] ;  /* 0x0020480001e67983 */ /* 0x000ee40000300a00 */
[----:B------:R-:W-:-:S04]  /*61330*/  IMAD.WIDE R200, R5, 0x4, R202 ;  /* 0x0000000405c87825 */ /* 0x000fc800078e02ca */
[C---:B------:R-:W-:Y:S01]  /*61340*/  IMAD.WIDE R202, R5.reuse, 0x4, R204 ;  /* 0x0000000405ca7825 */ /* 0x040fe200078e02cc */
[----:B------:R-:W-:Y:S04]  /*61350*/  LDGSTS.E [R208+-0x1a480], desc[UR60][R198.64], P1 ;  /* 0xe5b80000c6d07fae */ /* 0x000fe8000892187c */
[----:B------:R-:W-:Y:S04]  /*61360*/  LDGSTS.E [R207+-0x1a080], desc[UR60][R200.64], P1 ;  /* 0xe5f80000c8cf7fae */ /* 0x000fe8000892187c */
[----:B------:R-:W3:Y:S04]  /*61370*/  LDL.LU.64 R30, [R1+0x2040] ;  /* 0x00204000011e7983 */ /* 0x000ee80000300a00 */
[----:B------:R2:W-:Y:S02]  /*61380*/  LDGSTS.E [R206+-0x19c80], desc[UR60][R202.64], P1 ;  /* 0xe6380000cace7fae */ /* 0x0005e4000892187c */
[----:B--2---:R-:W-:-:S02]  /*61390*/  IMAD.WIDE R206, R5, 0x4, R218 ;  /* 0x0000000405ce7825 */ /* 0x004fc400078e02da */
[----:B------:R-:W2:Y:S02]  /*613a0*/  LDL.LU.64 R218, [R1+0x2038] ;  /* 0x0020380001da7983 */ /* 0x000ea40000300a00 */
[----:B----4-:R-:W-:-:S04]  /*613b0*/  IMAD.WIDE R204, R5, 0x4, R216 ;  /* 0x0000000405cc7825 */ /* 0x010fc800078e02d8 */
[----:B------:R-:W-:Y:S01]  /*613c0*/  IMAD.WIDE R208, R5, 0x4, R22 ;  /* 0x0000000405d07825 */ /* 0x000fe200078e0216 */
[----:B------:R-:W4:Y:S01]  /*613d0*/  LDL.LU.64 R28, [R1+0x2030] ;  /* 0x00203000011c7983 */ /* 0x000f220000300a00 */
[C---:B------:R-:W-:Y:S02]  /*613e0*/  IADD3 R217, R251.reuse, 0x100000, RZ ;  /* 0x00100000fbd97810 */ /* 0x040fe40007ffe0ff */
[----:B------:R-:W-:Y:S01]  /*613f0*/  VIADD R216, R251, 0x100000 ;  /* 0x00100000fbd87836 */ /* 0x000fe20000000000 */
[----:B------:R-:W-:Y:S04]  /*61400*/  LDGSTS.E [R4+-0x19880], desc[UR60][R204.64], P1 ;  /* 0xe6780000cc047fae */ /* 0x000fe8000892187c */
[----:B------:R-:W-:Y:S04]  /*61410*/  LDGSTS.E [R20+-0x19480], desc[UR60][R206.64], P1 ;  /* 0xe6b80000ce147fae */ /* 0x000fe8000892187c */
[----:B------:R1:W-:Y:S01]  /*61420*/  LDGSTS.E [R252+-0x19080], desc[UR60][R208.64], P1 ;  /* 0xe6f80000d0fc7fae */ /* 0x0003e2000892187c */
[----:B---3--:R-:W-:Y:S01]  /*61430*/  IMAD.WIDE R210, R5, 0x4, R210 ;  /* 0x0000000405d27825 */ /* 0x008fe200078e02d2 */
[----:B-1----:R-:W-:-:S03]  /*61440*/  IADD3 R252, R19, -0x201, RZ ;  /* 0xfffffdff13fc7810 */ /* 0x002fc60007ffe0ff */
[----:B------:R-:W-:Y:S02]  /*61450*/  VIADD R20, R18, 0xfffffdfe ;  /* 0xfffffdfe12147836 */ /* 0x000fe40000000000 */
[C---:B------:R-:W-:Y:S01]  /*61460*/  IMAD.WIDE R212, R5.reuse, 0x4, R212 ;  /* 0x0000000405d47825 */ /* 0x040fe200078e02d4 */
[----:B------:R-:W3:Y:S04]  /*61470*/  LDL.LU.64 R18, [R1+0x2028] ;  /* 0x0020280001127983 */ /* 0x000ee80000300a00 */
[----:B------:R-:W3:Y:S04]  /*61480*/  LDL.LU.64 R26, [R1+0x2020] ;  /* 0x00202000011a7983 */ /* 0x000ee80000300a00 */
[----:B------:R-:W3:Y:S04]  /*61490*/  LDL.LU.64 R24, [R1+0x2018] ;  /* 0x0020180001187983 */ /* 0x000ee80000300a00 */
[----:B------:R-:W-:Y:S04]  /*614a0*/  LDGSTS.E [R217+-0x18c80], desc[UR60][R210.64], P1 ;  /* 0xe7380000d2d97fae */ /* 0x000fe8000892187c */
[----:B------:R1:W-:Y:S01]  /*614b0*/  LDGSTS.E [R216+-0x18880], desc[UR60][R212.64], P1 ;  /* 0xe7780000d4d87fae */ /* 0x0003e2000892187c */
[----:B------:R-:W-:-:S04]  /*614c0*/  IMAD.WIDE R214, R5, 0x4, R214 ;  /* 0x0000000405d67825 */ /* 0x000fc800078e02d6 */
[----:B------:R-:W-:-:S04]  /*614d0*/  IMAD.WIDE R38, R8, 0x4, R30 ;  /* 0x0000000408267825 */ /* 0x000fc800078e021e */
[----:B-1----:R-:W-:Y:S01]  /*614e0*/  IMAD.WIDE R216, R5, 0x4, R230 ;  /* 0x0000000405d87825 */ /* 0x002fe200078e02e6 */
[----:B------:R-:W-:Y:S01]  /*614f0*/  ISETP.GE.U32.AND P6, PT, R20, 0x7ffffd7f, PT ;  /* 0x7ffffd7f1400780c */ /* 0x000fe20003fc6070 */
[----:B------:R-:W1:Y:S01]  /*61500*/  S2R R230, SR_TID.X ;  /* 0x0000000000e67919 */ /* 0x000e620000002100 */
[----:B------:R-:W-:Y:S04]  /*61510*/  STL.64 [R1+0xe00], R38 ;  /* 0x000e002601007387 */ /* 0x000fe80000100a00 */
[----:B------:R-:W-:Y:S04]  /*61520*/  LDGSTS.E [R4+-0x18480], desc[UR60][R214.64], P1 ;  /* 0xe7b80000d6047fae */ /* 0x000fe8000892187c */
[----:B------:R3:W-:Y:S04]  /*61530*/  LDGSTS.E [R4+-0x18080], desc[UR60][R216.64], P1 ;  /* 0xe7f80000d8047fae */ /* 0x0007e8000892187c */
[----:B------:R-:W0:Y:S01]  /*61540*/  LDGDEPBAR ;  /* 0x00000000000079af */ /* 0x000e220000000000 */
[----:B------:R-:W-:Y:S01]  /*61550*/  BAR.SYNC.DEFER_BLOCKING 0x0 ;  /* 0x0000000000007b1d */ /* 0x000fe20000010000 */
[----:B------:R-:W-:-:S07]  /*61560*/  IADD3 R16, R16, -0x203, RZ ;  /* 0xfffffdfd10107810 */ /* 0x000fce0007ffe0ff */
[----:B------:R-:W3:Y:S08]  /*61570*/  LDC R22, c[0x0][0x230] ;  /* 0x00008c00ff167b82 */ /* 0x000ef00000000800 */
[----:B------:R-:W3:Y:S01]  /*61580*/  LDC R23, c[0x0][0x230] ;  /* 0x00008c00ff177b82 */ /* 0x000ee20000000800 */
[C---:B-1----:R-:W-:Y:S02]  /*61590*/  SHF.L.U32 R20, R230.reuse, 0x4, RZ ;  /* 0x00000004e6147819 */ /* 0x042fe400000006ff */
[----:B------:R-:W-:-:S02]  /*615a0*/  LOP3.LUT R231, R230, 0x7f, RZ, 0xc0, !PT ;  /* 0x0000007fe6e77812 */ /* 0x000fc400078ec0ff */
[----:B------:R-:W-:-:S05]  /*615b0*/  LOP3.LUT R20, R20, 0x70, RZ, 0xc0, !PT ;  /* 0x0000007014147812 */ /* 0x000fca00078ec0ff */
[----:B------:R-:W-:Y:S02]  /*615c0*/  IMAD R20, R231, 0x80, R20 ;  /* 0x00000080e7147824 */ /* 0x000fe400078e0214 */
[----:B--2---:R-:W-:-:S05]  /*615d0*/  IMAD.WIDE R36, R8, 0x4, R218 ;  /* 0x0000000408247825 */ /* 0x004fca00078e02da */
[----:B------:R1:W-:Y:S04]  /*615e0*/  STL.64 [R1+0xe08], R36 ;  /* 0x000e082401007387 */ /* 0x0003e80000100a00 */
[----:B------:R-:W2:Y:S04]  /*615f0*/  LDL.LU.64 R32, [R1+0x2010] ;  /* 0x0020100001207983 */ /* 0x000ea80000300a00 */
[----:B------:R-:W2:Y:S04]  /*61600*/  LDL.LU.64 R30, [R1+0x2008] ;  /* 0x00200800011e7983 */ /* 0x000ea80000300a00 */
[----:B------:R-:W2:Y:S04]  /*61610*/  LDL.LU.64 R218, [R1+0x2000] ;  /* 0x0020000001da7983 */ /* 0x000ea80000300a00 */
[----:B------:R-:W2:Y:S01]  /*61620*/  LDL.LU.64 R230, [R1+0x1ff8] ;  /* 0x001ff80001e67983 */ /* 0x000ea20000300a00 */
[----:B------:R-:W-:-:S02]  /*61630*/  ISETP.GE.U32.AND P4, PT, R252, 0x7ffffd80, PT ;  /* 0x7ffffd80fc00780c */ /* 0x000fc40003f86070 */
[----:B------:R-:W-:Y:S01]  /*61640*/  IADD3 R20, R14, 0x200000, R20 ;  /* 0x002000000e147810 */ /* 0x000fe20007ffe014 */
[----:B------:R-:W-:Y:S02]  /*61650*/  VIADD R252, R21, 0xfffffdfc ;  /* 0xfffffdfc15fc7836 */ /* 0x000fe40000000000 */
[----:B----4-:R-:W-:-:S04]  /*61660*/  IMAD.WIDE R28, R8, 0x4, R28 ;  /* 0x00000004081c7825 */ /* 0x010fc800078e021c */
[----:B---3--:R-:W-:-:S04]  /*61670*/  IMAD.WIDE R18, R8, 0x4, R18 ;  /* 0x0000000408127825 */ /* 0x008fc800078e0212 */
[----:B------:R-:W-:Y:S01]  /*61680*/  @!PT LDS RZ, [RZ] ;  /* 0x00000000fffff984 */ /* 0x000fe20000000800 */
[----:B------:R-:W-:Y:S01]  /*61690*/  @!PT LDS RZ, [RZ] ;  /* 0x00000000fffff984 */ /* 0x000fe20000000800 */
[----:B------:R-:W-:Y:S01]  /*616a0*/  @!PT LDS RZ, [RZ] ;  /* 0x00000000fffff984 */ /* 0x000fe20000000800 */
[----:B------:R-:W-:Y:S01]  /*616b0*/  LDGSTS.E [R20], desc[UR60][R38.64], !P4 ;  /* 0x0000000026147fae */ /* 0x000fe2000e12187c */
[----:B------:R-:W-:-:S03]  /*616c0*/  ISETP.GE.U32.AND P1, PT, R252, 0x7ffffd7d, PT ;  /* 0x7ffffd7dfc00780c */ /* 0x000fc60003f26070 */
[----:B------:R1:W-:Y:S01]  /*616d0*/  LDGSTS.E [R20+0x4000], desc[UR60][R36.64], !P4 ;  /* 0x0400000024147fae */ /* 0x0003e2000e12187c */
[----:B------:R-:W-:-:S03]  /*616e0*/  VIADD R252, R34, 0xfffffdde ;  /* 0xfffffdde22fc7836 */ /* 0x000fc60000000000 */
[----:B------:R3:W-:Y:S01]  /*616f0*/  STL.64 [R1+0xe10], R28 ;  /* 0x000e101c01007387 */ /* 0x0007e20000100a00 */
[----:B------:R-:W-:-:S03]  /*61700*/  IMAD.WIDE R34, R8, 0x4, R24 ;  /* 0x0000000408227825 */ /* 0x000fc600078e0218 */
[----:B------:R4:W-:Y:S04]  /*61710*/  STL.64 [R1+0xe18], R18 ;  /* 0x000e181201007387 */ /* 0x0009e80000100a00 */
[----:B------:R-:W-:Y:S04]  /*61720*/  LDGSTS.E [R20+0x4], desc[UR60][R28.64], !P6 ;  /* 0x000040001c147fae */ /* 0x000fe8000f12187c */
[----:B------:R-:W-:Y:S01]  /*61730*/  LDGSTS.E [R20+0x4004], desc[UR60][R18.64], !P6 ;  /* 0x0400400012147fae */ /* 0x000fe2000f12187c */
[----:B------:R-:W-:Y:S02]  /*61740*/  ISETP.GE.U32.AND P5, PT, R16, 0x7ffffd7e, PT ;  /* 0x7ffffd7e1000780c */ /* 0x000fe40003fa6070 */
[----:B------:R-:W-:Y:S01]  /*61750*/  IADD3 R4, R17, -0x221, RZ ;  /* 0xfffffddf11047810 */ /* 0x000fe20007ffe0ff */
[----:B------:R-:W4:Y:S01]  /*61760*/  LDC R21, c[0x0][0x230] ;  /* 0x00008c00ff157b82 */ /* 0x000f220000000800 */
[----:B-1----:R-:W-:-:S04]  /*61770*/  IMAD.WIDE R36, R8, 0x4, R26 ;  /* 0x0000000408247825 */ /* 0x002fc800078e021a */
[C---:B--2---:R-:W-:Y:S01]  /*61780*/  IMAD.WIDE R40, R8.reuse, 0x4, R32 ;  /* 0x0000000408287825 */ /* 0x044fe200078e0220 */
[----:B------:R-:W2:Y:S04]  /*61790*/  LDL.LU.64 R26, [R1+0x1ff0] ;  /* 0x001ff000011a7983 */ /* 0x000ea80000300a00 */
[----:B------:R-:W2:Y:S04]  /*617a0*/  LDL.LU.64 R24, [R1+0x1fe8] ;  /* 0x001fe80001187983 */ /* 0x000ea80000300a00 */
[----:B------:R1:W-:Y:S04]  /*617b0*/  STL.64 [R1+0xe20], R36 ;  /* 0x000e202401007387 */ /* 0x0003e80000100a00 */
[----:B------:R1:W-:Y:S04]  /*617c0*/  STL.64 [R1+0xe28], R34 ;  /* 0x000e282201007387 */ /* 0x0003e80000100a00 */
[----:B---3--:R-:W3:Y:S04]  /*617d0*/  LDL.LU.64 R28, [R1+0x1fe0] ;  /* 0x001fe000011c7983 */ /* 0x008ee80000300a00 */
[----:B----4-:R-:W4:Y:S01]  /*617e0*/  LDL.LU.64 R18, [R1+0x1fd8] ;  /* 0x001fd80001127983 */ /* 0x010f220000300a00 */
[----:B------:R-:W-:-:S03]  /*617f0*/  IMAD.WIDE R38, R8, 0x4, R30 ;  /* 0x0000000408267825 */ /* 0x000fc600078e021e */
[----:B------:R1:W-:Y:S04]  /*61800*/  LDGSTS.E [R20+0x8], desc[UR60][R36.64], !P5 ;  /* 0x0000800024147fae */ /* 0x0003e8000e92187c */
[----:B------:R-:W-:Y:S04]  /*61810*/  LDGSTS.E [R20+0x4008], desc[UR60][R34.64], !P5 ;  /* 0x0400800022147fae */ /* 0x000fe8000e92187c */
[----:B------:R-:W-:Y:S01]  /*61820*/  STL.64 [R1+0xe30], R40 ;  /* 0x000e302801007387 */ /* 0x000fe20000100a00 */
[----:B------:R-:W-:Y:S01]  /*61830*/  IMAD.WIDE R30, R8, 0x4, R230 ;  /* 0x00000004081e7825 */ /* 0x000fe200078e02e6 */
[----:B------:R-:W-:-:S02]  /*61840*/  ISETP.GE.U32.AND P4, PT, R4, 0x7ffffd60, PT ;  /* 0x7ffffd600400780c */ /* 0x000fc40003f86070 */
[----:B------:R-:W-:Y:S01]  /*61850*/  ISETP.GE.U32.AND P6, PT, R252, 0x7ffffd5f, PT ;  /* 0x7ffffd5ffc00780c */ /* 0x000fe20003fc6070 */
[----:B------:R-:W-:Y:S04]  /*61860*/  LDGSTS.E [R20+0xc], desc[UR60][R40.64], !P1 ;  /* 0x0000c00028147fae */ /* 0x000fe8000c92187c */
[----:B------:R-:W-:Y:S01]  /*61870*/  LDGSTS.E [R20+0x400c], desc[UR60][R38.64], !P1 ;  /* 0x0400c00026147fae */ /* 0x000fe2000c92187c */
[----:B------:R-:W1:Y:S08]  /*61880*/  LDC R16, c[0x0][0x230] ;  /* 0x00008c00ff107b82 */ /* 0x000e700000000800 */
[----:B------:R-:W1:Y:S02]  /*61890*/  LDC R17, c[0x0][0x230] ;  /* 0x00008c00ff117b82 */ /* 0x000e640000000800 */
[----:B-1----:R-:W-:Y:S01]  /*618a0*/  IMAD.WIDE R36, R8, 0x4, R218 ;  /* 0x0000000408247825 */ /* 0x002fe200078e02da */
[----:B------:R-:W4:Y:S04]  /*618b0*/  LDL.LU.64 R34, [R1+0x1fd0] ;  /* 0x001fd00001227983 */ /* 0x000f280000300a00 */
[----:B------:R-:W-:Y:S04]  /*618c0*/  STL.64 [R1+0xe38], R38 ;  /* 0x000e382601007387 */ /* 0x000fe80000100a00 */
[----:B------:R-:W4:Y:S04]  /*618d0*/  LDL.LU.64 R32, [R1+0x1fc8] ;  /* 0x001fc80001207983 */ /* 0x000f280000300a00 */
[----:B------:R-:W-:Y:S04]  /*618e0*/  STL.64 [R1+0x10a0], R36 ;  /* 0x0010a02401007387 */ /* 0x000fe80000100a00 */
[----:B------:R-:W4:Y:S04]  /*618f0*/  LDL.LU.64 R218, [R1+0x1fc0] ;  /* 0x001fc00001da7983 */ /* 0x000f280000300a00 */
[----:B------:R-:W4:Y:S04]  /*61900*/  LDL.LU.64 R230, [R1+0x1fb8] ;  /* 0x001fb80001e67983 */ /* 0x000f280000300a00 */
[----:B------:R1:W-:Y:S04]  /*61910*/  STL.64 [R1+0x10a8], R30 ;  /* 0x0010a81e01007387 */ /* 0x0003e80000100a00 */
[----:B------:R-:W-:Y:S04]  /*61920*/  LDGSTS.E [R20+0x8000], desc[UR60][R36.64], !P4 ;  /* 0x0800000024147fae */ /* 0x000fe8000e12187c */
[----:B------:R1:W-:Y:S01]  /*61930*/  LDGSTS.E [R20+0xc000], desc[UR60][R30.64], !P4 ;  /* 0x0c0000001e147fae */ /* 0x0003e2000e12187c */
[----:B------:R-:W-:-:S02]  /*61940*/  IADD3 R4, R22, -0x223, RZ ;  /* 0xfffffddd16047810 */ /* 0x000fc40007ffe0ff */
[----:B------:R-:W4:Y:S02]  /*61950*/  LDC R22, c[0x0][0x230] ;  /* 0x00008c00ff167b82 */ /* 0x000f240000000800 */
[----:B------:R-:W-:Y:S01]  /*61960*/  ISETP.GE.U32.AND P5, PT, R4, 0x7ffffd5e, PT ;  /* 0x7ffffd5e0400780c */ /* 0x000fe20003fa6070 */
[----:B------:R-:W-:-:S05]  /*61970*/  VIADD R252, R21, 0xfffffddc ;  /* 0xfffffddc15fc7836 */ /* 0x000fca0000000000 */
[----:B------:R-:W4:Y:S01]  /*61980*/  LDC R21, c[0x0][0x230] ;  /* 0x00008c00ff157b82 */ /* 0x000f220000000800 */
[----:B------:R-:W-:Y:S02]  /*61990*/  IADD3 R4, R16, -0x241, RZ ;  /* 0xfffffdbf10047810 */ /* 0x000fe40007ffe0ff */
[----:B------:R-:W-:-:S05]  /*619a0*/  ISETP.GE.U32.AND P1, PT, R252, 0x7ffffd5d, PT ;  /* 0x7ffffd5dfc00780c */ /* 0x000fca0003f26070 */
[----:B------:R-:W4:Y:S08]  /*619b0*/  LDC R16, c[0x0][0x230] ;  /* 0x00008c00ff107b82 */ /* 0x000f300000000800 */
[----:B-1----:R-:W1:Y:S01]  /*619c0*/  LDC R30, c[0x0][0x230] ;  /* 0x00008c00ff1e7b82 */ /* 0x002e620000000800 */
[----:B------:R-:W-:Y:S02]  /*619d0*/  ISETP.GE.U32.AND P4, PT, R4, 0x7ffffd40, PT ;  /* 0x7ffffd400400780c */ /* 0x000fe40003f86070 */
[----:B------:R-:W-:Y:S01]  /*619e0*/  IADD3 R4, R17, -0x243, RZ ;  /* 0xfffffdbd11047810 */ /* 0x000fe20007ffe0ff */
[----:B------:R-:W-:-:S04]  /*619f0*/  VIADD R252, R23, 0xfffffdbe ;  /* 0xfffffdbe17fc7836 */ /* 0x000fc80000000000 */
[----:B------:R-:W1:Y:S08]  /*61a00*/  LDC R17, c[0x0][0x230] ;  /* 0x00008c00ff117b82 */ /* 0x000e700000000800 */
[----:B------:R-:W1:Y:S01]  /*61a10*/  LDC R31, c[0x0][0x230] ;  /* 0x00008c00ff1f7b82 */ /* 0x000e620000000800 */
[----:B--2---:R-:W-:-:S04]  /*61a20*/  IMAD.WIDE R26, R8, 0x4, R26 ;  /* 0x00000004081a7825 */ /* 0x004fc800078e021a */
[----:B------:R-:W-:-:S04]  /*61a30*/  IMAD.WIDE R24, R8, 0x4, R24 ;  /* 0x0000000408187825 */ /* 0x000fc800078e0218 */
[----:B---3--:R-:W-:-:S04]  /*61a40*/  IMAD.WIDE R38, R8, 0x4, R28 ;  /* 0x0000000408267825 */ /* 0x008fc800078e021c */
[C---:B----4-:R-:W-:Y:S01]  /*61a50*/  IMAD.WIDE R36, R8.reuse, 0x4, R18 ;  /* 0x0000000408247825 */ /* 0x050fe200078e0212 */
[----:B------:R2:W-:Y:S04]  /*61a60*/  STL.64 [R1+0x10b0], R26 ;  /* 0x0010b01a01007387 */ /* 0x0005e80000100a00 */
[----:B------:R3:W-:Y:S04]  /*61a70*/  STL.64 [R1+0x10b8], R24 ;  /* 0x0010b81801007387 */ /* 0x0007e80000100a00 */
[----:B------:R-:W4:Y:S04]  /*61a80*/  LDL.LU.64 R18, [R1+0x1fb0] ;  /* 0x001fb00001127983 */ /* 0x000f280000300a00 */
[----:B------:R-:W4:Y:S04]  /*61a90*/  LDL.LU.64 R28, [R1+0x1fa8] ;  /* 0x001fa800011c7983 */ /* 0x000f280000300a00 */
[----:B------:R1:W-:Y:S04]  /*61aa0*/  STL.64 [R1+0x10c0], R38 ;  /* 0x0010c02601007387 */ /* 0x0003e80000100a00 */
[----:B------:R-:W-:Y:S04]  /*61ab0*/  LDGSTS.E [R20+0x8004], desc[UR60][R26.64], !P6 ;  /* 0x080040001a147fae */ /* 0x000fe8000f12187c */
[----:B------:R1:W-:Y:S04]  /*61ac0*/  STL.64 [R1+0x10c8], R36 ;  /* 0x0010c82401007387 */ /* 0x0003e80000100a00 */
[----:B------:R-:W-:Y:S04]  /*61ad0*/  LDGSTS.E [R20+0xc004], desc[UR60][R24.64], !P6 ;  /* 0x0c00400018147fae */ /* 0x000fe8000f12187c */
[----:B------:R1:W-:Y:S04]  /*61ae0*/  LDGSTS.E [R20+0x8008], desc[UR60][R38.64], !P5 ;  /* 0x0800800026147fae */ /* 0x0003e8000e92187c */
[----:B------:R1:W-:Y:S04]  /*61af0*/  LDGSTS.E [R20+0xc008], desc[UR60][R36.64], !P5 ;  /* 0x0c00800024147fae */ /* 0x0003e8000e92187c */
[----:B--2---:R-:W2:Y:S04]  /*61b00*/  LDL.LU.64 R26, [R1+0x1fa0] ;  /* 0x001fa000011a7983 */ /* 0x004ea80000300a00 */
[----:B---3--:R-:W3:Y:S01]  /*61b10*/  LDL.LU.64 R24, [R1+0x1f98] ;  /* 0x001f980001187983 */ /* 0x008ee20000300a00 */
[----:B-1----:R-:W-:-:S04]  /*61b20*/  IMAD.WIDE R38, R8, 0x4, R34 ;  /* 0x0000000408267825 */ /* 0x002fc800078e0222 */
[----:B------:R-:W-:Y:S01]  /*61b30*/  IMAD.WIDE R36, R8, 0x4, R32 ;  /* 0x0000000408247825 */ /* 0x000fe200078e0220 */
[----:B------:R-:W-:-:S03]  /*61b40*/  ISETP.GE.U32.AND P5, PT, R4, 0x7ffffd3e, PT ;  /* 0x7ffffd3e0400780c */ /* 0x000fc60003fa6070 */
[----:B------:R-:W-:Y:S01]  /*61b50*/  IMAD.WIDE R34, R8, 0x4, R218 ;  /* 0x0000000408227825 */ /* 0x000fe200078e02da */
[----:B------:R-:W-:Y:S04]  /*61b60*/  STL.64 [R1+0x10d0], R38 ;  /* 0x0010d02601007387 */ /* 0x000fe80000100a00 */
[----:B------:R1:W-:Y:S01]  /*61b70*/  STL.64 [R1+0x10d8], R36 ;  /* 0x0010d82401007387 */ /* 0x0003e20000100a00 */
[----:B------:R-:W-:-:S03]  /*61b80*/  VIADD R4, R22, 0xfffffdbc ;  /* 0xfffffdbc16047836 */ /* 0x000fc60000000000 */
[----:B------:R-:W3:Y:S04]  /*61b90*/  LDL.LU.64 R218, [R1+0x1f90] ;  /* 0x001f900001da7983 */ /* 0x000ee80000300a00 */
[----:B------:R-:W3:Y:S01]  /*61ba0*/  LDL.LU.64 R22, [R1+0x1f88] ;  /* 0x001f880001167983 */ /* 0x000ee20000300a00 */
[----:B------:R-:W-:-:S03]  /*61bb0*/  IMAD.WIDE R32, R8, 0x4, R230 ;  /* 0x0000000408207825 */ /* 0x000fc600078e02e6 */
[----:B------:R1:W-:Y:S04]  /*61bc0*/  STL.64 [R1+0x1290], R34 ;  /* 0x0012902201007387 */ /* 0x0003e80000100a00 */
[----:B------:R-:W-:Y:S04]  /*61bd0*/  LDGSTS.E [R20+0x800c], desc[UR60][R38.64], !P1 ;  /* 0x0800c00026147fae */ /* 0x000fe8000c92187c */
[----:B------:R4:W-:Y:S04]  /*61be0*/  STL.64 [R1+0x1298], R32 ;  /* 0x0012982001007387 */ /* 0x0009e80000100a00 */
[----:B------:R-:W-:Y:S01]  /*61bf0*/  LDGSTS.E [R20+0xc00c], desc[UR60][R36.64], !P1 ;  /* 0x0c00c00024147fae */ /* 0x000fe2000c92187c */
[----:B------:R-:W-:-:S03]  /*61c00*/  ISETP.GE.U32.AND P6, PT, R252, 0x7ffffd3f, PT ;  /* 0x7ffffd3ffc00780c */ /* 0x000fc60003fc6070 */
[----:B------:R1:W-:Y:S04]  /*61c10*/  LDGSTS.E [R20+0x10000], desc[UR60][R34.64], !P4 ;  /* 0x1000000022147fae */ /* 0x0003e8000e12187c */
[----:B------:R-:W-:Y:S04]  /*61c20*/  LDGSTS.E [R20+0x14000], desc[UR60][R32.64], !P4 ;  /* 0x1400000020147fae */ /* 0x000fe8000e12187c */
[----:B-1----:R-:W3:Y:S04]  /*61c30*/  LDL.LU.64 R36, [R1+0x1f80] ;  /* 0x001f800001247983 */ /* 0x002ee80000300a00 */
[----:B------:R-:W3:Y:S01]  /*61c40*/  LDL.LU.64 R230, [R1+0x1f00] ;  /* 0x001f000001e67983 */ /* 0x000ee20000300a00 */
[----:B------:R-:W-:Y:S01]  /*61c50*/  ISETP.GE.U32.AND P1, PT, R4, 0x7ffffd3d, PT ;  /* 0x7ffffd3d0400780c */ /* 0x000fe20003f26070 */
[----:B------:R-:W1:Y:S01]  /*61c60*/  LDC R34, c[0x0][0x230] ;  /* 0x00008c00ff227b82 */ /* 0x000e620000000800 */
[----:B----4-:R-:W-:-:S04]  /*61c70*/  IMAD.WIDE R18, R8, 0x4, R18 ;  /* 0x0000000408127825 */ /* 0x010fc800078e0212 */
[C---:B------:R-:W-:Y:S01]  /*61c80*/  IMAD.WIDE R40, R8.reuse, 0x4, R28 ;  /* 0x0000000408287825 */ /* 0x040fe200078e021c */
[----:B------:R4:W-:Y:S04]  /*61c90*/  STL.64 [R1+0x12a0], R18 ;  /* 0x0012a01201007387 */ /* 0x0009e80000100a00 */
[----:B------:R-:W-:Y:S04]  /*61ca0*/  STL.64 [R1+0x12b0], R40 ;  /* 0x0012b02801007387 */ /* 0x000fe80000100a00 */
[----:B------:R-:W4:Y:S04]  /*61cb0*/  LDL.LU.64 R32, [R1+0x1ef0] ;  /* 0x001ef00001207983 */ /* 0x000f280000300a00 */
[----:B------:R-:W-:Y:S04]  /*61cc0*/  LDGSTS.E [R20+0x10004], desc[UR60][R18.64], !P6 ;  /* 0x1000400012147fae */ /* 0x000fe8000f12187c */
[----:B------:R1:W-:Y:S01]  /*61cd0*/  LDGSTS.E [R20+0x14004], desc[UR60][R40.64], !P6 ;  /* 0x1400400028147fae */ /* 0x0003e2000f12187c */
[----:B--2---:R-:W-:-:S04]  /*61ce0*/  IMAD.WIDE R38, R8, 0x4, R26 ;  /* 0x0000000408267825 */ /* 0x004fc800078e021a */
[C---:B---3--:R-:W-:Y:S01]  /*61cf0*/  IMAD.WIDE R24, R8.reuse, 0x4, R24 ;  /* 0x0000000408187825 */ /* 0x048fe200078e0218 */
[----:B------:R-:W-:Y:S04]  /*61d00*/  STL.64 [R1+0x12b8], R38 ;  /* 0x0012b82601007387 */ /* 0x000fe80000100a00 */
[----:B------:R-:W2:Y:S04]  /*61d10*/  LDL.LU.64 R28, [R1+0x1ed0] ;  /* 0x001ed000011c7983 */ /* 0x000ea80000300a00 */
[----:B------:R3:W-:Y:S04]  /*61d20*/  STL.64 [R1+0x12c8], R24 ;  /* 0x0012c81801007387 */ /* 0x0007e80000100a00 */
[----:B------:R-:W2:Y:S04]  /*61d30*/  LDL.LU.64 R26, [R1+0x1ee0] ;  /* 0x001ee000011a7983 */ /* 0x000ea80000300a00 */
[----:B----4-:R-:W4:Y:S04]  /*61d40*/  LDL.LU.64 R18, [R1+0x1eb0] ;  /* 0x001eb00001127983 */ /* 0x010f280000300a00 */
[----:B------:R1:W-:Y:S04]  /*61d50*/  LDGSTS.E [R20+0x10008], desc[UR60][R38.64], !P5 ;  /* 0x1000800026147fae */ /* 0x0003e8000e92187c */
[----:B------:R-:W-:Y:S04]  /*61d60*/  LDGSTS.E [R20+0x14008], desc[UR60][R24.64], !P5 ;  /* 0x1400800018147fae */ /* 0x000fe8000e92187c */
[----:B---3--:R-:W3:Y:S01]  /*61d70*/  LDL.LU.64 R24, [R1+0x1ec0] ;  /* 0x001ec00001187983 */ /* 0x008ee20000300a00 */
[----:B-1----:R-:W-:-:S03]  /*61d80*/  IMAD.WIDE R40, R8, 0x4, R22 ;  /* 0x0000000408287825 */ /* 0x002fc600078e0216 */
[----:B------:R-:W3:Y:S01]  /*61d90*/  LDL.LU.64 R22, [R1+0x1ea0] ;  /* 0x001ea00001167983 */ /* 0x000ee20000300a00 */
[----:B------:R-:W-:-:S04]  /*61da0*/  IMAD.WIDE R218, R8, 0x4, R218 ;  /* 0x0000000408da7825 */ /* 0x000fc800078e02da */
[----:B------:R-:W-:-:S04]  /*61db0*/  IMAD.WIDE R38, R8, 0x4, R36 ;  /* 0x0000000408267825 */ /* 0x000fc800078e0224 */
[----:B------:R-:W-:Y:S01]  /*61dc0*/  IMAD.WIDE R36, R8, 0x4, R230 ;  /* 0x0000000408247825 */ /* 0x000fe200078e02e6 */
[----:B------:R1:W-:Y:S04]  /*61dd0*/  STL.64 [R1+0x12d0], R218 ;  /* 0x0012d0da01007387 */ /* 0x0003e80000100a00 */
[----:B------:R1:W-:Y:S04]  /*61de0*/  STL.64 [R1+0x12e0], R40 ;  /* 0x0012e02801007387 */ /* 0x0003e80000100a00 */
[----:B------:R-:W-:Y:S04]  /*61df0*/  STL.64 [R1+0x1b58], R38 ;  /* 0x001b582601007387 */ /* 0x000fe80000100a00 */
[----:B------:R-:W-:Y:S04]  /*61e00*/  LDGSTS.E [R20+0x1000c], desc[UR60][R218.64], !P1 ;  /* 0x1000c000da147fae */ /* 0x000fe8000c92187c */
[----:B------:R2:W-:Y:S01]  /*61e10*/  STL.64 [R1+0x1eb8], R36 ;  /* 0x001eb82401007387 */ /* 0x0005e20000100a00 */
[----:B------:R-:W-:-:S03]  /*61e20*/  IADD3 R4, R16, -0x261, RZ ;  /* 0xfffffd9f10047810 */ /* 0x000fc60007ffe0ff */
[----:B------:R1:W-:Y:S01]  /*61e30*/  LDGSTS.E [R20+0x1400c], desc[UR60][R40.64], !P1 ;  /* 0x1400c00028147fae */ /* 0x0003e2000c92187c */
[----:B------:R-:W-:Y:S01]  /*61e40*/  VIADD R252, R30, 0xfffffd9e ;  /* 0xfffffd9e1efc7836 */ /* 0x000fe20000000000 */
[----:B------:R-:W3:Y:S02]  /*61e50*/  LDC R16, c[0x0][0x230] ;  /* 0x00008c00ff107b82 */ /* 0x000ee40000000800 */
[----:B-1----:R-:W3:Y:S04]  /*61e60*/  LDL.LU.64 R218, [R1+0x1e90] ;  /* 0x001e900001da7983 */ /* 0x002ee80000300a00 */
[----:B------:R-:W3:Y:S01]  /*61e70*/  LDL.LU.64 R230, [R1+0x1e88] ;  /* 0x001e880001e67983 */ /* 0x000ee20000300a00 */
[----:B------:R-:W-:Y:S02]  /*61e80*/  ISETP.GE.U32.AND P4, PT, R4, 0x7ffffd20, PT ;  /* 0x7ffffd200400780c */ /* 0x000fe40003f86070 */
[----:B------:R-:W-:Y:S01]  /*61e90*/  ISETP.GE.U32.AND P6, PT, R252, 0x7ffffd1f, PT ;  /* 0x7ffffd1ffc00780c */ /* 0x000fe20003fc6070 */
[----:B------:R-:W-:Y:S01]  /*61ea0*/  VIADD R252, R34, 0xfffffdfa ;  /* 0xfffffdfa22fc7836 */ /* 0x000fe20000000000 */
[----:B------:R-:W1:Y:S09]  /*61eb0*/  LDC R30, c[0x0][0x230] ;  /* 0x00008c00ff1e7b82 */ /* 0x000e720000000800 */
[----:B------:R-:W-:Y:S04]  /*61ec0*/  LDGSTS.E [R20+0x18000], desc[UR60][R38.64], !P4 ;  /* 0x1800000026147fae */ /* 0x000fe8000e12187c */
[----:B------:R2:W-:Y:S01]  /*61ed0*/  LDGSTS.E [R20+0x1c000], desc[UR60][R36.64], !P4 ;  /* 0x1c00000024147fae */ /* 0x0005e2000e12187c */
[----:B------:R-:W-:-:S02]  /*61ee0*/  IADD3 R4, R21, -0x263, RZ ;  /* 0xfffffd9d15047810 */ /* 0x000fc40007ffe0ff */
[----:B------:R-:W1:Y:S02]  /*61ef0*/  LDC R21, c[0x0][0x230] ;  /* 0x00008c00ff157b82 */ /* 0x000e640000000800 */
[----:B------:R-:W-:Y:S01]  /*61f00*/  ISETP.GE.U32.AND P5, PT, R4, 0x7ffffd1e, PT ;  /* 0x7ffffd1e0400780c */ /* 0x000fe20003fa6070 */
[----:B------:R-:W-:-:S05]  /*61f10*/  VIADD R4, R17, 0xfffffd9c ;  /* 0xfffffd9c11047836 */ /* 0x000fca0000000000 */
[----:B------:R-:W1:Y:S01]  /*61f20*/  LDC R17, c[0x0][0x230] ;  /* 0x00008c00ff117b82 */ /* 0x000e620000000800 */
[----:B------:R-:W-:Y:S01]  /*61f30*/  ISETP.GE.U32.AND P1, PT, R4, 0x7ffffd1d, PT ;  /* 0x7ffffd1d0400780c */ /* 0x000fe20003f26070 */
[----:B------:R-:W-:-:S05]  /*61f40*/  IMAD.WIDE R40, R8, 0x4, R32 ;  /* 0x0000000408287825 */ /* 0x000fca00078e0220 */
[----:B------:R-:W-:Y:S04]  /*61f50*/  STL.64 [R1+0x1ef0], R40 ;  /* 0x001ef02801007387 */ /* 0x000fe80000100a00 */
[----:B------:R-:W-:Y:S01]  /*61f60*/  LDGSTS.E [R20+0x18004], desc[UR60][R40.64], !P6 ;  /* 0x1800400028147fae */ /* 0x000fe2000f12187c */
[----:B--2---:R-:W-:-:S04]  /*61f70*/  IMAD.WIDE R36, R8, 0x4, R28 ;  /* 0x0000000408247825 */ /* 0x004fc800078e021c */
[----:B------:R-:W-:-:S04]  /*61f80*/  IMAD.WIDE R38, R8, 0x4, R26 ;  /* 0x0000000408267825 */ /* 0x000fc800078e021a */
[C---:B----4-:R-:W-:Y:S01]  /*61f90*/  IMAD.WIDE R32, R8.reuse, 0x4, R18 ;  /* 0x0000000408207825 */ /* 0x050fe200078e0212 */
[----:B------:R-:W2:Y:S04]  /*61fa0*/  LDL.LU.64 R28, [R1+0x1e80] ;  /* 0x001e8000011c7983 */ /* 0x000ea80000300a00 */
[----:B------:R-:W-:Y:S04]  /*61fb0*/  STL.64 [R1+0x1ed0], R36 ;  /* 0x001ed02401007387 */ /* 0x000fe80000100a00 */
[----:B------:R-:W-:Y:S04]  /*61fc0*/  STL.64 [R1+0x1ec8], R38 ;  /* 0x001ec82601007387 */ /* 0x000fe80000100a00 */
[----:B------:R-:W4:Y:S04]  /*61fd0*/  LDL.LU.64 R18, [R1+0x1e78] ;  /* 0x001e780001127983 */ /* 0x000f280000300a00 */
[----:B------:R1:W-:Y:S04]  /*61fe0*/  STL.64 [R1+0x1ef8], R32 ;  /* 0x001ef82001007387 */ /* 0x0003e80000100a00 */
[----:B------:R-:W4:Y:S04]  /*61ff0*/  LDL.LU.64 R26, [R1+0x1e70] ;  /* 0x001e7000011a7983 */ /* 0x000f280000300a00 */
[----:B------:R-:W-:Y:S04]  /*62000*/  LDGSTS.E [R20+0x1c004], desc[UR60][R38.64], !P6 ;  /* 0x1c00400026147fae */ /* 0x000fe8000f12187c */
[----:B------:R1:W-:Y:S01]  /*62010*/  LDGSTS.E [R20+0x18008], desc[UR60][R36.64], !P5 ;  /* 0x1800800024147fae */ /* 0x0003e2000e92187c */
[----:B---3--:R-:W-:-:S05]  /*62020*/  IMAD.WIDE R34, R8, 0x4, R24 ;  /* 0x0000000408227825 */ /* 0x008fca00078e0218 */
[----:B------:R-:W-:Y:S04]  /*62030*/  STL.64 [R1+0x1eb0], R34 ;  /* 0x001eb02201007387 */ /* 0x000fe80000100a00 */
[----:B------:R-:W3:Y:S01]  /*62040*/  LDL.LU.64 R24, [R1+0x1e68] ;  /* 0x001e680001187983 */ /* 0x000ee20000300a00 */
[----:B------:R-:W-:-:S03]  /*62050*/  IMAD.WIDE R22, R8, 0x4, R22 ;  /* 0x0000000408167825 */ /* 0x000fc600078e0216 */
[----:B------:R1:W-:Y:S04]  /*62060*/  LDGSTS.E [R20+0x1c008], desc[UR60][R34.64], !P5 ;  /* 0x1c00800022147fae */ /* 0x0003e8000e92187c */
[----:B------:R-:W-:Y:S04]  /*62070*/  LDGSTS.E [R20+0x1800c], desc[UR60][R32.64], !P1 ;  /* 0x1800c00020147fae */ /* 0x000fe8000c92187c */
[----:B------:R1:W-:Y:S04]  /*62080*/  STL.64 [R1+0x1ec0], R22 ;  /* 0x001ec01601007387 */ /* 0x0003e80000100a00 */
[----:B------:R1:W-:Y:S04]  /*62090*/  LDGSTS.E [R20+0x1c00c], desc[UR60][R22.64], !P1 ;  /* 0x1c00c00016147fae */ /* 0x0003e8000c92187c */
[----:B-1----:R-:W3:Y:S04]  /*620a0*/  LDL.LU.64 R32, [R1+0x1e60] ;  /* 0x001e600001207983 */ /* 0x002ee80000300a00 */
[----:B------:R-:W3:Y:S01]  /*620b0*/  LDL.LU.64 R22, [R1+0x1e58] ;  /* 0x001e580001167983 */ /* 0x000ee20000300a00 */
[----:B------:R-:W-:-:S04]  /*620c0*/  IMAD.WIDE R36, R8, 0x4, R218 ;  /* 0x0000000408247825 */ /* 0x000fc800078e02da */
[----:B------:R-:W-:Y:S01]  /*620d0*/  IMAD.WIDE R34, R8, 0x4, R230 ;  /* 0x0000000408227825 */ /* 0x000fe200078e02e6 */
[----:B------:R-:W-:Y:S02]  /*620e0*/  IADD3 R4, R16, -0x205, RZ ;  /* 0xfffffdfb10047810 */ /* 0x000fe40007ffe0ff */
[----:B------:R-:W-:Y:S01]  /*620f0*/  ISETP.GE.U32.AND P6, PT, R252, 0x7ffffd7b, PT ;  /* 0x7ffffd7bfc00780c */ /* 0x000fe20003fc6070 */
[----:B------:R-:W1:Y:S01]  /*62100*/  LDC R16, c[0x0][0x230] ;  /* 0x00008c00ff107b82 */ /* 0x000e620000000800 */
[----:B------:R3:W-:Y:S04]  /*62110*/  STL.64 [R1+0xe40], R36 ;  /* 0x000e402401007387 */ /* 0x0007e80000100a00 */
[----:B------:R-:W3:Y:S04]  /*62120*/  LDL.LU.64 R218, [R1+0x1e50] ;  /* 0x001e500001da7983 */ /* 0x000ee80000300a00 */
[----:B------:R3:W-:Y:S04]  /*62130*/  STL.64 [R1+0xe48], R34 ;  /* 0x000e482201007387 */ /* 0x0007e80000100a00 */
[----:B------:R-:W3:Y:S01]  /*62140*/  LDL.LU.64 R230, [R1+0x1e48] ;  /* 0x001e480001e67983 */ /* 0x000ee20000300a00 */
[----:B------:R-:W-:Y:S01]  /*62150*/  ISETP.GE.U32.AND P4, PT, R4, 0x7ffffd7c, PT ;  /* 0x7ffffd7c0400780c */ /* 0x000fe20003f86070 */
[----:B------:R-:W1:-:S12]  /*62160*/  LDC R20, c[0x0][0x230] ;  /* 0x00008c00ff147b82 */ /* 0x000e580000000800 */
[----:B------:R3:W-:Y:S04]  /*62170*/  LDGSTS.E [R243], desc[UR60][R36.64], !P4 ;  /* 0x0000000024f37fae */ /* 0x0007e8000e12187c */
[----:B------:R3:W-:Y:S01]  /*62180*/  LDGSTS.E [R243+0x4000], desc[UR60][R34.64], !P4 ;  /* 0x0400000022f37fae */ /* 0x0007e2000e12187c */
[----:B------:R-:W-:Y:S01]  /*62190*/  IADD3 R4, R31, -0x207, RZ ;  /* 0xfffffdf91f047810 */ /* 0x000fe20007ffe0ff */
[----:B--2---:R-:W-:-:S04]  /*621a0*/  IMAD.WIDE R28, R8, 0x4, R28 ;  /* 0x00000004081c7825 */ /* 0x004fc800078e021c */
[----:B----4-:R-:W-:-:S04]  /*621b0*/  IMAD.WIDE R18, R8, 0x4, R18 ;  /* 0x0000000408127825 */ /* 0x010fc800078e0212 */
[----:B---3--:R-:W-:-:S04]  /*621c0*/  IMAD.WIDE R40, R8, 0x4, R32 ;  /* 0x0000000408287825 */ /* 0x008fc800078e0220 */
[C---:B------:R-:W-:Y:S01]  /*621d0*/  IMAD.WIDE R36, R8.reuse, 0x4, R26 ;  /* 0x0000000408247825 */ /* 0x040fe200078e021a */
[----:B------:R2:W-:Y:S03]  /*621e0*/  STL.64 [R1+0xe50], R28 ;  /* 0x000e501c01007387 */ /* 0x0005e60000100a00 */
[C---:B------:R-:W-:Y:S01]  /*621f0*/  IMAD.WIDE R34, R8.reuse, 0x4, R24 ;  /* 0x0000000408227825 */ /* 0x040fe200078e0218 */
[----:B------:R3:W-:Y:S04]  /*62200*/  STL.64 [R1+0xe58], R18 ;  /* 0x000e581201007387 */ /* 0x0007e80000100a00 */
[----:B------:R-:W4:Y:S04]  /*62210*/  LDL.LU.64 R26, [R1+0x1e40] ;  /* 0x001e4000011a7983 */ /* 0x000f280000300a00 */
[----:B------:R-:W4:Y:S04]  /*62220*/  LDL.LU.64 R24, [R1+0x1e38] ;  /* 0x001e380001187983 */ /* 0x000f280000300a00 */
[----:B------:R1:W-:Y:S04]  /*62230*/  STL.64 [R1+0xe60], R36 ;  /* 0x000e602401007387 */ /* 0x0003e80000100a00 */
[----:B------:R-:W-:Y:S04]  /*62240*/  LDGSTS.E [R243+0x4], desc[UR60][R28.64], !P6 ;  /* 0x000040001cf37fae */ /* 0x000fe8000f12187c */
[----:B------:R1:W-:Y:S04]  /*62250*/  STL.64 [R1+0xe68], R34 ;  /* 0x000e682201007387 */ /* 0x0003e80000100a00 */
[----:B------:R-:W-:Y:S01]  /*62260*/  LDGSTS.E [R243+0x4004], desc[UR60][R18.64], !P6 ;  /* 0x0400400012f37fae */ /* 0x000fe2000f12187c */
[----:B------:R-:W-:-:S04]  /*62270*/  IMAD.WIDE R38, R8, 0x4, R22 ;  /* 0x0000000408267825 */ /* 0x000fc800078e0216 */
[----:B------:R-:W-:Y:S01]  /*62280*/  VIADD R252, R17, 0xfffffdf8 ;  /* 0xfffffdf811fc7836 */ /* 0x000fe20000000000 */
[----:B------:R-:W-:Y:S01]  /*62290*/  ISETP.GE.U32.AND P5, PT, R4, 0x7ffffd7a, PT ;  /* 0x7ffffd7a0400780c */ /* 0x000fe20003fa6070 */
[----:B------:R-:W4:Y:S08]  /*622a0*/  LDC R17, c[0x0][0x230] ;  /* 0x00008c00ff117b82 */ /* 0x000f300000000800 */
[----:B------:R-:W4:Y:S01]  /*622b0*/  LDC R31, c[0x0][0x230] ;  /* 0x00008c00ff1f7b82 */ /* 0x000f220000000800 */
[----:B--2---:R-:W2:Y:S04]  /*622c0*/  LDL.LU.64 R28, [R1+0x1e30] ;  /* 0x001e3000011c7983 */ /* 0x004ea80000300a00 */
[----:B---3--:R-:W3:Y:S04]  /*622d0*/  LDL.LU.64 R18, [R1+0x1e28] ;  /* 0x001e280001127983 */ /* 0x008ee80000300a00 */
[----:B------:R-:W-:Y:S04]  /*622e0*/  STL.64 [R1+0xe78], R40 ;  /* 0x000e782801007387 */ /* 0x000fe80000100a00 */
[----:B------:R-:W3:Y:S04]  /*622f0*/  LDL.LU.64 R32, [R1+0x1e20] ;  /* 0x001e200001207983 */ /* 0x000ee80000300a00 */
[----:B------:R-:W-:Y:S04]  /*62300*/  STL.64 [R1+0xea0], R38 ;  /* 0x000ea02601007387 */ /* 0x000fe80000100a00 */
[----:B------:R-:W3:Y:S04]  /*62310*/  LDL.LU.64 R22, [R1+0x1e18] ;  /* 0x001e180001167983 */ /* 0x000ee80000300a00 */
[----:B------:R1:W-:Y:S04]  /*62320*/  LDGSTS.E [R243+0x8], desc[UR60][R36.64], !P5 ;  /* 0x0000800024f37fae */ /* 0x0003e8000e92187c */
[----:B------:R1:W-:Y:S02]  /*62330*/  LDGSTS.E [R243+0x4008], desc[UR60][R34.64], !P5 ;  /* 0x0400800022f37fae */ /* 0x0003e4000e92187c */
[----:B-1----:R-:W-:-:S04]  /*62340*/  IMAD.WIDE R36, R8, 0x4, R218 ;  /* 0x0000000408247825 */ /* 0x002fc800078e02da */
[----:B------:R-:W-:Y:S01]  /*62350*/  IMAD.WIDE R34, R8, 0x4, R230 ;  /* 0x0000000408227825 */ /* 0x000fe200078e02e6 */
[----:B------:R2:W-:Y:S04]  /*62360*/  STL.64 [R1+0x10e0], R36 ;  /* 0x0010e02401007387 */ /* 0x0005e80000100a00 */
[----:B------:R-:W3:Y:S04]  /*62370*/  LDL.LU.64 R218, [R1+0x1e10] ;  /* 0x001e100001da7983 */ /* 0x000ee80000300a00 */
[----:B------:R-:W3:Y:S01]  /*62380*/  LDL.LU.64 R230, [R1+0x1e08] ;  /* 0x001e080001e67983 */ /* 0x000ee20000300a00 */
[----:B------:R-:W-:-:S02]  /*62390*/  IADD3 R4, R16, -0x225, RZ ;  /* 0xfffffddb10047810 */ /* 0x000fc40007ffe0ff */
[----:B------:R-:W-:Y:S01]  /*623a0*/  ISETP.GE.U32.AND P1, PT, R252, 0x7ffffd79, PT ;  /* 0x7ffffd79fc00780c */ /* 0x000fe20003f26070 */
[----:B------:R-:W-:Y:S01]  /*623b0*/  VIADD R252, R30, 0xfffffdda ;  /* 0xfffffdda1efc7836 */ /* 0x000fe20000000000 */
[----:B------:R3:W-:Y:S01]  /*623c0*/  STL.64 [R1+0x10e8], R34 ;  /* 0x0010e82201007387 */ /* 0x0007e20000100a00 */
[----:B------:R-:W-:Y:S01]  /*623d0*/  ISETP.GE.U32.AND P4, PT, R4, 0x7ffffd5c, PT ;  /* 0x7ffffd5c0400780c */ /* 0x000fe20003f86070 */
[----:B------:R-:W1:Y:S08]  /*623e0*/  LDC R16, c[0x0][0x230] ;  /* 0x00008c00ff107b82 */ /* 0x000e700000000800 */
[----:B------:R-:W1:Y:S01]  /*623f0*/  LDC R30, c[0x0][0x230] ;  /* 0x00008c00ff1e7b82 */ /* 0x000e620000000800 */
[----:B------:R-:W-:Y:S01]  /*62400*/  ISETP.GE.U32.AND P6, PT, R252, 0x7ffffd5b, PT ;  /* 0x7ffffd5bfc00780c */ /* 0x000fe20003fc6070 */
[----:B------:R-:W-:Y:S04]  /*62410*/  LDGSTS.E [R243+0xc], desc[UR60][R40.64], !P1 ;  /* 0x0000c00028f37fae */ /* 0x000fe8000c92187c */
[----:B------:R-:W-:Y:S04]  /*62420*/  LDGSTS.E [R243+0x400c], desc[UR60][R38.64], !P1 ;  /* 0x0400c00026f37fae */ /* 0x000fe8000c92187c */
[----:B------:R2:W-:Y:S04]  /*62430*/  LDGSTS.E [R243+0x8000], desc[UR60][R36.64], !P4 ;  /* 0x0800000024f37fae */ /* 0x0005e8000e12187c */
[----:B------:R3:W-:Y:S01]  /*62440*/  LDGSTS.E [R243+0xc000], desc[UR60][R34.64], !P4 ;  /* 0x0c00000022f37fae */ /* 0x0007e2000e12187c */
[----:B------:R-:W-:Y:S01]  /*62450*/  IADD3 R4, R21, -0x227, RZ ;  /* 0xfffffdd915047810 */ /* 0x000fe20007ffe0ff */
[----:B----4-:R-:W-:-:S04]  /*62460*/  IMAD.WIDE R26, R8, 0x4, R26 ;  /* 0x00000004081a7825 */ /* 0x010fc800078e021a */
[----:B------:R-:W-:-:S04]  /*62470*/  IMAD.WIDE R24, R8, 0x4, R24 ;  /* 0x0000000408187825 */ /* 0x000fc800078e0218 */
[----:B------:R-:W-:Y:S02]  /*62480*/  VIADD R252, R20, 0xfffffdd8 ;  /* 0xfffffdd814fc7836 */ /* 0x000fe40000000000 */
[C---:B--2---:R-:W-:Y:S01]  /*62490*/  IMAD.WIDE R36, R8.reuse, 0x4, R28 ;  /* 0x0000000408247825 */ /* 0x044fe200078e021c */
[----:B------:R2:W-:Y:S03]  /*624a0*/  STL.64 [R1+0x10f0], R26 ;  /* 0x0010f01a01007387 */ /* 0x0005e60000100a00 */
[----:B---3--:R-:W-:Y:S01]  /*624b0*/  IMAD.WIDE R34, R8, 0x4, R18 ;  /* 0x0000000408227825 */ /* 0x008fe200078e0212 */
[----:B------:R3:W-:Y:S04]  /*624c0*/  STL.64 [R1+0x10f8], R24 ;  /* 0x0010f81801007387 */ /* 0x0007e80000100a00 */
[----:B------:R-:W4:Y:S04]  /*624d0*/  LDL.LU.64 R18, [R1+0x1e00] ;  /* 0x001e000001127983 */ /* 0x000f280000300a00 */
[----:B------:R-:W4:Y:S04]  /*624e0*/  LDL.LU.64 R28, [R1+0x1df8] ;  /* 0x001df800011c7983 */ /* 0x000f280000300a00 */
[----:B------:R-:W-:Y:S04]  /*624f0*/  STL.64 [R1+0x1100], R36 ;  /* 0x0011002401007387 */ /* 0x000fe80000100a00 */
[----:B------:R-:W-:Y:S04]  /*62500*/  LDGSTS.E [R243+0x8004], desc[UR60][R26.64], !P6 ;  /* 0x080040001af37fae */ /* 0x000fe8000f12187c */
[----:B------:R1:W-:Y:S04]  /*62510*/  STL.64 [R1+0x1108], R34 ;  /* 0x0011082201007387 */ /* 0x0003e80000100a00 */
[----:B------:R-:W-:Y:S01]  /*62520*/  LDGSTS.E [R243+0xc004], desc[UR60][R24.64], !P6 ;  /* 0x0c00400018f37fae */ /* 0x000fe2000f12187c */
[----:B------:R-:W-:Y:S01]  /*62530*/  ISETP.GE.U32.AND P5, PT, R4, 0x7ffffd5a, PT ;  /* 0x7ffffd5a0400780c */ /* 0x000fe20003fa6070 */
[----:B------:R-:W-:-:S04]  /*62540*/  IMAD.WIDE R40, R8, 0x4, R32 ;  /* 0x0000000408287825 */ /* 0x000fc800078e0220 */
[C---:B------:R-:W-:Y:S01]  /*62550*/  IMAD.WIDE R38, R8.reuse, 0x4, R22 ;  /* 0x0000000408267825 */ /* 0x040fe200078e0216 */
[----:B------:R-:W1:Y:S08]  /*62560*/  LDC R21, c[0x0][0x230] ;  /* 0x00008c00ff157b82 */ /* 0x000e700000000800 */
[----:B------:R-:W1:Y:S01]  /*62570*/  LDC R20, c[0x0][0x230] ;  /* 0x00008c00ff147b82 */ /* 0x000e620000000800 */
[----:B--2---:R-:W2:Y:S04]  /*62580*/  LDL.LU.64 R26, [R1+0x1df0] ;  /* 0x001df000011a7983 */ /* 0x004ea80000300a00 */
[----:B---3--:R-:W3:Y:S04]  /*62590*/  LDL.LU.64 R24, [R1+0x1de8] ;  /* 0x001de80001187983 */ /* 0x008ee80000300a00 */
[----:B------:R-:W-:Y:S04]  /*625a0*/  STL.64 [R1+0x1110], R40 ;  /* 0x0011102801007387 */ /* 0x000fe80000100a00 */
[----:B------:R-:W-:Y:S04]  /*625b0*/  STL.64 [R1+0x1118], R38 ;  /* 0x0011182601007387 */ /* 0x000fe80000100a00 */
[----:B------:R1:W-:Y:S04]  /*625c0*/  LDGSTS.E [R243+0x8008], desc[UR60][R36.64], !P5 ;  /* 0x0800800024f37fae */ /* 0x0003e8000e92187c */
[----:B------:R-:W-:Y:S01]  /*625d0*/  LDGSTS.E [R243+0xc008], desc[UR60][R34.64], !P5 ;  /* 0x0c00800022f37fae */ /* 0x000fe2000e92187c */
[----:B------:R-:W-:-:S03]  /*625e0*/  IMAD.WIDE R32, R8, 0x4, R230 ;  /* 0x0000000408207825 */ /* 0x000fc600078e02e6 */
[----:B-1----:R-:W3:Y:S04]  /*625f0*/  LDL.LU.64 R34, [R1+0x1de0] ;  /* 0x001de00001227983 */ /* 0x002ee80000300a00 */
[----:B------:R-:W3:Y:S01]  /*62600*/  LDL.LU.64 R22, [R1+0x1dd8] ;  /* 0x001dd80001167983 */ /* 0x000ee20000300a00 */
[----:B------:R-:W-:-:S05]  /*62610*/  IMAD.WIDE R36, R8, 0x4, R218 ;  /* 0x0000000408247825 */ /* 0x000fca00078e02da */
[----:B------:R-:W-:Y:S04]  /*62620*/  STL.64 [R1+0x12f0], R36 ;  /* 0x0012f02401007387 */ /* 0x000fe80000100a00 */
[----:B------:R1:W-:Y:S04]  /*62630*/  STL.64 [R1+0x12f8], R32 ;  /* 0x0012f82001007387 */ /* 0x0003e80000100a00 */
[----:B------:R-:W3:Y:S04]  /*62640*/  LDL.LU.64 R218, [R1+0x1dd0] ;  /* 0x001dd00001da7983 */ /* 0x000ee80000300a00 */
[----:B------:R-:W3:Y:S01]  /*62650*/  LDL.LU.64 R230, [R1+0x1dc8] ;  /* 0x001dc80001e67983 */ /* 0x000ee20000300a00 */
[----:B------:R-:W-:-:S02]  /*62660*/  IADD3 R4, R17, -0x245, RZ ;  /* 0xfffffdbb11047810 */ /* 0x000fc40007ffe0ff */
[----:B------:R-:W-:Y:S01]  /*62670*/  ISETP.GE.U32.AND P1, PT, R252, 0x7ffffd59, PT ;  /* 0x7ffffd59fc00780c */ /* 0x000fe20003f26070 */
[----:B------:R-:W1:Y:S01]  /*62680*/  LDC R17, c[0x0][0x230] ;  /* 0x00008c00ff117b82 */ /* 0x000e620000000800 */
[----:B------:R-:W-:Y:S01]  /*62690*/  ISETP.GE.U32.AND P4, PT, R4, 0x7ffffd3c, PT ;  /* 0x7ffffd3c0400780c */ /* 0x000fe20003f86070 */
[----:B------:R-:W-:Y:S01]  /*626a0*/  VIADD R252, R31, 0xfffffdba ;  /* 0xfffffdba1ffc7836 */ /* 0x000fe20000000000 */
[----:B------:R-:W-:-:S05]  /*626b0*/  IADD3 R4, R16, -0x247, RZ ;  /* 0xfffffdb910047810 */ /* 0x000fca0007ffe0ff */
[----:B------:R-:W3:Y:S01]  /*626c0*/  LDC R16, c[0x0][0x230] ;  /* 0x00008c00ff107b82 */ /* 0x000ee20000000800 */
[----:B------:R-:W-:Y:S02]  /*626d0*/  ISETP.GE.U32.AND P6, PT, R252, 0x7ffffd3b, PT ;  /* 0x7ffffd3bfc00780c */ /* 0x000fe40003fc6070 */
[----:B------:R-:W-:Y:S01]  /*626e0*/  ISETP.GE.U32.AND P5, PT, R4, 0x7ffffd3a, PT ;  /* 0x7ffffd3a0400780c */ /* 0x000fe20003fa6070 */
[----:B------:R-:W-:Y:S04]  /*626f0*/  LDGSTS.E [R243+0x800c], desc[UR60][R40.64], !P1 ;  /* 0x0800c00028f37fae */ /* 0x000fe8000c92187c */
[----:B------:R-:W-:Y:S04]  /*62700*/  LDGSTS.E [R243+0xc00c], desc[UR60][R38.64], !P1 ;  /* 0x0c00c00026f37fae */ /* 0x000fe8000c92187c */
[----:B------:R-:W-:Y:S01]  /*62710*/  LDGSTS.E [R243+0x10000], desc[UR60][R36.64], !P4 ;  /* 0x1000000024f37fae */ /* 0x000fe2000e12187c */
[----:B------:R-:W-:-:S03]  /*62720*/  VIADD R252, R30, 0xfffffd9a ;  /* 0xfffffd9a1efc7836 */ /* 0x000fc60000000000 */
[----:B------:R1:W-:Y:S01]  /*62730*/  LDGSTS.E [R243+0x14000], desc[UR60][R32.64], !P4 ;  /* 0x1400000020f37fae */ /* 0x0003e2000e12187c */
[----:B------:R-:W-:Y:S02]  /*62740*/  VIADD R4, R21, 0xfffffdb8 ;  /* 0xfffffdb815047836 */ /* 0x000fe40000000000 */
[----:B------:R-:W3:Y:S03]  /*62750*/  LDC R21, c[0x0][0x230] ;  /* 0x00008c00ff157b82 */ /* 0x000ee60000000800 */
[----:B------:R-:W-:Y:S02]  /*62760*/  ISETP.GE.U32.AND P1, PT, R4, 0x7ffffd39, PT ;  /* 0x7ffffd390400780c */ /* 0x000fe40003f26070 */
[----:B------:R-:W-:-:S03]  /*62770*/  IADD3 R4, R20, -0x265, RZ ;  /* 0xfffffd9b14047810 */ /* 0x000fc60007ffe0ff */
[----:B------:R-:W3:Y:S01]  /*62780*/  LDC R20, c[0x0][0x230] ;  /* 0x00008c00ff147b82 */ /* 0x000ee20000000800 */
[----:B------:R-:W-:Y:S02]  /*62790*/  ISETP.GE.U32.AND P4, PT, R4, 0x7ffffd1c, PT ;  /* 0x7ffffd1c0400780c */ /* 0x000fe40003f86070 */
[----:B-1----:R-:W-:-:S05]  /*627a0*/  IADD3 R4, R17, -0x267, RZ ;  /* 0xfffffd9911047810 */ /* 0x002fca0007ffe0ff */
[----:B------:R-:W1:Y:S08]  /*627b0*/  LDC R33, c[0x0][0x230] ;  /* 0x00008c00ff217b82 */ /* 0x000e700000000800 */
[----:B------:R-:W1:Y:S01]  /*627c0*/  LDC R32, c[0x0][0x230] ;  /* 0x00008c00ff207b82 */ /* 0x000e620000000800 */
[----:B----4-:R-:W-:-:S04]  /*627d0*/  IMAD.WIDE R18, R8, 0x4, R18 ;  /* 0x0000000408127825 */ /* 0x010fc800078e0212 */
[C---:B------:R-:W-:Y:S01]  /*627e0*/  IMAD.WIDE R38, R8.reuse, 0x4, R28 ;  /* 0x0000000408267825 */ /* 0x040fe200078e021c */
[----:B------:R4:W-:Y:S04]  /*627f0*/  STL.64 [R1+0x1308], R18 ;  /* 0x0013081201007387 */ /* 0x0009e80000100a00 */
[----:B------:R-:W-:Y:S04]  /*62800*/  STL.64 [R1+0x1318], R38 ;  /* 0x0013182601007387 */ /* 0x000fe80000100a00 */
[----:B------:R-:W4:Y:S04]  /*62810*/  LDL.LU.64 R30, [R1+0x1dc0] ;  /* 0x001dc000011e7983 */ /* 0x000f280000300a00 */
[----:B------:R-:W-:Y:S04]  /*62820*/  LDGSTS.E [R243+0x10004], desc[UR60][R18.64], !P6 ;  /* 0x1000400012f37fae */ /* 0x000fe8000f12187c */
[----:B------:R-:W-:Y:S01]  /*62830*/  LDGSTS.E [R243+0x14004], desc[UR60][R38.64], !P6 ;  /* 0x1400400026f37fae */ /* 0x000fe2000f12187c */
        /* <DEDUP_REMOVED lines=12> */
[----:B------:R-:W-:Y:S01]  /*62900*/  IMAD.WIDE R38, R8, 0x4, R34 ;  /* 0x0000000408267825 */ /* 0x000fe200078e0222 */
[----:B------:R-:W-:-:S03]  /*62910*/  ISETP.GE.U32.AND P5, PT, R4, 0x7ffffd1a, PT ;  /* 0x7ffffd1a0400780c */ /* 0x000fc60003fa6070 */
[----:B------:R-:W-:Y:S02]  /*62920*/  VIADD R4, R16, 0xfffffd98 ;  /* 0xfffffd9810047836 */ /* 0x000fe40000000000 */
[----:B------:R-:W-:-:S04]  /*62930*/  IMAD.WIDE R34, R8, 0x4, R218 ;  /* 0x0000000408227825 */ /* 0x000fc800078e02da */
[----:B------:R-:W-:Y:S01]  /*62940*/  IMAD.WIDE R16, R8, 0x4, R230 ;  /* 0x0000000408107825 */ /* 0x000fe200078e02e6 */
[----:B------:R-:W-:Y:S04]  /*62950*/  STL.64 [R1+0x1338], R38 ;  /* 0x0013382601007387 */ /* 0x000fe80000100a00 */
[----:B------:R2:W-:Y:S04]  /*62960*/  STL.64 [R1+0x1348], R36 ;  /* 0x0013482401007387 */ /* 0x0005e80000100a00 */
[----:B------:R3:W-:Y:S04]  /*62970*/  STL.64 [R1+0x1db8], R34 ;  /* 0x001db82201007387 */ /* 0x0007e80000100a00 */
[----:B------:R-:W-:Y:S04]  /*62980*/  LDGSTS.E [R243+0x1000c], desc[UR60][R38.64], !P1 ;  /* 0x1000c00026f37fae */ /* 0x000fe8000c92187c */
[----:B------:R1:W-:Y:S04]  /*62990*/  STL.64 [R1+0x1dc8], R16 ;  /* 0x001dc81001007387 */ /* 0x0003e80000100a00 */
[----:B------:R-:W3:Y:S04]  /*629a0*/  LDL.LU.64 R218, [R1+0x1d60] ;  /* 0x001d600001da7983 */ /* 0x000ee80000300a00 */
[----:B------:R-:W3:Y:S04]  /*629b0*/  LDL.LU.64 R230, [R1+0x1d58] ;  /* 0x001d580001e67983 */ /* 0x000ee80000300a00 */
[----:B------:R2:W-:Y:S04]  /*629c0*/  LDGSTS.E [R243+0x1400c], desc[UR60][R36.64], !P1 ;  /* 0x1400c00024f37fae */ /* 0x0005e8000c92187c */
[----:B------:R3:W-:Y:S01]  /*629d0*/  LDGSTS.E [R243+0x18000], desc[UR60][R34.64], !P4 ;  /* 0x1800000022f37fae */ /* 0x0007e2000e12187c */
[----:B------:R-:W-:-:S02]  /*629e0*/  ISETP.GE.U32.AND P6, PT, R252, 0x7ffffd1b, PT ;  /* 0x7ffffd1bfc00780c */ /* 0x000fc40003fc6070 */
[----:B------:R-:W-:Y:S01]  /*629f0*/  ISETP.GE.U32.AND P1, PT, R4, 0x7ffffd19, PT ;  /* 0x7ffffd190400780c */ /* 0x000fe20003f26070 */
[----:B------:R1:W-:Y:S01]  /*62a00*/  LDGSTS.E [R243+0x1c000], desc[UR60][R16.64], !P4 ;  /* 0x1c00000010f37fae */ /* 0x0003e2000e12187c */
[----:B------:R-:W-:-:S04]  /*62a10*/  IMAD.WIDE R40, R8, 0x4, R30 ;  /* 0x0000000408287825 */ /* 0x000fc800078e021e */
[----:B--2---:R-:W-:-:S04]  /*62a20*/  IMAD.WIDE R36, R8, 0x4, R28 ;  /* 0x0000000408247825 */ /* 0x004fc800078e021c */
[----:B------:R-:W-:-:S04]  /*62a30*/  IMAD.WIDE R38, R8, 0x4, R26 ;  /* 0x0000000408267825 */ /* 0x000fc800078e021a */
[C---:B----4-:R-:W-:Y:S01]  /*62a40*/  IMAD.WIDE R30, R8.reuse, 0x4, R18 ;  /* 0x00000004081e7825 */ /* 0x050fe200078e0212 */
[----:B------:R-:W-:Y:S04]  /*62a50*/  STL.64 [R1+0x1dd0], R40 ;  /* 0x001dd02801007387 */ /* 0x000fe80000100a00 */
[----:B------:R-:W2:Y:S04]  /*62a60*/  LDL.LU.64 R28, [R1+0x1d50] ;  /* 0x001d5000011c7983 */ /* 0x000ea80000300a00 */
[----:B------:R-:W-:Y:S04]  /*62a70*/  STL.64 [R1+0x1df0], R36 ;  /* 0x001df02401007387 */ /* 0x000fe80000100a00 */
[----:B------:R-:W-:Y:S04]  /*62a80*/  STL.64 [R1+0x1dc0], R38 ;  /* 0x001dc02601007387 */ /* 0x000fe80000100a00 */
[----:B------:R-:W4:Y:S04]  /*62a90*/  LDL.LU.64 R18, [R1+0x1d48] ;  /* 0x001d480001127983 */ /* 0x000f280000300a00 */
[----:B------:R1:W-:Y:S04]  /*62aa0*/  STL.64 [R1+0x1e00], R30 ;  /* 0x001e001e01007387 */ /* 0x0003e80000100a00 */
[----:B------:R-:W4:Y:S04]  /*62ab0*/  LDL.LU.64 R26, [R1+0x1d40] ;  /* 0x001d4000011a7983 */ /* 0x000f280000300a00 */
[----:B------:R-:W-:Y:S04]  /*62ac0*/  LDGSTS.E [R243+0x18004], desc[UR60][R40.64], !P6 ;  /* 0x1800400028f37fae */ /* 0x000fe8000f12187c */
[----:B------:R-:W-:Y:S04]  /*62ad0*/  LDGSTS.E [R243+0x1c004], desc[UR60][R38.64], !P6 ;  /* 0x1c00400026f37fae */ /* 0x000fe8000f12187c */
[----:B------:R1:W-:Y:S01]  /*62ae0*/  LDGSTS.E [R243+0x18008], desc[UR60][R36.64], !P5 ;  /* 0x1800800024f37fae */ /* 0x0003e2000e92187c */
[----:B---3--:R-:W-:-:S04]  /*62af0*/  IMAD.WIDE R34, R8, 0x4, R24 ;  /* 0x0000000408227825 */ /* 0x008fc800078e0218 */
[----:B------:R-:W-:Y:S01]  /*62b00*/  IMAD.WIDE R22, R8, 0x4, R22 ;  /* 0x0000000408167825 */ /* 0x000fe200078e0216 */
[----:B------:R-:W-:-:S03]  /*62b10*/  IADD3 R4, R21, -0x209, RZ ;  /* 0xfffffdf715047810 */ /* 0x000fc60007ffe0ff */
[----:B------:R-:W-:Y:S01]  /*62b20*/  VIADD R252, R33, 0xfffffdf6 ;  /* 0xfffffdf621fc7836 */ /* 0x000fe20000000000 */
[----:B------:R-:W3:Y:S01]  /*62b30*/  LDC R21, c[0x0][0x230] ;  /* 0x00008c00ff157b82 */ /* 0x000ee20000000800 */
[----:B------:R-:W-:Y:S04]  /*62b40*/  STL.64 [R1+0x1de8], R34 ;  /* 0x001de82201007387 */ /* 0x000fe80000100a00 */
[----:B------:R-:W4:Y:S04]  /*62b50*/  LDL.LU.64 R24, [R1+0x1d38] ;  /* 0x001d380001187983 */ /* 0x000f280000300a00 */
[----:B------:R1:W-:Y:S04]  /*62b60*/  LDGSTS.E [R243+0x1c008], desc[UR60][R34.64], !P5 ;  /* 0x1c00800022f37fae */ /* 0x0003e8000e92187c */
[----:B------:R1:W-:Y:S04]  /*62b70*/  STL.64 [R1+0x1df8], R22 ;  /* 0x001df81601007387 */ /* 0x0003e80000100a00 */
[----:B------:R-:W-:Y:S04]  /*62b80*/  LDGSTS.E [R243+0x1800c], desc[UR60][R30.64], !P1 ;  /* 0x1800c0001ef37fae */ /* 0x000fe8000c92187c */
[----:B------:R3:W-:Y:S01]  /*62b90*/  LDGSTS.E [R243+0x1c00c], desc[UR60][R22.64], !P1 ;  /* 0x1c00c00016f37fae */ /* 0x0007e2000c92187c */
[----:B-1----:R-:W1:Y:S08]  /*62ba0*/  LDC R16, c[0x0][0x230] ;  /* 0x00008c00ff107b82 */ /* 0x002e700000000800 */
[----:B------:R-:W1:Y:S01]  /*62bb0*/  LDC R17, c[0x0][0x230] ;  /* 0x00008c00ff117b82 */ /* 0x000e620000000800 */
[----:B------:R-:W4:Y:S04]  /*62bc0*/  LDL.LU.64 R30, [R1+0x1d30] ;  /* 0x001d3000011e7983 */ /* 0x000f280000300a00 */
[----:B------:R-:W4:Y:S01]  /*62bd0*/  LDL.LU.64 R22, [R1+0x1d28] ;  /* 0x001d280001167983 */ /* 0x000f220000300a00 */
[----:B------:R-:W-:-:S04]  /*62be0*/  IMAD.WIDE R36, R8, 0x4, R218 ;  /* 0x0000000408247825 */ /* 0x000fc800078e02da */
[----:B------:R-:W-:Y:S01]  /*62bf0*/  IMAD.WIDE R34, R8, 0x4, R230 ;  /* 0x0000000408227825 */ /* 0x000fe200078e02e6 */
[----:B------:R-:W-:Y:S04]  /*62c00*/  STL.64 [R1+0xeb0], R36 ;  /* 0x000eb02401007387 */ /* 0x000fe80000100a00 */
[----:B------:R-:W4:Y:S04]  /*62c10*/  LDL.LU.64 R218, [R1+0x1d20] ;  /* 0x001d200001da7983 */ /* 0x000f280000300a00 */
[----:B------:R4:W-:Y:S04]  /*62c20*/  STL.64 [R1+0xec0], R34 ;  /* 0x000ec02201007387 */ /* 0x0009e80000100a00 */
[----:B------:R-:W4:Y:S01]  /*62c30*/  LDL.LU.64 R230, [R1+0x1d18] ;  /* 0x001d180001e67983 */ /* 0x000f220000300a00 */
[----:B------:R-:W-:-:S02]  /*62c40*/  ISETP.GE.U32.AND P4, PT, R4, 0x7ffffd78, PT ;  /* 0x7ffffd780400780c */ /* 0x000fc40003f86070 */
[----:B------:R-:W-:Y:S01]  /*62c50*/  ISETP.GE.U32.AND P6, PT, R252, 0x7ffffd77, PT ;  /* 0x7ffffd77fc00780c */ /* 0x000fe20003fc6070 */
[----:B---3--:R-:W-:Y:S01]  /*62c60*/  VIADD R243, R21, 0xfffffdf4 ;  /* 0xfffffdf415f37836 */ /* 0x008fe20000000000 */
[----:B------:R-:W-:Y:S01]  /*62c70*/  IADD3 R4, R20, -0x20b, RZ ;  /* 0xfffffdf514047810 */ /* 0x000fe20007ffe0ff */
[----:B------:R-:W3:Y:S08]  /*62c80*/  LDC R252, c[0x0][0x230] ;  /* 0x00008c00fffc7b82 */ /* 0x000ef00000000800 */
[----:B------:R-:W3:Y:S08]  /*62c90*/  LDC R20, c[0x0][0x230] ;  /* 0x00008c00ff147b82 */ /* 0x000ef00000000800 */
[----:B------:R-:W3:Y:S01]  /*62ca0*/  LDC R21, c[0x0][0x230] ;  /* 0x00008c00ff157b82 */ /* 0x000ee20000000800 */
[----:B------:R-:W-:Y:S01]  /*62cb0*/  ISETP.GE.U32.AND P1, PT, R243, 0x7ffffd75, PT ;  /* 0x7ffffd75f300780c */ /* 0x000fe20003f26070 */
[----:B------:R-:W-:Y:S01]  /*62cc0*/  VIADD R243, R32, 0xfffffdd6 ;  /* 0xfffffdd620f37836 */ /* 0x000fe20000000000 */
[----:B------:R-:W-:Y:S04]  /*62cd0*/  LDGSTS.E [R242], desc[UR60][R36.64], !P4 ;  /* 0x0000000024f27fae */ /* 0x000fe8000e12187c */
[----:B------:R1:W-:Y:S01]  /*62ce0*/  LDGSTS.E [R242+0x4000], desc[UR60][R34.64], !P4 ;  /* 0x0400000022f27fae */ /* 0x0003e2000e12187c */
[----:B------:R-:W-:Y:S01]  /*62cf0*/  ISETP.GE.U32.AND P5, PT, R4, 0x7ffffd76, PT ;  /* 0x7ffffd760400780c */ /* 0x000fe20003fa6070 */
[----:B--2---:R-:W-:-:S04]  /*62d00*/  IMAD.WIDE R28, R8, 0x4, R28 ;  /* 0x00000004081c7825 */ /* 0x004fc800078e021c */
[----:B----4-:R-:W-:-:S04]  /*62d10*/  IMAD.WIDE R18, R8, 0x4, R18 ;  /* 0x0000000408127825 */ /* 0x010fc800078e0212 */
[C---:B-1----:R-:W-:Y:S01]  /*62d20*/  IMAD.WIDE R34, R8.reuse, 0x4, R26 ;  /* 0x0000000408227825 */ /* 0x042fe200078e021a */
[----:B------:R1:W-:Y:S04]  /*62d30*/  STL.64 [R1+0xee8], R28 ;  /* 0x000ee81c01007387 */ /* 0x0003e80000100a00 */
[----:B------:R2:W-:Y:S04]  /*62d40*/  STL.64 [R1+0xef8], R18 ;  /* 0x000ef81201007387 */ /* 0x0005e80000100a00 */
[----:B------:R-:W4:Y:S04]  /*62d50*/  LDL.LU.64 R26, [R1+0x1d10] ;  /* 0x001d1000011a7983 */ /* 0x000f280000300a00 */
[----:B------:R-:W-:Y:S04]  /*62d60*/  LDGSTS.E [R242+0x4], desc[UR60][R28.64], !P6 ;  /* 0x000040001cf27fae */ /* 0x000fe8000f12187c */
[----:B------:R-:W-:Y:S04]  /*62d70*/  LDGSTS.E [R242+0x4004], desc[UR60][R18.64], !P6 ;  /* 0x0400400012f27fae */ /* 0x000fe8000f12187c */
[----:B------:R3:W-:Y:S01]  /*62d80*/  LDGSTS.E [R242+0x8], desc[UR60][R34.64], !P5 ;  /* 0x0000800022f27fae */ /* 0x0007e2000e92187c */
[----:B------:R-:W-:-:S03]  /*62d90*/  IMAD.WIDE R32, R8, 0x4, R24 ;  /* 0x0000000408207825 */ /* 0x000fc600078e0218 */
[----:B------:R-:W4:Y:S04]  /*62da0*/  LDL.LU.64 R24, [R1+0x1d08] ;  /* 0x001d080001187983 */ /* 0x000f280000300a00 */
[----:B------:R-:W-:Y:S04]  /*62db0*/  STL.64 [R1+0xf08], R34 ;  /* 0x000f082201007387 */ /* 0x000fe80000100a00 */
[----:B------:R3:W-:Y:S04]  /*62dc0*/  STL.64 [R1+0xf30], R32 ;  /* 0x000f302001007387 */ /* 0x0007e80000100a00 */
[----:B-1----:R-:W4:Y:S04]  /*62dd0*/  LDL.LU.64 R28, [R1+0x1d00] ;  /* 0x001d0000011c7983 */ /* 0x002f280000300a00 */
[----:B--2---:R-:W2:Y:S04]  /*62de0*/  LDL.LU.64 R18, [R1+0x1cf8] ;  /* 0x001cf80001127983 */ /* 0x004ea80000300a00 */
[----:B------:R-:W-:Y:S01]  /*62df0*/  LDGSTS.E [R242+0x4008], desc[UR60][R32.64], !P5 ;  /* 0x0400800020f27fae */ /* 0x000fe2000e92187c */
[----:B------:R-:W-:-:S04]  /*62e00*/  IMAD.WIDE R38, R8, 0x4, R30 ;  /* 0x0000000408267825 */ /* 0x000fc800078e021e */
[C---:B------:R-:W-:Y:S01]  /*62e10*/  IMAD.WIDE R36, R8.reuse, 0x4, R22 ;  /* 0x0000000408247825 */ /* 0x040fe200078e0216 */
[----:B------:R-:W-:Y:S04]  /*62e20*/  STL.64 [R1+0xf40], R38 ;  /* 0x000f402601007387 */ /* 0x000fe80000100a00 */
[----:B---3--:R-:W3:Y:S04]  /*62e30*/  LDL.LU.64 R32, [R1+0x1cf0] ;  /* 0x001cf00001207983 */ /* 0x008ee80000300a00 */
[----:B------:R1:W-:Y:S04]  /*62e40*/  STL.64 [R1+0xf50], R36 ;  /* 0x000f502401007387 */ /* 0x0003e80000100a00 */
[----:B------:R-:W3:Y:S01]  /*62e50*/  LDL.LU.64 R22, [R1+0x1ce8] ;  /* 0x001ce80001167983 */ /* 0x000ee20000300a00 */
[----:B------:R-:W-:-:S04]  /*62e60*/  IMAD.WIDE R34, R8, 0x4, R218 ;  /* 0x0000000408227825 */ /* 0x000fc800078e02da */
[----:B------:R-:W-:Y:S01]  /*62e70*/  IMAD.WIDE R30, R8, 0x4, R230 ;  /* 0x00000004081e7825 */ /* 0x000fe200078e02e6 */
[----:B------:R-:W-:Y:S02]  /*62e80*/  IADD3 R4, R16, -0x229, RZ ;  /* 0xfffffdd710047810 */ /* 0x000fe40007ffe0ff */
[----:B------:R-:W-:Y:S01]  /*62e90*/  ISETP.GE.U32.AND P6, PT, R243, 0x7ffffd57, PT ;  /* 0x7ffffd57f300780c */ /* 0x000fe20003fc6070 */
[----:B------:R-:W-:Y:S04]  /*62ea0*/  LDGSTS.E [R242+0xc], desc[UR60][R38.64], !P1 ;  /* 0x0000c00026f27fae */ /* 0x000fe8000c92187c */
[----:B------:R2:W-:Y:S04]  /*62eb0*/  STL.64 [R1+0x1120], R34 ;  /* 0x0011202201007387 */ /* 0x0005e80000100a00 */
[----:B------:R-:W3:Y:S04]  /*62ec0*/  LDL.LU.64 R218, [R1+0x1ce0] ;  /* 0x001ce00001da7983 */ /* 0x000ee80000300a00 */
[----:B------:R-:W3:Y:S01]  /*62ed0*/  LDL.LU.64 R230, [R1+0x1cd8] ;  /* 0x001cd80001e67983 */ /* 0x000ee20000300a00 */
[----:B------:R-:W-:-:S03]  /*62ee0*/  ISETP.GE.U32.AND P4, PT, R4, 0x7ffffd58, PT ;  /* 0x7ffffd580400780c */ /* 0x000fc60003f86070 */
[----:B------:R1:W-:Y:S04]  /*62ef0*/  LDGSTS.E [R242+0x400c], desc[UR60][R36.64], !P1 ;  /* 0x0400c00024f27fae */ /* 0x0003e8000c92187c */
[----:B------:R-:W-:Y:S01]  /*62f00*/  STL.64 [R1+0x1128], R30 ;  /* 0x0011281e01007387 */ /* 0x000fe20000100a00 */
[----:B------:R-:W3:Y:S05]  /*62f10*/  LDC R16, c[0x0][0x230] ;  /* 0x00008c00ff107b82 */ /* 0x000eea0000000800 */
[----:B------:R2:W-:Y:S04]  /*62f20*/  LDGSTS.E [R242+0x8000], desc[UR60][R34.64], !P4 ;  /* 0x0800000022f27fae */ /* 0x0005e8000e12187c */
[----:B------:R3:W-:Y:S01]  /*62f30*/  LDGSTS.E [R242+0xc000], desc[UR60][R30.64], !P4 ;  /* 0x0c0000001ef27fae */ /* 0x0007e2000e12187c */
[----:B------:R-:W-:Y:S01]  /*62f40*/  IADD3 R4, R17, -0x22b, RZ ;  /* 0xfffffdd511047810 */ /* 0x000fe20007ffe0ff */
[----:B----4-:R-:W-:-:S04]  /*62f50*/  IMAD.WIDE R26, R8, 0x4, R26 ;  /* 0x00000004081a7825 */ /* 0x010fc800078e021a */
[----:B------:R-:W-:-:S04]  /*62f60*/  IMAD.WIDE R24, R8, 0x4, R24 ;  /* 0x0000000408187825 */ /* 0x000fc800078e0218 */
[C---:B-1----:R-:W-:Y:S01]  /*62f70*/  IMAD.WIDE R36, R8.reuse, 0x4, R28 ;  /* 0x0000000408247825 */ /* 0x042fe200078e021c */
[----:B------:R1:W-:Y:S03]  /*62f80*/  STL.64 [R1+0x1130], R26 ;  /* 0x0011301a01007387 */ /* 0x0003e60000100a00 */
[C---:B--2---:R-:W-:Y:S01]  /*62f90*/  IMAD.WIDE R34, R8.reuse, 0x4, R18 ;  /* 0x0000000408227825 */ /* 0x044fe200078e0212 */
[----:B------:R2:W-:Y:S04]  /*62fa0*/  STL.64 [R1+0x1138], R24 ;  /* 0x0011381801007387 */ /* 0x0005e80000100a00 */
[----:B------:R-:W4:Y:S04]  /*62fb0*/  LDL.LU.64 R18, [R1+0x1cd0] ;  /* 0x001cd00001127983 */ /* 0x000f280000300a00 */
[----:B------:R-:W4:Y:S04]  /*62fc0*/  LDL.LU.64 R28, [R1+0x1cc8] ;  /* 0x001cc800011c7983 */ /* 0x000f280000300a00 */
[----:B------:R2:W-:Y:S04]  /*62fd0*/  STL.64 [R1+0x1140], R36 ;  /* 0x0011402401007387 */ /* 0x0005e80000100a00 */
[----:B------:R-:W-:Y:S04]  /*62fe0*/  LDGSTS.E [R242+0x8004], desc[UR60][R26.64], !P6 ;  /* 0x080040001af27fae */ /* 0x000fe8000f12187c */
[----:B------:R2:W-:Y:S04]  /*62ff0*/  STL.64 [R1+0x1150], R34 ;  /* 0x0011502201007387 */ /* 0x0005e80000100a00 */
[----:B------:R-:W-:Y:S01]  /*63000*/  LDGSTS.E [R242+0xc004], desc[UR60][R24.64], !P6 ;  /* 0x0c00400018f27fae */ /* 0x000fe2000f12187c */
[----:B---3--:R-:W-:-:S03]  /*63010*/  IMAD.WIDE R40, R8, 0x4, R32 ;  /* 0x0000000408287825 */ /* 0x008fc600078e0220 */
[----:B-1----:R-:W3:Y:S04]  /*63020*/  LDL.LU.64 R26, [R1+0x1cc0] ;  /* 0x001cc000011a7983 */ /* 0x002ee80000300a00 */
[----:B--2---:R-:W2:Y:S01]  /*63030*/  LDL.LU.64 R24, [R1+0x1cb8] ;  /* 0x001cb80001187983 */ /* 0x004ea20000300a00 */
[----:B------:R-:W-:-:S04]  /*63040*/  IMAD.WIDE R38, R8, 0x4, R22 ;  /* 0x0000000408267825 */ /* 0x000fc800078e0216 */
[----:B------:R-:W-:Y:S01]  /*63050*/  VIADD R243, R20, 0xfffffdd4 ;  /* 0xfffffdd414f37836 */ /* 0x000fe20000000000 */
[----:B------:R-:W-:Y:S04]  /*63060*/  STL.64 [R1+0x1158], R40 ;  /* 0x0011582801007387 */ /* 0x000fe80000100a00 */
[----:B------:R-:W-:Y:S01]  /*63070*/  STL.64 [R1+0x1160], R38 ;  /* 0x0011602601007387 */ /* 0x000fe20000100a00 */
[----:B------:R-:W-:-:S03]  /*63080*/  ISETP.GE.U32.AND P5, PT, R4, 0x7ffffd56, PT ;  /* 0x7ffffd560400780c */ /* 0x000fc60003fa6070 */
[----:B------:R-:W2:Y:S04]  /*63090*/  LDL.LU.64 R32, [R1+0x1cb0] ;  /* 0x001cb00001207983 */ /* 0x000ea80000300a00 */
[----:B------:R-:W2:Y:S01]  /*630a0*/  LDL.LU.64 R22, [R1+0x1ca8] ;  /* 0x001ca80001167983 */ /* 0x000ea20000300a00 */
[----:B------:R-:W1:Y:S08]  /*630b0*/  LDC R30, c[0x0][0x230] ;  /* 0x00008c00ff1e7b82 */ /* 0x000e700000000800 */
[----:B------:R-:W2:Y:S08]  /*630c0*/  LDC R17, c[0x0][0x230] ;  /* 0x00008c00ff117b82 */ /* 0x000eb00000000800 */
[----:B------:R-:W2:Y:S01]  /*630d0*/  LDC R20, c[0x0][0x230] ;  /* 0x00008c00ff147b82 */ /* 0x000ea20000000800 */
[----:B------:R1:W-:Y:S04]  /*630e0*/  LDGSTS.E [R242+0x8008], desc[UR60][R36.64], !P5 ;  /* 0x0800800024f27fae */ /* 0x0003e8000e92187c */
[----:B------:R1:W-:Y:S02]  /*630f0*/  LDGSTS.E [R242+0xc008], desc[UR60][R34.64], !P5 ;  /* 0x0c00800022f27fae */ /* 0x0003e4000e92187c */
[----:B-1----:R-:W-:-:S04]  /*63100*/  IMAD.WIDE R36, R8, 0x4, R218 ;  /* 0x0000000408247825 */ /* 0x002fc800078e02da */
[----:B------:R-:W-:Y:S01]  /*63110*/  IMAD.WIDE R34, R8, 0x4, R230 ;  /* 0x0000000408227825 */ /* 0x000fe200078e02e6 */
[----:B------:R1:W-:Y:S04]  /*63120*/  STL.64 [R1+0x1350], R36 ;  /* 0x0013502401007387 */ /* 0x0003e80000100a00 */
[----:B------:R3:W-:Y:S04]  /*63130*/  STL.64 [R1+0x1360], R34 ;  /* 0x0013602201007387 */ /* 0x0007e80000100a00 */
[----:B------:R-:W2:Y:S04]  /*63140*/  LDL.LU.64 R218, [R1+0x1ca0] ;  /* 0x001ca00001da7983 */ /* 0x000ea80000300a00 */
[----:B------:R-:W2:Y:S01]  /*63150*/  LDL.LU.64 R230, [R1+0x1c90] ;  /* 0x001c900001e67983 */ /* 0x000ea20000300a00 */
[----:B------:R-:W-:-:S02]  /*63160*/  IADD3 R4, R252, -0x249, RZ ;  /* 0xfffffdb7fc047810 */ /* 0x000fc40007ffe0ff */
[----:B------:R-:W-:Y:S01]  /*63170*/  ISETP.GE.U32.AND P1, PT, R243, 0x7ffffd55, PT ;  /* 0x7ffffd55f300780c */ /* 0x000fe20003f26070 */
[----:B------:R-:W2:Y:S01]  /*63180*/  LDC R252, c[0x0][0x230] ;  /* 0x00008c00fffc7b82 */ /* 0x000ea20000000800 */
[----:B------:R-:W-:Y:S01]  /*63190*/  ISETP.GE.U32.AND P4, PT, R4, 0x7ffffd38, PT ;  /* 0x7ffffd380400780c */ /* 0x000fe20003f86070 */
[----:B------:R-:W-:Y:S01]  /*631a0*/  VIADD R243, R21, 0xfffffdb6 ;  /* 0xfffffdb615f37836 */ /* 0x000fe20000000000 */
[----:B------:R-:W-:-:S05]  /*631b0*/  IADD3 R4, R16, -0x24b, RZ ;  /* 0xfffffdb510047810 */ /* 0x000fca0007ffe0ff */
[----:B------:R-:W2:Y:S08]  /*631c0*/  LDC R16, c[0x0][0x230] ;  /* 0x00008c00ff107b82 */ /* 0x000eb00000000800 */
[----:B------:R-:W2:Y:S01]  /*631d0*/  LDC R21, c[0x0][0x230] ;  /* 0x00008c00ff157b82 */ /* 0x000ea20000000800 */
[----:B------:R-:W-:Y:S02]  /*631e0*/  ISETP.GE.U32.AND P6, PT, R243, 0x7ffffd37, PT ;  /* 0x7ffffd37f300780c */ /* 0x000fe40003fc6070 */
[----:B------:R-:W-:Y:S01]  /*631f0*/  ISETP.GE.U32.AND P5, PT, R4, 0x7ffffd36, PT ;  /* 0x7ffffd360400780c */ /* 0x000fe20003fa6070 */
[----:B------:R-:W-:Y:S04]  /*63200*/  LDGSTS.E [R242+0x800c], desc[UR60][R40.64], !P1 ;  /* 0x0800c00028f27fae */ /* 0x000fe8000c92187c */
[----:B------:R-:W-:Y:S04]  /*63210*/  LDGSTS.E [R242+0xc00c], desc[UR60][R38.64], !P1 ;  /* 0x0c00c00026f27fae */ /* 0x000fe8000c92187c */
[----:B------:R1:W-:Y:S04]  /*63220*/  LDGSTS.E [R242+0x10000], desc[UR60][R36.64], !P4 ;  /* 0x1000000024f27fae */ /* 0x0003e8000e12187c */
[----:B------:R3:W-:Y:S01]  /*63230*/  LDGSTS.E [R242+0x14000], desc[UR60][R34.64], !P4 ;  /* 0x1400000022f27fae */ /* 0x0007e2000e12187c */
[----:B------:R-:W-:-:S02]  /*63240*/  VIADD R243, R30, 0xfffffd96 ;  /* 0xfffffd961ef37836 */ /* 0x000fc40000000000 */
[----:B----4-:R-:W-:-:S04]  /*63250*/  IMAD.WIDE R18, R8, 0x4, R18 ;  /* 0x0000000408127825 */ /* 0x010fc800078e0212 */
[C---:B-1----:R-:W-:Y:S01]  /*63260*/  IMAD.WIDE R36, R8.reuse, 0x4, R28 ;  /* 0x0000000408247825 */ /* 0x042fe200078e021c */
[----:B------:R1:W-:Y:S04]  /*63270*/  STL.64 [R1+0x1378], R18 ;  /* 0x0013781201007387 */ /* 0x0003e80000100a00 */
[----:B------:R4:W-:Y:S04]  /*63280*/  STL.64 [R1+0x1380], R36 ;  /* 0x0013802401007387 */ /* 0x0009e80000100a00 */
[----:B------:R-:W4:Y:S04]  /*63290*/  LDL.LU.64 R30, [R1+0x1c80] ;  /* 0x001c8000011e7983 */ /* 0x000f280000300a00 */
[----:B------:R-:W-:Y:S04]  /*632a0*/  LDGSTS.E [R242+0x10004], desc[UR60][R18.64], !P6 ;  /* 0x1000400012f27fae */ /* 0x000fe8000f12187c */
[----:B------:R4:W-:Y:S01]  /*632b0*/  LDGSTS.E [R242+0x14004], desc[UR60][R36.64], !P6 ;  /* 0x1400400024f27fae */ /* 0x0009e2000f12187c */
[----:B---3--:R-:W-:-:S04]  /*632c0*/  IMAD.WIDE R34, R8, 0x4, R26 ;  /* 0x0000000408227825 */ /* 0x008fc800078e021a */
[C---:B--2---:R-:W-:Y:S01]  /*632d0*/  IMAD.WIDE R24, R8.reuse, 0x4, R24 ;  /* 0x0000000408187825 */ /* 0x044fe200078e0218 */
[----:B------:R-:W-:Y:S04]  /*632e0*/  STL.64 [R1+0x1388], R34 ;  /* 0x0013882201007387 */ /* 0x000fe80000100a00 */
[----:B------:R-:W2:Y:S04]  /*632f0*/  LDL.LU.64 R28, [R1+0x1c60] ;  /* 0x001c6000011c7983 */ /* 0x000ea80000300a00 */
[----:B------:R3:W-:Y:S04]  /*63300*/  STL.64 [R1+0x1390], R24 ;  /* 0x0013901801007387 */ /* 0x0007e80000100a00 */
[----:B------:R-:W2:Y:S04]  /*63310*/  LDL.LU.64 R26, [R1+0x1c70] ;  /* 0x001c7000011a7983 */ /* 0x000ea80000300a00 */
[----:B-1----:R-:W2:Y:S04]  /*63320*/  LDL.LU.64 R18, [R1+0x1c48] ;  /* 0x001c480001127983 */ /* 0x002ea80000300a00 */
[----:B------:R1:W-:Y:S04]  /*63330*/  LDGSTS.E [R242+0x10008], desc[UR60][R34.64], !P5 ;  /* 0x1000800022f27fae */ /* 0x0003e8000e92187c */
[----:B------:R-:W-:Y:S01]  /*63340*/  LDGSTS.E [R242+0x14008], desc[UR60][R24.64], !P5 ;  /* 0x1400800018f27fae */ /* 0x000fe2000e92187c */
[----:B----4-:R-:W-:-:S03]  /*63350*/  IMAD.WIDE R36, R8, 0x4, R22 ;  /* 0x0000000408247825 */ /* 0x010fc600078e0216 */
[----:B---3--:R-:W3:Y:S04]  /*63360*/  LDL.LU.64 R24, [R1+0x1c50] ;  /* 0x001c500001187983 */ /* 0x008ee80000300a00 */
[----:B------:R-:W4:Y:S01]  /*63370*/  LDL.LU.64 R22, [R1+0x1c38] ;  /* 0x001c380001167983 */ /* 0x000f220000300a00 */
[----:B------:R-:W-:-:S05]  /*63380*/  IMAD.WIDE R38, R8, 0x4, R32 ;  /* 0x0000000408267825 */ /* 0x000fca00078e0220 */
[----:B------:R-:W-:Y:S04]  /*63390*/  STL.64 [R1+0x13a0], R38 ;  /* 0x0013a02601007387 */ /* 0x000fe80000100a00 */
[----:B------:R-:W-:Y:S01]  /*633a0*/  STL.64 [R1+0x13b0], R36 ;  /* 0x0013b02401007387 */ /* 0x000fe20000100a00 */
[----:B-1----:R-:W-:-:S04]  /*633b0*/  IMAD.WIDE R34, R8, 0x4, R218 ;  /* 0x0000000408227825 */ /* 0x002fc800078e02da */
[----:B------:R-:W-:Y:S01]  /*633c0*/  IMAD.WIDE R32, R8, 0x4, R230 ;  /* 0x0000000408207825 */ /* 0x000fe200078e02e6 */
[----:B------:R-:W-:Y:S04]  /*633d0*/  STL.64 [R1+0x1d68], R34 ;  /* 0x001d682201007387 */ /* 0x000fe80000100a00 */
[----:B------:R-:W4:Y:S04]  /*633e0*/  LDL.LU.64 R218, [R1+0x1c28] ;  /* 0x001c280001da7983 */ /* 0x000f280000300a00 */
[----:B------:R1:W-:Y:S04]  /*633f0*/  STL.64 [R1+0x1d70], R32 ;  /* 0x001d702001007387 */ /* 0x0003e80000100a00 */
[----:B------:R-:W4:Y:S01]  /*63400*/  LDL.LU.64 R230, [R1+0x1c20] ;  /* 0x001c200001e67983 */ /* 0x000f220000300a00 */
[----:B------:R-:W-:Y:S01]  /*63410*/  VIADD R4, R17, 0xfffffdb4 ;  /* 0xfffffdb411047836 */ /* 0x000fe20000000000 */
[----:B------:R-:W-:Y:S01]  /*63420*/  ISETP.GE.U32.AND P6, PT, R243, 0x7ffffd17, PT ;  /* 0x7ffffd17f300780c */ /* 0x000fe20003fc6070 */
[----:B------:R-:W4:Y:S03]  /*63430*/  LDC R17, c[0x0][0x230] ;  /* 0x00008c00ff117b82 */ /* 0x000f260000000800 */
[----:B------:R-:W-:-:S02]  /*63440*/  ISETP.GE.U32.AND P1, PT, R4, 0x7ffffd35, PT ;  /* 0x7ffffd350400780c */ /* 0x000fc40003f26070 */
[----:B------:R-:W-:Y:S01]  /*63450*/  IADD3 R4, R252, -0x269, RZ ;  /* 0xfffffd97fc047810 */ /* 0x000fe20007ffe0ff */
[----:B------:R-:W-:Y:S02]  /*63460*/  VIADD R243, R21, 0xfffffdf2 ;  /* 0xfffffdf215f37836 */ /* 0x000fe40000000000 */
[----:B------:R-:W4:Y:S08]  /*63470*/  LDC R252, c[0x0][0x230] ;  /* 0x00008c00fffc7b82 */ /* 0x000f300000000800 */
[----:B------:R-:W4:Y:S01]  /*63480*/  LDC R21, c[0x0][0x230] ;  /* 0x00008c00ff157b82 */ /* 0x000f220000000800 */
[----:B------:R-:W-:-:S02]  /*63490*/  ISETP.GE.U32.AND P4, PT, R4, 0x7ffffd18, PT ;  /* 0x7ffffd180400780c */ /* 0x000fc40003f86070 */
[----:B------:R-:W-:-:S05]  /*634a0*/  IADD3 R4, R20, -0x26b, RZ ;  /* 0xfffffd9514047810 */ /* 0x000fca0007ffe0ff */
[----:B------:R-:W4:Y:S01]  /*634b0*/  LDC R20, c[0x0][0x230] ;  /* 0x00008c00ff147b82 */ /* 0x000f220000000800 */
[----:B------:R-:W-:Y:S04]  /*634c0*/  LDGSTS.E [R242+0x1000c], desc[UR60][R38.64], !P1 ;  /* 0x1000c00026f27fae */ /* 0x000fe8000c92187c */
[----:B------:R-:W-:Y:S01]  /*634d0*/  LDGSTS.E [R242+0x1400c], desc[UR60][R36.64], !P1 ;  /* 0x1400c00024f27fae */ /* 0x000fe2000c92187c */
[----:B------:R-:W-:Y:S01]  /*634e0*/  ISETP.GE.U32.AND P5, PT, R4, 0x7ffffd16, PT ;  /* 0x7ffffd160400780c */ /* 0x000fe20003fa6070 */
[----:B------:R-:W-:Y:S02]  /*634f0*/  VIADD R4, R16, 0xfffffd94 ;  /* 0xfffffd9410047836 */ /* 0x000fe40000000000 */
[----:B------:R-:W-:Y:S04]  /*63500*/  LDGSTS.E [R242+0x18000], desc[UR60][R34.64], !P4 ;  /* 0x1800000022f27fae */ /* 0x000fe8000e12187c */
[----:B------:R1:W-:Y:S01]  /*63510*/  LDGSTS.E [R242+0x1c000], desc[UR60][R32.64], !P4 ;  /* 0x1c00000020f27fae */ /* 0x0003e2000e12187c */
[----:B------:R-:W4:Y:S01]  /*63520*/  LDC R16, c[0x0][0x230] ;  /* 0x00008c00ff107b82 */ /* 0x000f220000000800 */
[----:B------:R-:W-:Y:S01]  /*63530*/  ISETP.GE.U32.AND P1, PT, R4, 0x7ffffd15, PT ;  /* 0x7ffffd150400780c */ /* 0x000fe20003f26070 */
[----:B------:R-:W-:-:S06]  /*63540*/  IMAD.WIDE R40, R8, 0x4, R30 ;  /* 0x0000000408287825 */ /* 0x000fcc00078e021e */
[----:B-1----:R-:W1:Y:S08]  /*63550*/  LDC R33, c[0x0][0x230] ;  /* 0x00008c00ff217b82 */ /* 0x002e700000000800 */
[----:B------:R-:W1:Y:S01]  /*63560*/  LDC R32, c[0x0][0x230] ;  /* 0x00008c00ff207b82 */ /* 0x000e620000000800 */
[----:B------:R-:W-:Y:S04]  /*63570*/  STL.64 [R1+0x1d80], R40 ;  /* 0x001d802801007387 */ /* 0x000fe80000100a00 */
[----:B------:R-:W-:Y:S01]  /*63580*/  LDGSTS.E [R242+0x18004], desc[UR60][R40.64], !P6 ;  /* 0x1800400028f27fae */ /* 0x000fe2000f12187c */
[----:B--2---:R-:W-:-:S04]  /*63590*/  IMAD.WIDE R36, R8, 0x4, R28 ;  /* 0x0000000408247825 */ /* 0x004fc800078e021c */
[----:B------:R-:W-:-:S04]  /*635a0*/  IMAD.WIDE R38, R8, 0x4, R26 ;  /* 0x0000000408267825 */ /* 0x000fc800078e021a */
[C---:B------:R-:W-:Y:S01]  /*635b0*/  IMAD.WIDE R30, R8.reuse, 0x4, R18 ;  /* 0x00000004081e7825 */ /* 0x040fe200078e0212 */
[----:B------:R-:W2:Y:S04]  /*635c0*/  LDL.LU.64 R28, [R1+0x1c18] ;  /* 0x001c1800011c7983 */ /* 0x000ea80000300a00 */
[----:B------:R-:W-:Y:S04]  /*635d0*/  STL.64 [R1+0x1d90], R36 ;  /* 0x001d902401007387 */ /* 0x000fe80000100a00 */
[----:B------:R-:W-:Y:S04]  /*635e0*/  STL.64 [R1+0x1d78], R38 ;  /* 0x001d782601007387 */ /* 0x000fe80000100a00 */
[----:B------:R-:W2:Y:S04]  /*635f0*/  LDL.LU.64 R18, [R1+0x1c10] ;  /* 0x001c100001127983 */ /* 0x000ea80000300a00 */
[----:B------:R1:W-:Y:S04]  /*63600*/  STL.64 [R1+0x1db0], R30 ;  /* 0x001db01e01007387 */ /* 0x0003e80000100a00 */
[----:B------:R-:W2:Y:S04]  /*63610*/  LDL.LU.64 R26, [R1+0x1c08] ;  /* 0x001c0800011a7983 */ /* 0x000ea80000300a00 */
[----:B------:R-:W-:Y:S04]  /*63620*/  LDGSTS.E [R242+0x1c004], desc[UR60][R38.64], !P6 ;  /* 0x1c00400026f27fae */ /* 0x000fe8000f12187c */
[----:B------:R-:W-:Y:S01]  /*63630*/  LDGSTS.E [R242+0x18008], desc[UR60][R36.64], !P5 ;  /* 0x1800800024f27fae */ /* 0x000fe2000e92187c */
[----:B---3--:R-:W-:-:S04]  /*63640*/  IMAD.WIDE R34, R8, 0x4, R24 ;  /* 0x0000000408227825 */ /* 0x008fc800078e0218 */
[----:B----4-:R-:W-:Y:S01]  /*63650*/  IMAD.WIDE R24, R8, 0x4, R22 ;  /* 0x0000000408187825 */ /* 0x010fe200078e0216 */
[----:B------:R-:W-:Y:S04]  /*63660*/  STL.64 [R1+0x1d88], R34 ;  /* 0x001d882201007387 */ /* 0x000fe80000100a00 */
[----:B------:R-:W3:Y:S04]  /*63670*/  LDL.LU.64 R22, [R1+0x1c00] ;  /* 0x001c000001167983 */ /* 0x000ee80000300a00 */
[----:B------:R-:W-:Y:S04]  /*63680*/  LDGSTS.E [R242+0x1c008], desc[UR60][R34.64], !P5 ;  /* 0x1c00800022f27fae */ /* 0x000fe8000e92187c */
[----:B------:R4:W-:Y:S04]  /*63690*/  STL.64 [R1+0x1da8], R24 ;  /* 0x001da81801007387 */ /* 0x0009e80000100a00 */
[----:B------:R-:W-:Y:S04]  /*636a0*/  LDGSTS.E [R242+0x1800c], desc[UR60][R30.64], !P1 ;  /* 0x1800c0001ef27fae */ /* 0x000fe8000c92187c */
[----:B------:R4:W-:Y:S01]  /*636b0*/  LDGSTS.E [R242+0x1c00c], desc[UR60][R24.64], !P1 ;  /* 0x1c00c00018f27fae */ /* 0x0009e2000c92187c */
[----:B------:R-:W-:-:S03]  /*636c0*/  ISETP.GE.U32.AND P6, PT, R243, 0x7ffffd73, PT ;  /* 0x7ffffd73f300780c */ /* 0x000fc60003fc6070 */
[----:B-1----:R-:W3:Y:S04]  /*636d0*/  LDL.LU.64 R30, [R1+0x1bf8] ;  /* 0x001bf800011e7983 */ /* 0x002ee80000300a00 */
[----:B----4-:R-:W4:Y:S01]  /*636e0*/  LDL.LU.64 R24, [R1+0x1bf0] ;  /* 0x001bf00001187983 */ /* 0x010f220000300a00 */
[----:B------:R-:W-:-:S04]  /*636f0*/  IMAD.WIDE R242, R8, 0x4, R218 ;  /* 0x0000000408f27825 */ /* 0x000fc800078e02da */
[----:B------:R-:W-:Y:S01]  /*63700*/  IMAD.WIDE R34, R8, 0x4, R230 ;  /* 0x0000000408227825 */ /* 0x000fe200078e02e6 */
[----:B------:R-:W4:Y:S04]  /*63710*/  LDL.LU.64 R218, [R1+0x1be8] ;  /* 0x001be80001da7983 */ /* 0x000f280000300a00 */
[----:B------:R3:W-:Y:S04]  /*63720*/  STL.64 [R1+0xf60], R34 ;  /* 0x000f602201007387 */ /* 0x0007e80000100a00 */
[----:B------:R-:W4:Y:S01]  /*63730*/  LDL.LU.64 R230, [R1+0x1be0] ;  /* 0x001be00001e67983 */ /* 0x000f220000300a00 */
[----:B------:R-:W-:-:S02]  /*63740*/  IADD3 R4, R252, -0x20d, RZ ;  /* 0xfffffdf3fc047810 */ /* 0x000fc40007ffe0ff */
[----:B------:R-:W1:Y:S02]  /*63750*/  LDC R252, c[0x0][0x230] ;  /* 0x00008c00fffc7b82 */ /* 0x000e640000000800 */
[----:B------:R-:W-:Y:S02]  /*63760*/  ISETP.GE.U32.AND P4, PT, R4, 0x7ffffd74, PT ;  /* 0x7ffffd740400780c */ /* 0x000fe40003f86070 */
[----:B------:R-:W-:-:S04]  /*63770*/  IADD3 R4, R17, -0x20f, RZ ;  /* 0xfffffdf111047810 */ /* 0x000fc80007ffe0ff */
[----:B------:R-:W4:Y:S01]  /*63780*/  LDC R17, c[0x0][0x230] ;  /* 0x00008c00ff117b82 */ /* 0x000f220000000800 */
[----:B------:R-:W-:-:S06]  /*63790*/  ISETP.GE.U32.AND P5, PT, R4, 0x7ffffd72, PT ;  /* 0x7ffffd720400780c */ /* 0x000fcc0003fa6070 */
[----:B------:R-:W-:Y:S04]  /*637a0*/  LDGSTS.E [R15], desc[UR60][R242.64], !P4 ;  /* 0x00000000f20f7fae */ /* 0x000fe8000e12187c */
[----:B------:R3:W-:Y:S01]  /*637b0*/  LDGSTS.E [R15+0x4000], desc[UR60][R34.64], !P4 ;  /* 0x04000000220f7fae */ /* 0x0007e2000e12187c */
[----:B-1----:R-:W-:-:S05]  /*637c0*/  VIADD R252, R252, 0xfffffdf0 ;  /* 0xfffffdf0fcfc7836 */ /* 0x002fca0000000000 */
[----:B------:R-:W-:Y:S01]  /*637d0*/  ISETP.GE.U32.AND P1, PT, R252, 0x7ffffd71, PT ;  /* 0x7ffffd71fc00780c */ /* 0x000fe20003f26070 */
[----:B------:R-:W-:Y:S02]  /*637e0*/  VIADD R252, R33, 0xfffffdd2 ;  /* 0xfffffdd221fc7836 */ /* 0x000fe40000000000 */
[----:B--2---:R-:W-:-:S04]  /*637f0*/  IMAD.WIDE R28, R8, 0x4, R28 ;  /* 0x00000004081c7825 */ /* 0x004fc800078e021c */
[----:B------:R-:W-:-:S04]  /*63800*/  IMAD.WIDE R18, R8, 0x4, R18 ;  /* 0x0000000408127825 */ /* 0x000fc800078e0212 */
[C---:B------:R-:W-:Y:S01]  /*63810*/  IMAD.WIDE R36, R8.reuse, 0x4, R26 ;  /* 0x0000000408247825 */ /* 0x040fe200078e021a */
[----:B------:R1:W-:Y:S04]  /*63820*/  STL.64 [R1+0xf80], R28 ;  /* 0x000f801c01007387 */ /* 0x0003e80000100a00 */
[----:B------:R2:W-:Y:S04]  /*63830*/  STL.64 [R1+0xf90], R18 ;  /* 0x000f901201007387 */ /* 0x0005e80000100a00 */
[----:B------:R-:W4:Y:S04]  /*63840*/  LDL.LU.64 R26, [R1+0x1bd8] ;  /* 0x001bd800011a7983 */ /* 0x000f280000300a00 */
[----:B------:R-:W-:Y:S04]  /*63850*/  LDGSTS.E [R15+0x4], desc[UR60][R28.64], !P6 ;  /* 0x000040001c0f7fae */ /* 0x000fe8000f12187c */
[----:B------:R-:W-:Y:S04]  /*63860*/  LDGSTS.E [R15+0x4004], desc[UR60][R18.64], !P6 ;  /* 0x04004000120f7fae */ /* 0x000fe8000f12187c */
[----:B------:R4:W-:Y:S01]  /*63870*/  LDGSTS.E [R15+0x8], desc[UR60][R36.64], !P5 ;  /* 0x00008000240f7fae */ /* 0x0009e2000e92187c */
[----:B---3--:R-:W-:-:S03]  /*63880*/  IMAD.WIDE R34, R8, 0x4, R22 ;  /* 0x0000000408227825 */ /* 0x008fc600078e0216 */
[----:B------:R-:W3:Y:S04]  /*63890*/  LDL.LU.64 R22, [R1+0x1bd0] ;  /* 0x001bd00001167983 */ /* 0x000ee80000300a00 */
[----:B------:R4:W-:Y:S04]  /*638a0*/  STL.64 [R1+0xfa0], R36 ;  /* 0x000fa02401007387 */ /* 0x0009e80000100a00 */
[----:B------:R4:W-:Y:S04]  /*638b0*/  STL.64 [R1+0xfa8], R34 ;  /* 0x000fa82201007387 */ /* 0x0009e80000100a00 */
[----:B-1----:R-:W3:Y:S04]  /*638c0*/  LDL.LU.64 R28, [R1+0x1bc8] ;  /* 0x001bc800011c7983 */ /* 0x002ee80000300a00 */
[----:B--2---:R-:W2:Y:S04]  /*638d0*/  LDL.LU.64 R18, [R1+0x1bc0] ;  /* 0x001bc00001127983 */ /* 0x004ea80000300a00 */
[----:B------:R-:W-:Y:S01]  /*638e0*/  LDGSTS.E [R15+0x4008], desc[UR60][R34.64], !P5 ;  /* 0x04008000220f7fae */ /* 0x000fe2000e92187c */
[----:B------:R-:W-:Y:S01]  /*638f0*/  ISETP.GE.U32.AND P6, PT, R252, 0x7ffffd53, PT ;  /* 0x7ffffd53fc00780c */ /* 0x000fe20003fc6070 */
[----:B------:R-:W-:-:S04]  /*63900*/  IMAD.WIDE R38, R8, 0x4, R30 ;  /* 0x0000000408267825 */ /* 0x000fc800078e021e */
[----:B----4-:R-:W-:-:S04]  /*63910*/  IMAD.WIDE R36, R8, 0x4, R24 ;  /* 0x0000000408247825 */ /* 0x010fc800078e0218 */
[----:B------:R-:W-:Y:S01]  /*63920*/  VIADD R252, R32, 0xfffffdd0 ;  /* 0xfffffdd020fc7836 */ /* 0x000fe20000000000 */
[----:B------:R-:W-:Y:S04]  /*63930*/  STL.64 [R1+0xfb0], R38 ;  /* 0x000fb02601007387 */ /* 0x000fe80000100a00 */
[----:B------:R-:W4:Y:S04]  /*63940*/  LDL.LU.64 R34, [R1+0x1bb8] ;  /* 0x001bb80001227983 */ /* 0x000f280000300a00 */
[----:B------:R-:W-:Y:S04]  /*63950*/  STL.64 [R1+0xfb8], R36 ;  /* 0x000fb82401007387 */ /* 0x000fe80000100a00 */
[----:B------:R-:W4:Y:S01]  /*63960*/  LDL.LU.64 R32, [R1+0x1bb0] ;  /* 0x001bb00001207983 */ /* 0x000f220000300a00 */
[----:B------:R-:W-:-:S04]  /*63970*/  IMAD.WIDE R30, R8, 0x4, R218 ;  /* 0x00000004081e7825 */ /* 0x000fc800078e02da */
[----:B------:R-:W-:Y:S01]  /*63980*/  IMAD.WIDE R24, R8, 0x4, R230 ;  /* 0x0000000408187825 */ /* 0x000fe200078e02e6 */
[----:B------:R-:W-:Y:S01]  /*63990*/  IADD3 R4, R16, -0x22d, RZ ;  /* 0xfffffdd310047810 */ /* 0x000fe20007ffe0ff */
[----:B------:R-:W-:Y:S04]  /*639a0*/  LDGSTS.E [R15+0xc], desc[UR60][R38.64], !P1 ;  /* 0x0000c000260f7fae */ /* 0x000fe8000c92187c */
[----:B------:R1:W-:Y:S04]  /*639b0*/  STL.64 [R1+0x1168], R30 ;  /* 0x0011681e01007387 */ /* 0x0003e80000100a00 */
[----:B------:R-:W4:Y:S04]  /*639c0*/  LDL.LU.64 R218, [R1+0x1ba8] ;  /* 0x001ba80001da7983 */ /* 0x000f280000300a00 */
[----:B------:R-:W4:Y:S01]  /*639d0*/  LDL.LU.64 R230, [R1+0x1ba0] ;  /* 0x001ba00001e67983 */ /* 0x000f220000300a00 */
[----:B------:R-:W-:Y:S01]  /*639e0*/  ISETP.GE.U32.AND P4, PT, R4, 0x7ffffd54, PT ;  /* 0x7ffffd540400780c */ /* 0x000fe20003f86070 */
[----:B------:R-:W1:Y:S01]  /*639f0*/  LDC R16, c[0x0][0x230] ;  /* 0x00008c00ff107b82 */ /* 0x000e620000000800 */
[----:B------:R-:W-:-:S07]  /*63a00*/  IADD3 R4, R20, -0x22f, RZ ;  /* 0xfffffdd114047810 */ /* 0x000fce0007ffe0ff */
[----:B------:R-:W4:Y:S01]  /*63a10*/  LDC R20, c[0x0][0x230] ;  /* 0x00008c00ff147b82 */ /* 0x000f220000000800 */
[----:B------:R1:W-:Y:S04]  /*63a20*/  STL.64 [R1+0x1170], R24 ;  /* 0x0011701801007387 */ /* 0x0003e80000100a00 */
[----:B------:R-:W-:Y:S01]  /*63a30*/  LDGSTS.E [R15+0x400c], desc[UR60][R36.64], !P1 ;  /* 0x0400c000240f7fae */ /* 0x000fe2000c92187c */
[----:B------:R-:W-:-:S03]  /*63a40*/  ISETP.GE.U32.AND P5, PT, R4, 0x7ffffd52, PT ;  /* 0x7ffffd520400780c */ /* 0x000fc60003fa6070 */
[----:B------:R1:W-:Y:S04]  /*63a50*/  LDGSTS.E [R15+0x8000], desc[UR60][R30.64], !P4 ;  /* 0x080000001e0f7fae */ /* 0x0003e8000e12187c */
[----:B------:R1:W-:Y:S01]  /*63a60*/  LDGSTS.E [R15+0xc000], desc[UR60][R24.64], !P4 ;  /* 0x0c000000180f7fae */ /* 0x0003e2000e12187c */
[----:B------:R-:W-:Y:S02]  /*63a70*/  IADD3 R4, R17, -0x24d, RZ ;  /* 0xfffffdb311047810 */ /* 0x000fe40007ffe0ff */
[----:B------:R-:W-:Y:S01]  /*63a80*/  ISETP.GE.U32.AND P1, PT, R252, 0x7ffffd51, PT ;  /* 0x7ffffd51fc00780c */ /* 0x000fe20003f26070 */
[----:B------:R-:W4:Y:S01]  /*63a90*/  LDC R17, c[0x0][0x230] ;  /* 0x00008c00ff117b82 */ /* 0x000f220000000800 */
[----:B------:R-:W-:Y:S01]  /*63aa0*/  ISETP.GE.U32.AND P4, PT, R4, 0x7ffffd34, PT ;  /* 0x7ffffd340400780c */ /* 0x000fe20003f86070 */
[----:B------:R-:W-:Y:S01]  /*63ab0*/  VIADD R252, R21, 0xfffffdb2 ;  /* 0xfffffdb215fc7836 */ /* 0x000fe20000000000 */
[----:B-1----:R-:W-:-:S05]  /*63ac0*/  IADD3 R4, R16, -0x24f, RZ ;  /* 0xfffffdb110047810 */ /* 0x002fca0007ffe0ff */
[----:B------:R-:W1:Y:S08]  /*63ad0*/  LDC R30, c[0x0][0x230] ;  /* 0x00008c00ff1e7b82 */ /* 0x000e700000000800 */
[----:B------:R-:W1:Y:S08]  /*63ae0*/  LDC R24, c[0x0][0x230] ;  /* 0x00008c00ff187b82 */ /* 0x000e700000000800 */
[----:B------:R-:W1:Y:S08]  /*63af0*/  LDC R16, c[0x0][0x230] ;  /* 0x00008c00ff107b82 */ /* 0x000e700000000800 */
[----:B------:R-:W1:Y:S01]  /*63b00*/  LDC R25, c[0x0][0x230] ;  /* 0x00008c00ff197b82 */ /* 0x000e620000000800 */
[----:B------:R-:W-:-:S05]  /*63b10*/  IMAD.WIDE R26, R8, 0x4, R26 ;  /* 0x00000004081a7825 */ /* 0x000fca00078e021a */
[----:B------:R1:W-:Y:S04]  /*63b20*/  STL.64 [R1+0x1178], R26 ;  /* 0x0011781a01007387 */ /* 0x0003e80000100a00 */
[----:B------:R-:W-:Y:S01]  /*63b30*/  LDGSTS.E [R15+0x8004], desc[UR60][R26.64], !P6 ;  /* 0x080040001a0f7fae */ /* 0x000fe2000f12187c */
[----:B---3--:R-:W-:-:S04]  /*63b40*/  IMAD.WIDE R22, R8, 0x4, R22 ;  /* 0x0000000408167825 */ /* 0x008fc800078e0216 */
[----:B------:R-:W-:-:S04]  /*63b50*/  IMAD.WIDE R38, R8, 0x4, R28 ;  /* 0x0000000408267825 */ /* 0x000fc800078e021c */
[C---:B--2---:R-:W-:Y:S01]  /*63b60*/  IMAD.WIDE R36, R8.reuse, 0x4, R18 ;  /* 0x0000000408247825 */ /* 0x044fe200078e0212 */
[----:B------:R2:W-:Y:S04]  /*63b70*/  STL.64 [R1+0x1188], R22 ;  /* 0x0011881601007387 */ /* 0x0005e80000100a00 */
[----:B------:R-:W3:Y:S04]  /*63b80*/  LDL.LU.64 R18, [R1+0x1b98] ;  /* 0x001b980001127983 */ /* 0x000ee80000300a00 */
[----:B------:R-:W3:Y:S04]  /*63b90*/  LDL.LU.64 R28, [R1+0x1b90] ;  /* 0x001b9000011c7983 */ /* 0x000ee80000300a00 */
[----:B------:R4:W-:Y:S04]  /*63ba0*/  STL.64 [R1+0x1190], R38 ;  /* 0x0011902601007387 */ /* 0x0009e80000100a00 */
[----:B------:R4:W-:Y:S04]  /*63bb0*/  STL.64 [R1+0x1198], R36 ;  /* 0x0011982401007387 */ /* 0x0009e80000100a00 */
[----:B-1----:R-:W3:Y:S04]  /*63bc0*/  LDL.LU.64 R26, [R1+0x1b88] ;  /* 0x001b8800011a7983 */ /* 0x002ee80000300a00 */
[----:B------:R-:W-:Y:S04]  /*63bd0*/  LDGSTS.E [R15+0xc004], desc[UR60][R22.64], !P6 ;  /* 0x0c004000160f7fae */ /* 0x000fe8000f12187c */
[----:B------:R1:W-:Y:S04]  /*63be0*/  LDGSTS.E [R15+0x8008], desc[UR60][R38.64], !P5 ;  /* 0x08008000260f7fae */ /* 0x0003e8000e92187c */
[----:B------:R1:W-:Y:S04]  /*63bf0*/  LDGSTS.E [R15+0xc008], desc[UR60][R36.64], !P5 ;  /* 0x0c008000240f7fae */ /* 0x0003e8000e92187c */
[----:B--2---:R-:W2:Y:S01]  /*63c00*/  LDL.LU.64 R22, [R1+0x1b80] ;  /* 0x001b800001167983 */ /* 0x004ea20000300a00 */
[----:B----4-:R-:W-:-:S04]  /*63c10*/  IMAD.WIDE R40, R8, 0x4, R34 ;  /* 0x0000000408287825 */ /* 0x010fc800078e0222 */
[----:B-1----:R-:W-:Y:S01]  /*63c20*/  IMAD.WIDE R38, R8, 0x4, R32 ;  /* 0x0000000408267825 */ /* 0x002fe200078e0220 */
[----:B------:R-:W-:-:S03]  /*63c30*/  ISETP.GE.U32.AND P5, PT, R4, 0x7ffffd32, PT ;  /* 0x7ffffd320400780c */ /* 0x000fc60003fa6070 */
[----:B------:R-:W-:Y:S01]  /*63c40*/  VIADD R4, R20, 0xfffffdb0 ;  /* 0xfffffdb014047836 */ /* 0x000fe20000000000 */
[----:B------:R-:W-:Y:S04]  /*63c50*/  STL.64 [R1+0x11a0], R40 ;  /* 0x0011a02801007387 */ /* 0x000fe80000100a00 */
[----:B------:R-:W-:Y:S04]  /*63c60*/  STL.64 [R1+0x11a8], R38 ;  /* 0x0011a82601007387 */ /* 0x000fe80000100a00 */
[----:B------:R-:W4:Y:S04]  /*63c70*/  LDL.LU.64 R34, [R1+0x1b78] ;  /* 0x001b780001227983 */ /* 0x000f280000300a00 */
[----:B------:R-:W4:Y:S01]  /*63c80*/  LDL.LU.64 R20, [R1+0x1b70] ;  /* 0x001b700001147983 */ /* 0x000f220000300a00 */
[----:B------:R-:W-:-:S04]  /*63c90*/  IMAD.WIDE R36, R8, 0x4, R218 ;  /* 0x0000000408247825 */ /* 0x000fc800078e02da */
[----:B------:R-:W-:Y:S01]  /*63ca0*/  IMAD.WIDE R32, R8, 0x4, R230 ;  /* 0x0000000408207825 */ /* 0x000fe200078e02e6 */
[----:B------:R-:W-:Y:S01]  /*63cb0*/  ISETP.GE.U32.AND P6, PT, R252, 0x7ffffd33, PT ;  /* 0x7ffffd33fc00780c */ /* 0x000fe20003fc6070 */
[----:B------:R-:W-:Y:S04]  /*63cc0*/  LDGSTS.E [R15+0x800c], desc[UR60][R40.64], !P1 ;  /* 0x0800c000280f7fae */ /* 0x000fe8000c92187c */
[----:B------:R-:W-:Y:S04]  /*63cd0*/  STL.64 [R1+0x13b8], R36 ;  /* 0x0013b82401007387 */ /* 0x000fe80000100a00 */
[----:B------:R1:W-:Y:S04]  /*63ce0*/  STL.64 [R1+0x13d0], R32 ;  /* 0x0013d02001007387 */ /* 0x0003e80000100a00 */
[----:B------:R-:W4:Y:S04]  /*63cf0*/  LDL.LU.64 R218, [R1+0x1b68] ;  /* 0x001b680001da7983 */ /* 0x000f280000300a00 */
[----:B------:R-:W4:Y:S04]  /*63d00*/  LDL.LU.64 R230, [R1+0x1b60] ;  /* 0x001b600001e67983 */ /* 0x000f280000300a00 */
[----:B------:R-:W-:Y:S04]  /*63d10*/  LDGSTS.E [R15+0xc00c], desc[UR60][R38.64], !P1 ;  /* 0x0c00c000260f7fae */ /* 0x000fe8000c92187c */
[----:B------:R-:W-:Y:S01]  /*63d20*/  LDGSTS.E [R15+0x10000], desc[UR60][R36.64], !P4 ;  /* 0x10000000240f7fae */ /* 0x000fe2000e12187c */
[----:B------:R-:W-:-:S03]  /*63d30*/  VIADD R252, R30, 0xfffffd92 ;  /* 0xfffffd921efc7836 */ /* 0x000fc60000000000 */
[----:B------:R1:W-:Y:S01]  /*63d40*/  LDGSTS.E [R15+0x14000], desc[UR60][R32.64], !P4 ;  /* 0x14000000200f7fae */ /* 0x0003e2000e12187c */
[----:B------:R-:W-:Y:S02]  /*63d50*/  ISETP.GE.U32.AND P1, PT, R4, 0x7ffffd31, PT ;  /* 0x7ffffd310400780c */ /* 0x000fe40003f26070 */
[----:B------:R-:W-:Y:S02]  /*63d60*/  IADD3 R4, R24, -0x26d, RZ ;  /* 0xfffffd9318047810 */ /* 0x000fe40007ffe0ff */
[----:B------:R-:W4:Y:S02]  /*63d70*/  LDC R24, c[0x0][0x230] ;  /* 0x00008c00ff187b82 */ /* 0x000f240000000800 */
[----:B------:R-:W-:Y:S02]  /*63d80*/  ISETP.GE.U32.AND P4, PT, R4, 0x7ffffd14, PT ;  /* 0x7ffffd140400780c */ /* 0x000fe40003f86070 */
[----:B------:R-:W-:-:S04]  /*63d90*/  IADD3 R4, R17, -0x26f, RZ ;  /* 0xfffffd9111047810 */ /* 0x000fc80007ffe0ff */
[----:B-1----:R-:W1:Y:S08]  /*63da0*/  LDC R33, c[0x0][0x230] ;  /* 0x00008c00ff217b82 */ /* 0x002e700000000800 */
[----:B------:R-:W1:Y:S01]  /*63db0*/  LDC R32, c[0x0][0x230] ;  /* 0x00008c00ff207b82 */ /* 0x000e620000000800 */
[----:B---3--:R-:W-:-:S04]  /*63dc0*/  IMAD.WIDE R18, R8, 0x4, R18 ;  /* 0x0000000408127825 */ /* 0x008fc800078e0212 */
[----:B------:R-:W-:-:S04]  /*63dd0*/  IMAD.WIDE R38, R8, 0x4, R28 ;  /* 0x0000000408267825 */ /* 0x000fc800078e021c */
[C---:B------:R-:W-:Y:S01]  /*63de0*/  IMAD.WIDE R36, R8.reuse, 0x4, R26 ;  /* 0x0000000408247825 */ /* 0x040fe200078e021a */
[----:B------:R3:W-:Y:S04]  /*63df0*/  STL.64 [R1+0x13f8], R18 ;  /* 0x0013f81201007387 */ /* 0x0007e80000100a00 */
[----:B------:R-:W-:Y:S04]  /*63e00*/  STL.64 [R1+0x1410], R38 ;  /* 0x0014102601007387 */ /* 0x000fe80000100a00 */
[----:B------:R-:W4:Y:S04]  /*63e10*/  LDL.LU.64 R30, [R1+0x1b50] ;  /* 0x001b5000011e7983 */ /* 0x000f280000300a00 */
[----:B------:R4:W-:Y:S04]  /*63e20*/  STL.64 [R1+0x1428], R36 ;  /* 0x0014282401007387 */ /* 0x0009e80000100a00 */
[----:B------:R-:W4:Y:S04]  /*63e30*/  LDL.LU.64 R28, [R1+0x1b30] ;  /* 0x001b3000011c7983 */ /* 0x000f280000300a00 */
[----:B------:R-:W-:Y:S04]  /*63e40*/  LDGSTS.E [R15+0x10004], desc[UR60][R18.64], !P6 ;  /* 0x10004000120f7fae */ /* 0x000fe8000f12187c */
[----:B------:R-:W-:Y:S04]  /*63e50*/  LDGSTS.E [R15+0x14004], desc[UR60][R38.64], !P6 ;  /* 0x14004000260f7fae */ /* 0x000fe8000f12187c */
[----:B------:R4:W-:Y:S01]  /*63e60*/  LDGSTS.E [R15+0x10008], desc[UR60][R36.64], !P5 ;  /* 0x10008000240f7fae */ /* 0x0009e2000e92187c */
[----:B--2---:R-:W-:-:S05]  /*63e70*/  IMAD.WIDE R22, R8, 0x4, R22 ;  /* 0x0000000408167825 */ /* 0x004fca00078e0216 */
[----:B------:R2:W-:Y:S04]  /*63e80*/  STL.64 [R1+0x1440], R22 ;  /* 0x0014401601007387 */ /* 0x0005e80000100a00 */
[----:B------:R-:W2:Y:S04]  /*63e90*/  LDL.LU.64 R26, [R1+0x1b40] ;  /* 0x001b4000011a7983 */ /* 0x000ea80000300a00 */
[----:B---3--:R-:W3:Y:S04]  /*63ea0*/  LDL.LU.64 R18, [R1+0x1b10] ;  /* 0x001b100001127983 */ /* 0x008ee80000300a00 */
[----:B------:R-:W-:Y:S01]  /*63eb0*/  LDGSTS.E [R15+0x14008], desc[UR60][R22.64], !P5 ;  /* 0x14008000160f7fae */ /* 0x000fe2000e92187c */
[----:B----4-:R-:W-:-:S03]  /*63ec0*/  IMAD.WIDE R36, R8, 0x4, R20 ;  /* 0x0000000408247825 */ /* 0x010fc600078e0214 */
[----:B--2---:R-:W2:Y:S04]  /*63ed0*/  LDL.LU.64 R22, [R1+0x1b20] ;  /* 0x001b200001167983 */ /* 0x004ea80000300a00 */
[----:B------:R-:W4:Y:S01]  /*63ee0*/  LDL.LU.64 R20, [R1+0x1b00] ;  /* 0x001b000001147983 */ /* 0x000f220000300a00 */
        /* <DEDUP_REMOVED lines=10> */
[----:B------:R-:W4:Y:S04]  /*63f90*/  LDL.LU.64 R218, [R1+0x1af0] ;  /* 0x001af00001da7983 */ /* 0x000f280000300a00 */
[----:B------:R-:W4:Y:S04]  /*63fa0*/  LDL.LU.64 R230, [R1+0x1ae8] ;  /* 0x001ae80001e67983 */ /* 0x000f280000300a00 */
[----:B------:R1:W-:Y:S01]  /*63fb0*/  LDGSTS.E [R15+0x1400c], desc[UR60][R36.64], !P1 ;  /* 0x1400c000240f7fae */ /* 0x0003e2000c92187c */
[----:B------:R-:W-:-:S02]  /*63fc0*/  ISETP.GE.U32.AND P1, PT, R4, 0x7ffffd11, PT ;  /* 0x7ffffd110400780c */ /* 0x000fc40003f26070 */
[----:B------:R-:W-:Y:S01]  /*63fd0*/  IADD3 R4, R24, -0x211, RZ ;  /* 0xfffffdef18047810 */ /* 0x000fe20007ffe0ff */
[----:B------:R2:W-:Y:S01]  /*63fe0*/  LDGSTS.E [R15+0x18000], desc[UR60][R34.64], !P4 ;  /* 0x18000000220f7fae */ /* 0x0005e2000e12187c */
[----:B------:R-:W4:Y:S01]  /*63ff0*/  LDC R24, c[0x0][0x230] ;  /* 0x00008c00ff187b82 */ /* 0x000f220000000800 */
[----:B------:R-:W-:Y:S02]  /*64000*/  ISETP.GE.U32.AND P6, PT, R252, 0x7ffffd13, PT ;  /* 0x7ffffd13fc00780c */ /* 0x000fe40003fc6070 */
[----:B------:R4:W-:Y:S01]  /*64010*/  LDGSTS.E [R15+0x1c000], desc[UR60][R16.64], !P4 ;  /* 0x1c000000100f7fae */ /* 0x0009e2000e12187c */
[----:B------:R-:W-:Y:S02]  /*64020*/  ISETP.GE.U32.AND P4, PT, R4, 0x7ffffd70, PT ;  /* 0x7ffffd700400780c */ /* 0x000fe40003f86070 */
[----:B------:R-:W-:Y:S01]  /*64030*/  IADD3 R4, R25, -0x213, RZ ;  /* 0xfffffded19047810 */ /* 0x000fe20007ffe0ff */
[----:B------:R-:W-:-:S04]  /*64040*/  IMAD.WIDE R40, R8, 0x4, R30 ;  /* 0x0000000408287825 */ /* 0x000fc800078e021e */
[----:B-1----:R-:W-:-:S04]  /*64050*/  IMAD.WIDE R36, R8, 0x4, R28 ;  /* 0x0000000408247825 */ /* 0x002fc800078e021c */
[----:B------:R-:W-:-:S04]  /*64060*/  IMAD.WIDE R38, R8, 0x4, R26 ;  /* 0x0000000408267825 */ /* 0x000fc800078e021a */
[C---:B---3--:R-:W-:Y:S01]  /*64070*/  IMAD.WIDE R30, R8.reuse, 0x4, R18 ;  /* 0x00000004081e7825 */ /* 0x048fe200078e0212 */
[----:B------:R-:W-:Y:S04]  /*64080*/  STL.64 [R1+0x1c28], R40 ;  /* 0x001c282801007387 */ /* 0x000fe80000100a00 */
[----:B------:R-:W3:Y:S04]  /*64090*/  LDL.LU.64 R26, [R1+0x1ae0] ;  /* 0x001ae000011a7983 */ /* 0x000ee80000300a00 */
[----:B------:R1:W-:Y:S04]  /*640a0*/  STL.64 [R1+0x1c38], R36 ;  /* 0x001c382401007387 */ /* 0x0003e80000100a00 */
[----:B------:R-:W-:Y:S04]  /*640b0*/  STL.64 [R1+0x1c30], R38 ;  /* 0x001c302601007387 */ /* 0x000fe80000100a00 */
[----:B------:R-:W3:Y:S04]  /*640c0*/  LDL.LU.64 R18, [R1+0x1ad8] ;  /* 0x001ad80001127983 */ /* 0x000ee80000300a00 */
[----:B------:R1:W-:Y:S04]  /*640d0*/  STL.64 [R1+0x1c48], R30 ;  /* 0x001c481e01007387 */ /* 0x0003e80000100a00 */
[----:B------:R-:W-:Y:S04]  /*640e0*/  LDGSTS.E [R15+0x18004], desc[UR60][R40.64], !P6 ;  /* 0x18004000280f7fae */ /* 0x000fe8000f12187c */
[----:B------:R-:W-:Y:S04]  /*640f0*/  LDGSTS.E [R15+0x1c004], desc[UR60][R38.64], !P6 ;  /* 0x1c004000260f7fae */ /* 0x000fe8000f12187c */
[----:B------:R1:W-:Y:S01]  /*64100*/  LDGSTS.E [R15+0x18008], desc[UR60][R36.64], !P5 ;  /* 0x18008000240f7fae */ /* 0x0003e2000e92187c */
[----:B--2---:R-:W-:-:S04]  /*64110*/  IMAD.WIDE R34, R8, 0x4, R22 ;  /* 0x0000000408227825 */ /* 0x004fc800078e0216 */
[C---:B----4-:R-:W-:Y:S01]  /*64120*/  IMAD.WIDE R28, R8.reuse, 0x4, R20 ;  /* 0x00000004081c7825 */ /* 0x050fe200078e0214 */
[----:B------:R-:W2:Y:S04]  /*64130*/  LDL.LU.64 R22, [R1+0x1ad0] ;  /* 0x001ad00001167983 */ /* 0x000ea80000300a00 */
[----:B------:R4:W-:Y:S04]  /*64140*/  STL.64 [R1+0x1c40], R34 ;  /* 0x001c402201007387 */ /* 0x0009e80000100a00 */
[----:B------:R-:W2:Y:S04]  /*64150*/  LDL.LU.64 R20, [R1+0x1ac8] ;  /* 0x001ac80001147983 */ /* 0x000ea80000300a00 */
[----:B------:R-:W-:Y:S04]  /*64160*/  LDGSTS.E [R15+0x1c008], desc[UR60][R34.64], !P5 ;  /* 0x1c008000220f7fae */ /* 0x000fe8000e92187c */
[----:B------:R4:W-:Y:S04]  /*64170*/  STL.64 [R1+0x1c50], R28 ;  /* 0x001c501c01007387 */ /* 0x0009e80000100a00 */
[----:B------:R-:W-:Y:S04]  /*64180*/  LDGSTS.E [R15+0x1800c], desc[UR60][R30.64], !P1 ;  /* 0x1800c0001e0f7fae */ /* 0x000fe8000c92187c */
[----:B------:R4:W-:Y:S01]  /*64190*/  LDGSTS.E [R15+0x1c00c], desc[UR60][R28.64], !P1 ;  /* 0x1c00c0001c0f7fae */ /* 0x0009e2000c92187c */
[----:B------:R-:W-:Y:S01]  /*641a0*/  VIADD R252, R33, 0xfffffdee ;  /* 0xfffffdee21fc7836 */ /* 0x000fe20000000000 */
[----:B------:R-:W2:Y:S08]  /*641b0*/  LDC R17, c[0x0][0x230] ;  /* 0x00008c00ff117b82 */ /* 0x000eb00000000800 */
[----:B------:R-:W2:Y:S01]  /*641c0*/  LDC R16, c[0x0][0x230] ;  /* 0x00008c00ff107b82 */ /* 0x000ea20000000800 */
[----:B-1----:R-:W-:Y:S01]  /*641d0*/  IMAD.WIDE R36, R8, 0x4, R218 ;  /* 0x0000000408247825 */ /* 0x002fe200078e02da */
[----:B------:R-:W2:Y:S03]  /*641e0*/  LDL.LU.64 R30, [R1+0x1ac0] ;  /* 0x001ac000011e7983 */ /* 0x000ea60000300a00 */
[----:B----4-:R-:W-:-:S02]  /*641f0*/  VIADD R15, R24, 0xfffffdec ;  /* 0xfffffdec180f7836 */ /* 0x010fc40000000000 */
[----:B------:R-:W4:Y:S04]  /*64200*/  LDL.LU.64 R24, [R1+0x1ab8] ;  /* 0x001ab80001187983 */ /* 0x000f280000300a00 */
[----:B------:R-:W-:Y:S01]  /*64210*/  STL.64 [R1+0xfc0], R36 ;  /* 0x000fc02401007387 */ /* 0x000fe20000100a00 */
[----:B------:R-:W-:-:S03]  /*64220*/  IMAD.WIDE R34, R8, 0x4, R230 ;  /* 0x0000000408227825 */ /* 0x000fc600078e02e6 */
[----:B------:R-:W4:Y:S01]  /*64230*/  LDL.LU.64 R218, [R1+0x1ab0] ;  /* 0x001ab00001da7983 */ /* 0x000f220000300a00 */
[----:B------:R-:W-:-:S03]  /*64240*/  ISETP.GE.U32.AND P6, PT, R252, 0x7ffffd6f, PT ;  /* 0x7ffffd6ffc00780c */ /* 0x000fc60003fc6070 */
[----:B------:R-:W-:Y:S04]  /*64250*/  LDGSTS.E [R11], desc[UR60][R36.64], !P4 ;  /* 0x00000000240b7fae */ /* 0x000fe8000e12187c */
[----:B------:R2:W-:Y:S04]  /*64260*/  STL.64 [R1+0xfc8], R34 ;  /* 0x000fc82201007387 */ /* 0x0005e80000100a00 */
[----:B------:R-:W4:Y:S01]  /*64270*/  LDL.LU.64 R230, [R1+0x1aa8] ;  /* 0x001aa80001e67983 */ /* 0x000f220000300a00 */
[----:B------:R-:W-:-:S03]  /*64280*/  ISETP.GE.U32.AND P1, PT, R15, 0x7ffffd6d, PT ;  /* 0x7ffffd6d0f00780c */ /* 0x000fc60003f26070 */
[----:B------:R2:W-:Y:S01]  /*64290*/  LDGSTS.E [R11+0x4000], desc[UR60][R34.64], !P4 ;  /* 0x04000000220b7fae */ /* 0x0005e2000e12187c */
[----:B------:R-:W-:Y:S01]  /*642a0*/  VIADD R15, R32, 0xfffffdce ;  /* 0xfffffdce200f7836 */ /* 0x000fe20000000000 */
[----:B------:R-:W-:Y:S01]  /*642b0*/  ISETP.GE.U32.AND P5, PT, R4, 0x7ffffd6e, PT ;  /* 0x7ffffd6e0400780c */ /* 0x000fe20003fa6070 */
[----:B------:R-:W1:Y:S08]  /*642c0*/  LDC R29, c[0x0][0x230] ;  /* 0x00008c00ff1d7b82 */ /* 0x000e700000000800 */
[----:B------:R-:W1:Y:S08]  /*642d0*/  LDC R28, c[0x0][0x230] ;  /* 0x00008c00ff1c7b82 */ /* 0x000e700000000800 */
[----:B------:R-:W1:Y:S01]  /*642e0*/  LDC R252, c[0x0][0x230] ;  /* 0x00008c00fffc7b82 */ /* 0x000e620000000800 */
[----:B---3--:R-:W-:-:S04]  /*642f0*/  IMAD.WIDE R26, R8, 0x4, R26 ;  /* 0x00000004081a7825 */ /* 0x008fc800078e021a */
[C---:B------:R-:W-:Y:S01]  /*64300*/  IMAD.WIDE R18, R8.reuse, 0x4, R18 ;  /* 0x0000000408127825 */ /* 0x040fe200078e0212 */
[----:B------:R3:W-:Y:S04]  /*64310*/  STL.64 [R1+0xfd0], R26 ;  /* 0x000fd01a01007387 */ /* 0x0007e80000100a00 */
[----:B------:R1:W-:Y:S04]  /*64320*/  STL.64 [R1+0xfd8], R18 ;  /* 0x000fd81201007387 */ /* 0x0003e80000100a00 */
[----:B------:R-:W-:Y:S04]  /*64330*/  LDGSTS.E [R11+0x4], desc[UR60][R26.64], !P6 ;  /* 0x000040001a0b7fae */ /* 0x000fe8000f12187c */
[----:B------:R-:W-:Y:S01]  /*64340*/  LDGSTS.E [R11+0x4004], desc[UR60][R18.64], !P6 ;  /* 0x04004000120b7fae */ /* 0x000fe2000f12187c */
[----:B--2---:R-:W-:-:S04]  /*64350*/  IMAD.WIDE R34, R8, 0x4, R22 ;  /* 0x0000000408227825 */ /* 0x004fc800078e0216 */
[C---:B------:R-:W-:Y:S01]  /*64360*/  IMAD.WIDE R32, R8.reuse, 0x4, R20 ;  /* 0x0000000408207825 */ /* 0x040fe200078e0214 */
[----:B------:R-:W2:Y:S04]  /*64370*/  LDL.LU.64 R22, [R1+0x1aa0] ;  /* 0x001aa00001167983 */ /* 0x000ea80000300a00 */
[----:B------:R-:W2:Y:S04]  /*64380*/  LDL.LU.64 R20, [R1+0x1a98] ;  /* 0x001a980001147983 */ /* 0x000ea80000300a00 */
[----:B------:R4:W-:Y:S04]  /*64390*/  STL.64 [R1+0xfe0], R34 ;  /* 0x000fe02201007387 */ /* 0x0009e80000100a00 */
[----:B------:R4:W-:Y:S04]  /*643a0*/  LDGSTS.E [R11+0x8], desc[UR60][R34.64], !P5 ;  /* 0x00008000220b7fae */ /* 0x0009e8000e92187c */
[----:B------:R4:W-:Y:S04]  /*643b0*/  STL.64 [R1+0xfe8], R32 ;  /* 0x000fe82001007387 */ /* 0x0009e80000100a00 */
[----:B---3--:R-:W3:Y:S04]  /*643c0*/  LDL.LU.64 R26, [R1+0x1a90] ;  /* 0x001a9000011a7983 */ /* 0x008ee80000300a00 */
[----:B-1----:R-:W3:Y:S04]  /*643d0*/  LDL.LU.64 R18, [R1+0x1a88] ;  /* 0x001a880001127983 */ /* 0x002ee80000300a00 */
[----:B------:R-:W-:Y:S01]  /*643e0*/  LDGSTS.E [R11+0x4008], desc[UR60][R32.64], !P5 ;  /* 0x04008000200b7fae */ /* 0x000fe2000e92187c */
[----:B------:R-:W-:-:S04]  /*643f0*/  IMAD.WIDE R38, R8, 0x4, R30 ;  /* 0x0000000408267825 */ /* 0x000fc800078e021e */
[----:B----4-:R-:W-:-:S04]  /*64400*/  IMAD.WIDE R36, R8, 0x4, R24 ;  /* 0x0000000408247825 */ /* 0x010fc800078e0218 */
[C---:B------:R-:W-:Y:S01]  /*64410*/  IMAD.WIDE R34, R8.reuse, 0x4, R218 ;  /* 0x0000000408227825 */ /* 0x040fe200078e02da */
[----:B------:R-:W-:Y:S04]  /*64420*/  STL.64 [R1+0xff0], R38 ;  /* 0x000ff02601007387 */ /* 0x000fe80000100a00 */
[----:B------:R-:W4:Y:S04]  /*64430*/  LDL.LU.64 R32, [R1+0x1a80] ;  /* 0x001a800001207983 */ /* 0x000f280000300a00 */
[----:B------:R-:W-:Y:S04]  /*64440*/  STL.64 [R1+0xff8], R36 ;  /* 0x000ff82401007387 */ /* 0x000fe80000100a00 */
[----:B------:R-:W4:Y:S04]  /*64450*/  LDL.LU.64 R30, [R1+0x1a78] ;  /* 0x001a7800011e7983 */ /* 0x000f280000300a00 */
[----:B------:R-:W-:Y:S01]  /*64460*/  STL.64 [R1+0x11b0], R34 ;  /* 0x0011b02201007387 */ /* 0x000fe20000100a00 */
[----:B------:R-:W-:-:S03]  /*64470*/  IMAD.WIDE R24, R8, 0x4, R230 ;  /* 0x0000000408187825 */ /* 0x000fc600078e02e6 */
[----:B------:R-:W4:Y:S04]  /*64480*/  LDL.LU.64 R218, [R1+0x1a70] ;  /* 0x001a700001da7983 */ /* 0x000f280000300a00 */
[----:B------:R-:W4:Y:S01]  /*64490*/  LDL.LU.64 R230, [R1+0x1a68] ;  /* 0x001a680001e67983 */ /* 0x000f220000300a00 */
[----:B------:R-:W-:Y:S02]  /*644a0*/  IADD3 R4, R17, -0x231, RZ ;  /* 0xfffffdcf11047810 */ /* 0x000fe40007ffe0ff */
[----:B------:R-:W-:Y:S01]  /*644b0*/  ISETP.GE.U32.AND P6, PT, R15, 0x7ffffd4f, PT ;  /* 0x7ffffd4f0f00780c */ /* 0x000fe20003fc6070 */
[----:B------:R-:W1:Y:S01]  /*644c0*/  LDC R17, c[0x0][0x230] ;  /* 0x00008c00ff117b82 */ /* 0x000e620000000800 */
[----:B------:R-:W-:Y:S01]  /*644d0*/  LDGSTS.E [R11+0xc], desc[UR60][R38.64], !P1 ;  /* 0x0000c000260b7fae */ /* 0x000fe2000c92187c */
[----:B------:R-:W-:Y:S01]  /*644e0*/  ISETP.GE.U32.AND P4, PT, R4, 0x7ffffd50, PT ;  /* 0x7ffffd500400780c */ /* 0x000fe20003f86070 */
[----:B------:R-:W-:-:S02]  /*644f0*/  VIADD R15, R29, 0xfffffdcc ;  /* 0xfffffdcc1d0f7836 */ /* 0x000fc40000000000 */
[----:B------:R-:W-:Y:S01]  /*64500*/  LDGSTS.E [R11+0x400c], desc[UR60][R36.64], !P1 ;  /* 0x0400c000240b7fae */ /* 0x000fe2000c92187c */
[----:B------:R-:W-:Y:S02]  /*64510*/  IADD3 R4, R16, -0x233, RZ ;  /* 0xfffffdcd10047810 */ /* 0x000fe40007ffe0ff */
[----:B------:R-:W4:Y:S01]  /*64520*/  LDC R16, c[0x0][0x230] ;  /* 0x00008c00ff107b82 */ /* 0x000f220000000800 */
[----:B------:R1:W-:Y:S01]  /*64530*/  STL.64 [R1+0x11b8], R24 ;  /* 0x0011b81801007387 */ /* 0x0003e20000100a00 */
[----:B------:R-:W-:Y:S01]  /*64540*/  ISETP.GE.U32.AND P1, PT, R15, 0x7ffffd4d, PT ;  /* 0x7ffffd4d0f00780c */ /* 0x000fe20003f26070 */
[----:B------:R-:W-:-:S04]  /*64550*/  VIADD R15, R28, 0xfffffdae ;  /* 0xfffffdae1c0f7836 */ /* 0x000fc80000000000 */
[----:B------:R-:W-:Y:S04]  /*64560*/  LDGSTS.E [R11+0x8000], desc[UR60][R34.64], !P4 ;  /* 0x08000000220b7fae */ /* 0x000fe8000e12187c */
[----:B------:R1:W-:Y:S01]  /*64570*/  LDGSTS.E [R11+0xc000], desc[UR60][R24.64], !P4 ;  /* 0x0c000000180b7fae */ /* 0x0003e2000e12187c */
[----:B------:R-:W-:Y:S02]  /*64580*/  ISETP.GE.U32.AND P5, PT, R4, 0x7ffffd4e, PT ;  /* 0x7ffffd4e0400780c */ /* 0x000fe40003fa6070 */
[----:B------:R-:W-:Y:S02]  /*64590*/  IADD3 R4, R252, -0x251, RZ ;  /* 0xfffffdaffc047810 */ /* 0x000fe40007ffe0ff */
[----:B------:R-:W4:Y:S02]  /*645a0*/  LDC R252, c[0x0][0x230] ;  /* 0x00008c00fffc7b82 */ /* 0x000f240000000800 */
[----:B------:R-:W-:-:S02]  /*645b0*/  ISETP.GE.U32.AND P4, PT, R4, 0x7ffffd30, PT ;  /* 0x7ffffd300400780c */ /* 0x000fc40003f86070 */
[----:B-1----:R-:W-:-:S04]  /*645c0*/  IADD3 R4, R17, -0x253, RZ ;  /* 0xfffffdad11047810 */ /* 0x002fc80007ffe0ff */
[----:B------:R-:W1:Y:S08]  /*645d0*/  LDC R25, c[0x0][0x230] ;  /* 0x00008c00ff197b82 */ /* 0x000e700000000800 */
[----:B------:R-:W1:Y:S01]  /*645e0*/  LDC R24, c[0x0][0x230] ;  /* 0x00008c00ff187b82 */ /* 0x000e620000000800 */
[----:B--2---:R-:W-:-:S04]  /*645f0*/  IMAD.WIDE R22, R8, 0x4, R22 ;  /* 0x0000000408167825 */ /* 0x004fc800078e0216 */
[----:B------:R-:W-:-:S04]  /*64600*/  IMAD.WIDE R20, R8, 0x4, R20 ;  /* 0x0000000408147825 */ /* 0x000fc800078e0214 */
[C---:B---3--:R-:W-:Y:S01]  /*64610*/  IMAD.WIDE R34, R8.reuse, 0x4, R26 ;  /* 0x0000000408227825 */ /* 0x048fe200078e021a */
        /* <DEDUP_REMOVED lines=13> */
[----:B----4-:R-:W-:-:S04]  /*646f0*/  IMAD.WIDE R38, R8, 0x4, R32 ;  /* 0x0000000408267825 */ /* 0x010fc800078e0220 */
[----:B------:R-:W-:-:S04]  /*64700*/  IMAD.WIDE R36, R8, 0x4, R30 ;  /* 0x0000000408247825 */ /* 0x000fc800078e021e */
[----:B-1----:R-:W-:-:S04]  /*64710*/  IMAD.WIDE R34, R8, 0x4, R218 ;  /* 0x0000000408227825 */ /* 0x002fc800078e02da */
[----:B------:R-:W-:Y:S01]  /*64720*/  IMAD.WIDE R30, R8, 0x4, R230 ;  /* 0x00000004081e7825 */ /* 0x000fe200078e02e6 */
[----:B------:R-:W-:Y:S01]  /*64730*/  ISETP.GE.U32.AND P5, PT, R4, 0x7ffffd2e, PT ;  /* 0x7ffffd2e0400780c */ /* 0x000fe20003fa6070 */
[----:B------:R-:W-:Y:S04]  /*64740*/  STL.64 [R1+0x11f0], R38 ;  /* 0x0011f02601007387 */ /* 0x000fe80000100a00 */
[----:B------:R-:W-:Y:S01]  /*64750*/  STL.64 [R1+0x11f8], R36 ;  /* 0x0011f82401007387 */ /* 0x000fe20000100a00 */
[----:B------:R-:W-:-:S03]  /*64760*/  VIADD R4, R16, 0xfffffdac ;  /* 0xfffffdac10047836 */ /* 0x000fc60000000000 */
[----:B------:R-:W4:Y:S04]  /*64770*/  LDL.LU.64 R32, [R1+0x1a40] ;  /* 0x001a400001207983 */ /* 0x000f280000300a00 */
[----:B------:R-:W4:Y:S04]  /*64780*/  LDL.LU.64 R16, [R1+0x1a38] ;  /* 0x001a380001107983 */ /* 0x000f280000300a00 */
[----:B------:R-:W-:Y:S04]  /*64790*/  STL.64 [R1+0x1468], R34 ;  /* 0x0014682201007387 */ /* 0x000fe80000100a00 */
[----:B------:R1:W-:Y:S04]  /*647a0*/  STL.64 [R1+0x1478], R30 ;  /* 0x0014781e01007387 */ /* 0x0003e80000100a00 */
[----:B------:R-:W4:Y:S04]  /*647b0*/  LDL.LU.64 R218, [R1+0x1a30] ;  /* 0x001a300001da7983 */ /* 0x000f280000300a00 */
[----:B------:R-:W4:Y:S01]  /*647c0*/  LDL.LU.64 R230, [R1+0x1a28] ;  /* 0x001a280001e67983 */ /* 0x000f220000300a00 */
[----:B------:R-:W-:-:S03]  /*647d0*/  ISETP.GE.U32.AND P6, PT, R15, 0x7ffffd2f, PT ;  /* 0x7ffffd2f0f00780c */ /* 0x000fc60003fc6070 */
[----:B------:R-:W-:Y:S04]  /*647e0*/  LDGSTS.E [R11+0x800c], desc[UR60][R38.64], !P1 ;  /* 0x0800c000260b7fae */ /* 0x000fe8000c92187c */
[----:B------:R-:W-:Y:S01]  /*647f0*/  LDGSTS.E [R11+0xc00c], desc[UR60][R36.64], !P1 ;  /* 0x0c00c000240b7fae */ /* 0x000fe2000c92187c */
[----:B------:R-:W-:-:S03]  /*64800*/  ISETP.GE.U32.AND P1, PT, R4, 0x7ffffd2d, PT ;  /* 0x7ffffd2d0400780c */ /* 0x000fc60003f26070 */
[----:B------:R-:W-:Y:S01]  /*64810*/  LDGSTS.E [R11+0x10000], desc[UR60][R34.64], !P4 ;  /* 0x10000000220b7fae */ /* 0x000fe2000e12187c */
[----:B------:R-:W-:-:S03]  /*64820*/  IADD3 R4, R252, -0x271, RZ ;  /* 0xfffffd8ffc047810 */ /* 0x000fc60007ffe0ff */
[----:B------:R1:W-:Y:S01]  /*64830*/  LDGSTS.E [R11+0x14000], desc[UR60][R30.64], !P4 ;  /* 0x140000001e0b7fae */ /* 0x0003e2000e12187c */
[----:B------:R-:W-:Y:S01]  /*64840*/  VIADD R15, R25, 0xfffffd8e ;  /* 0xfffffd8e190f7836 */ /* 0x000fe20000000000 */
[----:B------:R-:W4:Y:S01]  /*64850*/  LDC R27, c[0x0][0x230] ;  /* 0x00008c00ff1b7b82 */ /* 0x000f220000000800 */
[----:B------:R-:W-:Y:S02]  /*64860*/  ISETP.GE.U32.AND P4, PT, R4, 0x7ffffd10, PT ;  /* 0x7ffffd100400780c */ /* 0x000fe40003f86070 */
[----:B------:R-:W-:-:S05]  /*64870*/  IADD3 R4, R24, -0x273, RZ ;  /* 0xfffffd8d18047810 */ /* 0x000fca0007ffe0ff */
[----:B------:R-:W4:Y:S08]  /*64880*/  LDC R252, c[0x0][0x230] ;  /* 0x00008c00fffc7b82 */ /* 0x000f300000000800 */
[----:B-1----:R-:W1:Y:S08]  /*64890*/  LDC R30, c[0x0][0x230] ;  /* 0x00008c00ff1e7b82 */ /* 0x002e700000000800 */
[----:B------:R-:W1:Y:S01]  /*648a0*/  LDC R26, c[0x0][0x230] ;  /* 0x00008c00ff1a7b82 */ /* 0x000e620000000800 */
[----:B------:R-:W-:-:S04]  /*648b0*/  IMAD.WIDE R18, R8, 0x4, R18 ;  /* 0x0000000408127825 */ /* 0x000fc800078e0212 */
[C---:B------:R-:W-:Y:S01]  /*648c0*/  IMAD.WIDE R36, R8.reuse, 0x4, R28 ;  /* 0x0000000408247825 */ /* 0x040fe200078e021c */
[----:B------:R1:W-:Y:S04]  /*648d0*/  STL.64 [R1+0x1540], R18 ;  /* 0x0015401201007387 */ /* 0x0003e80000100a00 */
[----:B------:R4:W-:Y:S04]  /*648e0*/  STL.64 [R1+0x1a70], R36 ;  /* 0x001a702401007387 */ /* 0x0009e80000100a00 */
        /* <DEDUP_REMOVED lines=9> */
[----:B-1----:R-:W2:Y:S04]  /*64980*/  LDL.LU.64 R18, [R1+0x19c8] ;  /* 0x0019c80001127983 */ /* 0x002ea80000300a00 */
[----:B------:R1:W-:Y:S04]  /*64990*/  LDGSTS.E [R11+0x10008], desc[UR60][R34.64], !P5 ;  /* 0x10008000220b7fae */ /* 0x0003e8000e92187c */
[----:B------:R-:W-:Y:S01]  /*649a0*/  LDGSTS.E [R11+0x14008], desc[UR60][R20.64], !P5 ;  /* 0x14008000140b7fae */ /* 0x000fe2000e92187c */
[----:B----4-:R-:W-:-:S04]  /*649b0*/  IMAD.WIDE R38, R8, 0x4, R32 ;  /* 0x0000000408267825 */ /* 0x010fc800078e0220 */
[C---:B------:R-:W-:Y:S01]  /*649c0*/  IMAD.WIDE R36, R8.reuse, 0x4, R16 ;  /* 0x0000000408247825 */ /* 0x040fe200078e0210 */
[----:B---3--:R-:W3:Y:S03]  /*649d0*/  LDL.LU.64 R20, [R1+0x19e8] ;  /* 0x0019e80001147983 */ /* 0x008ee60000300a00 */
[C---:B-1----:R-:W-:Y:S01]  /*649e0*/  IMAD.WIDE R34, R8.reuse, 0x4, R218 ;  /* 0x0000000408227825 */ /* 0x042fe200078e02da */
[----:B------:R-:W4:Y:S03]  /*649f0*/  LDL.LU.64 R16, [R1+0x19a8] ;  /* 0x0019a80001107983 */ /* 0x000f260000300a00 */
[----:B------:R-:W-:Y:S01]  /*64a00*/  IMAD.WIDE R32, R8, 0x4, R230 ;  /* 0x0000000408207825 */ /* 0x000fe200078e02e6 */
[----:B------:R1:W-:Y:S04]  /*64a10*/  STL.64 [R1+0x1a88], R38 ;  /* 0x001a882601007387 */ /* 0x0003e80000100a00 */
[----:B------:R-:W-:Y:S04]  /*64a20*/  STL.64 [R1+0x1a90], R36 ;  /* 0x001a902401007387 */ /* 0x000fe80000100a00 */
[----:B------:R-:W-:Y:S04]  /*64a30*/  STL.64 [R1+0x1c58], R34 ;  /* 0x001c582201007387 */ /* 0x000fe80000100a00 */
[----:B------:R-:W4:Y:S04]  /*64a40*/  LDL.LU.64 R218, [R1+0x1990] ;  /* 0x0019900001da7983 */ /* 0x000f280000300a00 */
[----:B------:R1:W-:Y:S04]  /*64a50*/  STL.64 [R1+0x1c60], R32 ;  /* 0x001c602001007387 */ /* 0x0003e80000100a00 */
[----:B------:R-:W4:Y:S04]  /*64a60*/  LDL.LU.64 R230, [R1+0x1988] ;  /* 0x0019880001e67983 */ /* 0x000f280000300a00 */
[----:B------:R1:W-:Y:S04]  /*64a70*/  LDGSTS.E [R11+0x1000c], desc[UR60][R38.64], !P1 ;  /* 0x1000c000260b7fae */ /* 0x0003e8000c92187c */
[----:B------:R-:W-:Y:S04]  /*64a80*/  LDGSTS.E [R11+0x1400c], desc[UR60][R36.64], !P1 ;  /* 0x1400c000240b7fae */ /* 0x000fe8000c92187c */
[----:B------:R-:W-:Y:S01]  /*64a90*/  LDGSTS.E [R11+0x18000], desc[UR60][R34.64], !P4 ;  /* 0x18000000220b7fae */ /* 0x000fe2000e12187c */
[----:B------:R-:W-:-:S02]  /*64aa0*/  ISETP.GE.U32.AND P5, PT, R4, 0x7ffffd0e, PT ;  /* 0x7ffffd0e0400780c */ /* 0x000fc40003fa6070 */
[----:B------:R-:W-:Y:S01]  /*64ab0*/  ISETP.GE.U32.AND P6, PT, R15, 0x7ffffd0f, PT ;  /* 0x7ffffd0f0f00780c */ /* 0x000fe20003fc6070 */
[----:B------:R-:W-:Y:S02]  /*64ac0*/  VIADD R4, R27, 0xfffffd8c ;  /* 0xfffffd8c1b047836 */ /* 0x000fe40000000000 */
[----:B------:R-:W-:Y:S01]  /*64ad0*/  VIADD R15, R30, 0xfffffdea ;  /* 0xfffffdea1e0f7836 */ /* 0x000fe20000000000 */
[----:B------:R1:W-:Y:S01]  /*64ae0*/  LDGSTS.E [R11+0x1c000], desc[UR60][R32.64], !P4 ;  /* 0x1c000000200b7fae */ /* 0x0003e2000e12187c */
[----:B------:R-:W4:Y:S01]  /*64af0*/  LDC R27, c[0x0][0x230] ;  /* 0x00008c00ff1b7b82 */ /* 0x000f220000000800 */
[----:B------:R-:W-:Y:S01]  /*64b00*/  ISETP.GE.U32.AND P1, PT, R4, 0x7ffffd0d, PT ;  /* 0x7ffffd0d0400780c */ /* 0x000fe20003f26070 */
[----:B-1----:R-:W-:-:S06]  /*64b10*/  IMAD.WIDE R38, R8, 0x4, R28 ;  /* 0x0000000408267825 */ /* 0x002fcc00078e021c */
[----:B------:R-:W1:Y:S08]  /*64b20*/  LDC R33, c[0x0][0x230] ;  /* 0x00008c00ff217b82 */ /* 0x000e700000000800 */
[----:B------:R-:W1:Y:S01]  /*64b30*/  LDC R32, c[0x0][0x230] ;  /* 0x00008c00ff207b82 */ /* 0x000e620000000800 */
[----:B------:R-:W-:Y:S04]  /*64b40*/  STL.64 [R1+0x1c68], R38 ;  /* 0x001c682601007387 */ /* 0x000fe80000100a00 */
[----:B------:R-:W4:Y:S04]  /*64b50*/  LDL.LU.64 R28, [R1+0x1980] ;  /* 0x00198000011c7983 */ /* 0x000f280000300a00 */
[----:B------:R-:W-:Y:S01]  /*64b60*/  LDGSTS.E [R11+0x18004], desc[UR60][R38.64], !P6 ;  /* 0x18004000260b7fae */ /* 0x000fe2000f12187c */
[----:B--2---:R-:W-:-:S04]  /*64b70*/  IMAD.WIDE R34, R8, 0x4, R24 ;  /* 0x0000000408227825 */ /* 0x004fc800078e0218 */
[----:B------:R-:W-:-:S04]  /*64b80*/  IMAD.WIDE R36, R8, 0x4, R22 ;  /* 0x0000000408247825 */ /* 0x000fc800078e0216 */
[C---:B------:R-:W-:Y:S01]  /*64b90*/  IMAD.WIDE R18, R8.reuse, 0x4, R18 ;  /* 0x0000000408127825 */ /* 0x040fe200078e0212 */
[----:B------:R2:W-:Y:S04]  /*64ba0*/  STL.64 [R1+0x1c78], R34 ;  /* 0x001c782201007387 */ /* 0x0005e80000100a00 */
[----:B------:R-:W-:Y:S04]  /*64bb0*/  STL.64 [R1+0x1c70], R36 ;  /* 0x001c702401007387 */ /* 0x000fe80000100a00 */
[----:B------:R-:W2:Y:S04]  /*64bc0*/  LDL.LU.64 R22, [R1+0x1978] ;  /* 0x0019780001167983 */ /* 0x000ea80000300a00 */
[----:B------:R-:W-:Y:S04]  /*64bd0*/  STL.64 [R1+0x1c88], R18 ;  /* 0x001c881201007387 */ /* 0x000fe80000100a00 */
[----:B------:R-:W2:Y:S04]  /*64be0*/  LDL.LU.64 R24, [R1+0x1970] ;  /* 0x0019700001187983 */ /* 0x000ea80000300a00 */
[----:B------:R-:W-:Y:S04]  /*64bf0*/  LDGSTS.E [R11+0x1c004], desc[UR60][R36.64], !P6 ;  /* 0x1c004000240b7fae */ /* 0x000fe8000f12187c */
[----:B------:R2:W-:Y:S01]  /*64c00*/  LDGSTS.E [R11+0x18008], desc[UR60][R34.64], !P5 ;  /* 0x18008000220b7fae */ /* 0x0005e2000e92187c */
[----:B---3--:R-:W-:-:S05]  /*64c10*/  IMAD.WIDE R30, R8, 0x4, R20 ;  /* 0x00000004081e7825 */ /* 0x008fca00078e0214 */
[----:B------:R3:W-:Y:S04]  /*64c20*/  STL.64 [R1+0x1c80], R30 ;  /* 0x001c801e01007387 */ /* 0x0007e80000100a00 */
[----:B------:R-:W3:Y:S01]  /*64c30*/  LDL.LU.64 R20, [R1+0x1968] ;  /* 0x0019680001147983 */ /* 0x000ee20000300a00 */
[----:B----4-:R-:W-:-:S03]  /*64c40*/  IMAD.WIDE R16, R8, 0x4, R16 ;  /* 0x0000000408107825 */ /* 0x010fc600078e0210 */
[----:B------:R3:W-:Y:S01]  /*64c50*/  LDGSTS.E [R11+0x1c008], desc[UR60][R30.64], !P5 ;  /* 0x1c0080001e0b7fae */ /* 0x0007e2000e92187c */
[----:B--2---:R-:W-:-:S03]  /*64c60*/  IMAD.WIDE R34, R8, 0x4, R218 ;  /* 0x0000000408227825 */ /* 0x004fc600078e02da */
[----:B------:R-:W-:Y:S04]  /*64c70*/  LDGSTS.E [R11+0x1800c], desc[UR60][R18.64], !P1 ;  /* 0x1800c000120b7fae */ /* 0x000fe8000c92187c */
[----:B------:R2:W-:Y:S04]  /*64c80*/  STL.64 [R1+0x1c90], R16 ;  /* 0x001c901001007387 */ /* 0x0005e80000100a00 */
[----:B------:R4:W-:Y:S01]  /*64c90*/  LDGSTS.E [R11+0x1c00c], desc[UR60][R16.64], !P1 ;  /* 0x1c00c000100b7fae */ /* 0x0009e2000c92187c */
[----:B---3--:R-:W-:-:S03]  /*64ca0*/  IMAD.WIDE R30, R8, 0x4, R230 ;  /* 0x00000004081e7825 */ /* 0x008fc600078e02e6 */
[----:B------:R-:W3:Y:S04]  /*64cb0*/  LDL.LU.64 R18, [R1+0x1960] ;  /* 0x0019600001127983 */ /* 0x000ee80000300a00 */
[----:B--2---:R-:W2:Y:S04]  /*64cc0*/  LDL.LU.64 R16, [R1+0x1958] ;  /* 0x0019580001107983 */ /* 0x004ea80000300a00 */
[----:B------:R-:W-:Y:S04]  /*64cd0*/  STL.64 [R1+0x1000], R34 ;  /* 0x0010002201007387 */ /* 0x000fe80000100a00 */
[----:B------:R-:W2:Y:S04]  /*64ce0*/  LDL.LU.64 R218, [R1+0x1950] ;  /* 0x0019500001da7983 */ /* 0x000ea80000300a00 */
[----:B------:R4:W-:Y:S04]  /*64cf0*/  STL.64 [R1+0x1008], R30 ;  /* 0x0010081e01007387 */ /* 0x0009e80000100a00 */
[----:B------:R-:W2:Y:S01]  /*64d00*/  LDL.LU.64 R230, [R1+0x1948] ;  /* 0x0019480001e67983 */ /* 0x000ea20000300a00 */
[----:B------:R-:W-:-:S02]  /*64d10*/  IADD3 R4, R252, -0x215, RZ ;  /* 0xfffffdebfc047810 */ /* 0x000fc40007ffe0ff */
[----:B------:R-:W4:Y:S02]  /*64d20*/  LDC R252, c[0x0][0x230] ;  /* 0x00008c00fffc7b82 */ /* 0x000f240000000800 */
[----:B------:R-:W-:Y:S02]  /*64d30*/  ISETP.GE.U32.AND P4, PT, R4, 0x7ffffd6c, PT ;  /* 0x7ffffd6c0400780c */ /* 0x000fe40003f86070 */
[----:B------:R-:W-:Y:S02]  /*64d40*/  ISETP.GE.U32.AND P6, PT, R15, 0x7ffffd6b, PT ;  /* 0x7ffffd6b0f00780c */ /* 0x000fe40003fc6070 */
[----:B------:R-:W-:Y:S02]  /*64d50*/  IADD3 R4, R26, -0x217, RZ ;  /* 0xfffffde91a047810 */ /* 0x000fe40007ffe0ff */
[----:B------:R-:W2:Y:S08]  /*64d60*/  LDC R26, c[0x0][0x230] ;  /* 0x00008c00ff1a7b82 */ /* 0x000eb00000000800 */
[----:B------:R-:W2:Y:S01]  /*64d70*/  LDC R15, c[0x0][0x230] ;  /* 0x00008c00ff0f7b82 */ /* 0x000ea20000000800 */
[----:B------:R-:W-:-:S02]  /*64d80*/  ISETP.GE.U32.AND P5, PT, R4, 0x7ffffd6a, PT ;  /* 0x7ffffd6a0400780c */ /* 0x000fc40003fa6070 */
[----:B-1----:R-:W-:Y:S01]  /*64d90*/  IADD3 R4, R33, -0x235, RZ ;  /* 0xfffffdcb21047810 */ /* 0x002fe20007ffe0ff */
[----:B------:R-:W-:Y:S04]  /*64da0*/  LDGSTS.E [R3], desc[UR60][R34.64], !P4 ;  /* 0x0000000022037fae */ /* 0x000fe8000e12187c */
[----:B------:R1:W-:Y:S01]  /*64db0*/  LDGSTS.E [R3+0x4000], desc[UR60][R30.64], !P4 ;  /* 0x040000001e037fae */ /* 0x0003e2000e12187c */
[----:B----4-:R-:W-:Y:S01]  /*64dc0*/  VIADD R11, R252, 0xfffffde8 ;  /* 0xfffffde8fc0b7836 */ /* 0x010fe20000000000 */
[----:B-1----:R-:W1:Y:S04]  /*64dd0*/  LDC R31, c[0x0][0x230] ;  /* 0x00008c00ff1f7b82 */ /* 0x002e680000000800 */
[----:B------:R-:W-:Y:S01]  /*64de0*/  ISETP.GE.U32.AND P1, PT, R11, 0x7ffffd69, PT ;  /* 0x7ffffd690b00780c */ /* 0x000fe20003f26070 */
[----:B------:R-:W-:-:S03]  /*64df0*/  VIADD R11, R32, 0xfffffdca ;  /* 0xfffffdca200b7836 */ /* 0x000fc60000000000 */
[----:B------:R-:W4:Y:S01]  /*64e00*/  LDC R30, c[0x0][0x230] ;  /* 0x00008c00ff1e7b82 */ /* 0x000f220000000800 */
[----:B------:R-:W-:-:S04]  /*64e10*/  IMAD.WIDE R28, R8, 0x4, R28 ;  /* 0x00000004081c7825 */ /* 0x000fc800078e021c */
        /* <DEDUP_REMOVED lines=8> */
[----:B---3--:R-:W-:-:S04]  /*64ea0*/  IMAD.WIDE R38, R8, 0x4, R18 ;  /* 0x0000000408267825 */ /* 0x008fc800078e0212 */
[----:B------:R-:W-:-:S04]  /*64eb0*/  IMAD.WIDE R32, R8, 0x4, R20 ;  /* 0x0000000408207825 */ /* 0x000fc800078e0214 */
[----:B--2---:R-:W-:Y:S01]  /*64ec0*/  IMAD.WIDE R36, R8, 0x4, R16 ;  /* 0x0000000408247825 */ /* 0x004fe200078e0210 */
[----:B------:R-:W2:Y:S04]  /*64ed0*/  LDL.LU.64 R20, [R1+0x1938] ;  /* 0x0019380001147983 */ /* 0x000ea80000300a00 */
[----:B------:R3:W-:Y:S04]  /*64ee0*/  STL.64 [R1+0x1020], R34 ;  /* 0x0010202201007387 */ /* 0x0007e80000100a00 */
[----:B------:R3:W-:Y:S04]  /*64ef0*/  STL.64 [R1+0x1028], R32 ;  /* 0x0010282001007387 */ /* 0x0007e80000100a00 */
[----:B-1----:R-:W2:Y:S04]  /*64f00*/  LDL.LU.64 R28, [R1+0x1930] ;  /* 0x00193000011c7983 */ /* 0x002ea80000300a00 */
[----:B----4-:R-:W4:Y:S04]  /*64f10*/  LDL.LU.64 R22, [R1+0x1928] ;  /* 0x0019280001167983 */ /* 0x010f280000300a00 */
[----:B------:R1:W-:Y:S04]  /*64f20*/  LDGSTS.E [R3+0x4008], desc[UR60][R32.64], !P5 ;  /* 0x0400800020037fae */ /* 0x0003e8000e92187c */
[----:B------:R-:W-:Y:S04]  /*64f30*/  STL.64 [R1+0x1030], R38 ;  /* 0x0010302601007387 */ /* 0x000fe80000100a00 */
[----:B------:R-:W4:Y:S04]  /*64f40*/  LDL.LU.64 R16, [R1+0x1920] ;  /* 0x0019200001107983 */ /* 0x000f280000300a00 */
[----:B------:R-:W-:Y:S04]  /*64f50*/  STL.64 [R1+0x1038], R36 ;  /* 0x0010382401007387 */ /* 0x000fe80000100a00 */
[----:B------:R-:W4:Y:S01]  /*64f60*/  LDL.LU.64 R18, [R1+0x1918] ;  /* 0x0019180001127983 */ /* 0x000f220000300a00 */
[----:B------:R-:W-:Y:S01]  /*64f70*/  ISETP.GE.U32.AND P4, PT, R4, 0x7ffffd4c, PT ;  /* 0x7ffffd4c0400780c */ /* 0x000fe20003f86070 */
[----:B------:R-:W4:Y:S01]  /*64f80*/  LDC R252, c[0x0][0x230] ;  /* 0x00008c00fffc7b82 */ /* 0x000f220000000800 */
[C---:B---3--:R-:W-:Y:S01]  /*64f90*/  IMAD.WIDE R34, R8.reuse, 0x4, R218 ;  /* 0x0000000408227825 */ /* 0x048fe200078e02da */
[----:B------:R-:W-:Y:S01]  /*64fa0*/  ISETP.GE.U32.AND P6, PT, R11, 0x7ffffd4b, PT ;  /* 0x7ffffd4b0b00780c */ /* 0x000fe20003fc6070 */
[----:B------:R-:W-:Y:S02]  /*64fb0*/  LDGSTS.E [R3+0xc], desc[UR60][R38.64], !P1 ;  /* 0x0000c00026037fae */ /* 0x000fe4000c92187c */
[----:B-1----:R-:W-:-:S02]  /*64fc0*/  IMAD.WIDE R32, R8, 0x4, R230 ;  /* 0x0000000408207825 */ /* 0x002fc400078e02e6 */
[----:B------:R-:W-:Y:S04]  /*64fd0*/  STL.64 [R1+0x1200], R34 ;  /* 0x0012002201007387 */ /* 0x000fe80000100a00 */
[----:B------:R-:W3:Y:S01]  /*64fe0*/  LDL.LU.64 R230, [R1+0x1910] ;  /* 0x0019100001e67983 */ /* 0x000ee20000300a00 */
[----:B------:R-:W-:Y:S01]  /*64ff0*/  IADD3 R4, R27, -0x237, RZ ;  /* 0xfffffdc91b047810 */ /* 0x000fe20007ffe0ff */
[----:B------:R-:W-:Y:S02]  /*65000*/  VIADD R11, R26, 0xfffffdc8 ;  /* 0xfffffdc81a0b7836 */ /* 0x000fe40000000000 */
[----:B------:R1:W-:Y:S04]  /*65010*/  STL.64 [R1+0x1208], R32 ;  /* 0x0012082001007387 */ /* 0x0003e80000100a00 */
[----:B------:R-:W3:Y:S01]  /*65020*/  LDL.LU.64 R218, [R1+0x1900] ;  /* 0x0019000001da7983 */ /* 0x000ee20000300a00 */
[----:B------:R-:W-:-:S02]  /*65030*/  ISETP.GE.U32.AND P5, PT, R4, 0x7ffffd4a, PT ;  /* 0x7ffffd4a0400780c */ /* 0x000fc40003fa6070 */
[----:B------:R-:W-:Y:S01]  /*65040*/  IADD3 R4, R15, -0x255, RZ ;  /* 0xfffffdab0f047810 */ /* 0x000fe20007ffe0ff */
[----:B------:R-:W-:Y:S04]  /*65050*/  LDGSTS.E [R3+0x400c], desc[UR60][R36.64], !P1 ;  /* 0x0400c00024037fae */ /* 0x000fe8000c92187c */
[----:B------:R-:W-:Y:S04]  /*65060*/  LDGSTS.E [R3+0x8000], desc[UR60][R34.64], !P4 ;  /* 0x0800000022037fae */ /* 0x000fe8000e12187c */
[----:B------:R1:W-:Y:S01]  /*65070*/  LDGSTS.E [R3+0xc000], desc[UR60][R32.64], !P4 ;  /* 0x0c00000020037fae */ /* 0x0003e2000e12187c */
[----:B------:R-:W-:-:S02]  /*65080*/  ISETP.GE.U32.AND P1, PT, R11, 0x7ffffd49, PT ;  /* 0x7ffffd490b00780c */ /* 0x000fc40003f26070 */
[----:B------:R-:W-:Y:S01]  /*65090*/  ISETP.GE.U32.AND P4, PT, R4, 0x7ffffd2c, PT ;  /* 0x7ffffd2c0400780c */ /* 0x000fe20003f86070 */
[----:B------:R-:W-:Y:S01]  /*650a0*/  VIADD R11, R31, 0xfffffdaa ;  /* 0xfffffdaa1f0b7836 */ /* 0x000fe20000000000 */
[----:B------:R-:W-:Y:S01]  /*650b0*/  IADD3 R4, R30, -0x257, RZ ;  /* 0xfffffda91e047810 */ /* 0x000fe20007ffe0ff */
[----:B------:R-:W3:Y:S08]  /*650c0*/  LDC R27, c[0x0][0x230] ;  /* 0x00008c00ff1b7b82 */ /* 0x000ef00000000800 */
[----:B------:R-:W3:Y:S08]  /*650d0*/  LDC R15, c[0x0][0x230] ;  /* 0x00008c00ff0f7b82 */ /* 0x000ef00000000800 */
[----:B------:R-:W3:Y:S01]  /*650e0*/  LDC R26, c[0x0][0x230] ;  /* 0x00008c00ff1a7b82 */ /* 0x000ee20000000800 */
[----:B------:R-:W-:-:S05]  /*650f0*/  IMAD.WIDE R24, R8, 0x4, R24 ;  /* 0x0000000408187825 */ /* 0x000fca00078e0218 */
[----:B------:R4:W-:Y:S04]  /*65100*/  STL.64 [R1+0x1218], R24 ;  /* 0x0012181801007387 */ /* 0x0009e80000100a00 */
[----:B------:R-:W-:Y:S01]  /*65110*/  LDGSTS.E [R3+0x8004], desc[UR60][R24.64], !P6 ;  /* 0x0800400018037fae */ /* 0x000fe2000f12187c */
[----:B--2---:R-:W-:-:S04]  /*65120*/  IMAD.WIDE R20, R8, 0x4, R20 ;  /* 0x0000000408147825 */ /* 0x004fc800078e0214 */
[----:B-1----:R-:W-:-:S04]  /*65130*/  IMAD.WIDE R32, R8, 0x4, R28 ;  /* 0x0000000408207825 */ /* 0x002fc800078e021c */
[C---:B----4-:R-:W-:Y:S01]  /*65140*/  IMAD.WIDE R30, R8.reuse, 0x4, R22 ;  /* 0x00000004081e7825 */ /* 0x050fe200078e0216 */
[----:B------:R1:W-:Y:S04]  /*65150*/  STL.64 [R1+0x1228], R20 ;  /* 0x0012281401007387 */ /* 0x0003e80000100a00 */
[----:B------:R-:W2:Y:S04]  /*65160*/  LDL.LU.64 R22, [R1+0x18f0] ;  /* 0x0018f00001167983 */ /* 0x000ea80000300a00 */
[----:B------:R-:W4:Y:S04]  /*65170*/  LDL.LU.64 R28, [R1+0x18e0] ;  /* 0x0018e000011c7983 */ /* 0x000f280000300a00 */
[----:B------:R1:W-:Y:S04]  /*65180*/  STL.64 [R1+0x1230], R32 ;  /* 0x0012302001007387 */ /* 0x0003e80000100a00 */
[----:B------:R1:W-:Y:S04]  /*65190*/  STL.64 [R1+0x1238], R30 ;  /* 0x0012381e01007387 */ /* 0x0003e80000100a00 */
[----:B------:R-:W4:Y:S04]  /*651a0*/  LDL.LU.64 R24, [R1+0x18d0] ;  /* 0x0018d00001187983 */ /* 0x000f280000300a00 */
[----:B------:R-:W-:Y:S01]  /*651b0*/  LDGSTS.E [R3+0xc004], desc[UR60][R20.64], !P6 ;  /* 0x0c00400014037fae */ /* 0x000fe2000f12187c */
[----:B------:R-:W-:-:S04]  /*651c0*/  IMAD.WIDE R16, R8, 0x4, R16 ;  /* 0x0000000408107825 */ /* 0x000fc800078e0210 */
[C---:B------:R-:W-:Y:S01]  /*651d0*/  IMAD.WIDE R18, R8.reuse, 0x4, R18 ;  /* 0x0000000408127825 */ /* 0x040fe200078e0212 */
[----:B------:R1:W-:Y:S04]  /*651e0*/  LDGSTS.E [R3+0x8008], desc[UR60][R32.64], !P5 ;  /* 0x0800800020037fae */ /* 0x0003e8000e92187c */
[----:B------:R1:W-:Y:S04]  /*651f0*/  LDGSTS.E [R3+0xc008], desc[UR60][R30.64], !P5 ;  /* 0x0c0080001e037fae */ /* 0x0003e8000e92187c */
[----:B------:R-:W-:Y:S01]  /*65200*/  LDGSTS.E [R3+0x800c], desc[UR60][R16.64], !P1 ;  /* 0x0800c00010037fae */ /* 0x000fe2000c92187c */
[----:B---3--:R-:W-:-:S03]  /*65210*/  IMAD.WIDE R34, R8, 0x4, R230 ;  /* 0x0000000408227825 */ /* 0x008fc600078e02e6 */
[----:B------:R-:W-:Y:S04]  /*65220*/  LDGSTS.E [R3+0xc00c], desc[UR60][R18.64], !P1 ;  /* 0x0c00c00012037fae */ /* 0x000fe8000c92187c */
[----:B-1----:R-:W3:Y:S04]  /*65230*/  LDL.LU.64 R20, [R1+0x18c0] ;  /* 0x0018c00001147983 */ /* 0x002ee80000300a00 */
[----:B------:R1:W-:Y:S01]  /*65240*/  STL.64 [R1+0x1240], R16 ;  /* 0x0012401001007387 */ /* 0x0003e20000100a00 */
[----:B------:R-:W-:-:S03]  /*65250*/  IMAD.WIDE R32, R8, 0x4, R218 ;  /* 0x0000000408207825 */ /* 0x000fc600078e02da */
[----:B------:R-:W3:Y:S04]  /*65260*/  LDL.LU.64 R230, [R1+0x18a8] ;  /* 0x0018a80001e67983 */ /* 0x000ee80000300a00 */
[----:B------:R1:W-:Y:S04]  /*65270*/  STL.64 [R1+0x1248], R18 ;  /* 0x0012481201007387 */ /* 0x0003e80000100a00 */
[----:B------:R4:W-:Y:S01]  /*65280*/  STL.64 [R1+0x14f8], R34 ;  /* 0x0014f82201007387 */ /* 0x0009e20000100a00 */
[----:B------:R-:W-:Y:S02]  /*65290*/  ISETP.GE.U32.AND P5, PT, R4, 0x7ffffd2a, PT ;  /* 0x7ffffd2a0400780c */ /* 0x000fe40003fa6070 */
[----:B------:R-:W-:Y:S01]  /*652a0*/  ISETP.GE.U32.AND P6, PT, R11, 0x7ffffd2b, PT ;  /* 0x7ffffd2b0b00780c */ /* 0x000fe20003fc6070 */
[----:B------:R4:W-:Y:S01]  /*652b0*/  LDGSTS.E [R3+0x10000], desc[UR60][R34.64], !P4 ;  /* 0x1000000022037fae */ /* 0x0009e2000e12187c */
[----:B------:R-:W3:Y:S08]  /*652c0*/  LDC R30, c[0x0][0x230] ;  /* 0x00008c00ff1e7b82 */ /* 0x000ef00000000800 */
[----:B------:R-:W3:Y:S01]  /*652d0*/  LDC R31, c[0x0][0x230] ;  /* 0x00008c00ff1f7b82 */ /* 0x000ee20000000800 */
[----:B-1----:R-:W3:Y:S04]  /*652e0*/  LDL.LU.64 R16, [R1+0x1808] ;  /* 0x0018080001107983 */ /* 0x002ee80000300a00 */
[----:B------:R1:W-:Y:S04]  /*652f0*/  STL.64 [R1+0x1500], R32 ;  /* 0x0015002001007387 */ /* 0x0003e80000100a00 */
[----:B------:R-:W3:Y:S04]  /*65300*/  LDL.LU.64 R18, [R1+0x17e8] ;  /* 0x0017e80001127983 */ /* 0x000ee80000300a00 */
[----:B------:R-:W3:Y:S01]  /*65310*/  LDL.LU.64 R218, [R1+0x17b8] ;  /* 0x0017b80001da7983 */ /* 0x000ee20000300a00 */
[----:B------:R-:W-:-:S03]  /*65320*/  VIADD R4, R27, 0xfffffda8 ;  /* 0xfffffda81b047836 */ /* 0x000fc60000000000 */
[----:B------:R1:W-:Y:S02]  /*65330*/  LDGSTS.E [R3+0x14000], desc[UR60][R32.64], !P4 ;  /* 0x1400000020037fae */ /* 0x0003e4000e12187c */
[----:B------:R-:W-:Y:S02]  /*65340*/  ISETP.GE.U32.AND P1, PT, R4, 0x7ffffd29, PT ;  /* 0x7ffffd290400780c */ /* 0x000fe40003f26070 */
[----:B------:R-:W-:Y:S01]  /*65350*/  IADD3 R4, R15, -0x275, RZ ;  /* 0xfffffd8b0f047810 */ /* 0x000fe20007ffe0ff */
[----:B--2---:R-:W-:-:S04]  /*65360*/  IMAD.WIDE R22, R8, 0x4, R22 ;  /* 0x0000000408167825 */ /* 0x004fc800078e0216 */
[----:B----4-:R-:W-:-:S04]  /*65370*/  IMAD.WIDE R34, R8, 0x4, R28 ;  /* 0x0000000408227825 */ /* 0x010fc800078e021c */
[----:B------:R-:W-:Y:S01]  /*65380*/  IMAD.WIDE R24, R8, 0x4, R24 ;  /* 0x0000000408187825 */ /* 0x000fe200078e0218 */
[----:B------:R-:W-:Y:S01]  /*65390*/  ISETP.GE.U32.AND P4, PT, R4, 0x7ffffd0c, PT ;  /* 0x7ffffd0c0400780c */ /* 0x000fe20003f86070 */
[----:B-1----:R-:W1:Y:S01]  /*653a0*/  LDC R32, c[0x0][0x230] ;  /* 0x00008c00ff207b82 */ /* 0x002e620000000800 */
[----:B------:R2:W-:Y:S04]  /*653b0*/  STL.64 [R1+0x1508], R22 ;  /* 0x0015081601007387 */ /* 0x0005e80000100a00 */
[----:B------:R4:W-:Y:S04]  /*653c0*/  STL.64 [R1+0x1518], R34 ;  /* 0x0015182201007387 */ /* 0x0009e80000100a00 */
[----:B------:R-:W4:Y:S01]  /*653d0*/  LDL.LU.64 R28, [R1+0x1798] ;  /* 0x00179800011c7983 */ /* 0x000f220000300a00 */
[----:B------:R-:W-:-:S03]  /*653e0*/  IADD3 R4, R26, -0x277, RZ ;  /* 0xfffffd891a047810 */ /* 0x000fc60007ffe0ff */
[----:B------:R-:W-:Y:S04]  /*653f0*/  STL.64 [R1+0x1520], R24 ;  /* 0x0015201801007387 */ /* 0x000fe80000100a00 */
[----:B------:R-:W4:Y:S04]  /*65400*/  LDL.LU.64 R26, [R1+0x1748] ;  /* 0x00174800011a7983 */ /* 0x000f280000300a00 */
[----:B------:R-:W-:Y:S04]  /*65410*/  LDGSTS.E [R3+0x10004], desc[UR60][R22.64], !P6 ;  /* 0x1000400016037fae */ /* 0x000fe8000f12187c */
[----:B------:R4:W-:Y:S04]  /*65420*/  LDGSTS.E [R3+0x14004], desc[UR60][R34.64], !P6 ;  /* 0x1400400022037fae */ /* 0x0009e8000f12187c */
[----:B------:R-:W-:Y:S01]  /*65430*/  LDGSTS.E [R3+0x10008], desc[UR60][R24.64], !P5 ;  /* 0x1000800018037fae */ /* 0x000fe2000e92187c */
[----:B---3--:R-:W-:-:S04]  /*65440*/  IMAD.WIDE R20, R8, 0x4, R20 ;  /* 0x0000000408147825 */ /* 0x008fc800078e0214 */
[----:B------:R-:W-:-:S04]  /*65450*/  IMAD.WIDE R36, R8, 0x4, R230 ;  /* 0x0000000408247825 */ /* 0x000fc800078e02e6 */
[----:B------:R-:W-:Y:S01]  /*65460*/  VIADD R11, R252, 0xfffffd8a ;  /* 0xfffffd8afc0b7836 */ /* 0x000fe20000000000 */
[----:B------:R-:W3:Y:S08]  /*65470*/  LDC R15, c[0x0][0x230] ;  /* 0x00008c00ff0f7b82 */ /* 0x000ef00000000800 */
[----:B------:R-:W3:Y:S01]  /*65480*/  LDC R252, c[0x0][0x230] ;  /* 0x00008c00fffc7b82 */ /* 0x000ee20000000800 */
[----:B------:R1:W-:Y:S04]  /*65490*/  STL.64 [R1+0x1528], R20 ;  /* 0x0015281401007387 */ /* 0x0003e80000100a00 */
[----:B--2---:R-:W2:Y:S04]  /*654a0*/  LDL.LU.64 R22, [R1+0x1760] ;  /* 0x0017600001167983 */ /* 0x004ea80000300a00 */
[----:B------:R-:W-:Y:S04]  /*654b0*/  LDGSTS.E [R3+0x14008], desc[UR60][R20.64], !P5 ;  /* 0x1400800014037fae */ /* 0x000fe8000e92187c */
[----:B------:R-:W-:Y:S01]  /*654c0*/  LDGSTS.E [R3+0x1000c], desc[UR60][R36.64], !P1 ;  /* 0x1000c00024037fae */ /* 0x000fe2000c92187c */
[----:B------:R-:W-:-:S04]  /*654d0*/  IMAD.WIDE R16, R8, 0x4, R16 ;  /* 0x0000000408107825 */ /* 0x000fc800078e0210 */
[C---:B----4-:R-:W-:Y:S01]  /*654e0*/  IMAD.WIDE R34, R8.reuse, 0x4, R18 ;  /* 0x0000000408227825 */ /* 0x050fe200078e0212 */
[----:B-1----:R-:W4:Y:S04]  /*654f0*/  LDL.LU.64 R20, [R1+0x16f8] ;  /* 0x0016f80001147983 */ /* 0x002f280000300a00 */
[----:B------:R-:W3:Y:S04]  /*65500*/  LDL.LU.64 R24, [R1+0x1718] ;  /* 0x0017180001187983 */ /* 0x000ee80000300a00 */
[----:B------:R-:W3:Y:S01]  /*65510*/  LDL.LU.64 R230, [R1+0x16d0] ;  /* 0x0016d00001e67983 */ /* 0x000ee20000300a00 */
[----:B------:R-:W-:-:S03]  /*65520*/  IMAD.WIDE R18, R8, 0x4, R218 ;  /* 0x0000000408127825 */ /* 0x000fc600078e02da */
[----:B------:R-:W-:Y:S04]  /*65530*/  STL.64 [R1+0x1538], R36 ;  /* 0x0015382401007387 */ /* 0x000fe80000100a00 */
[----:B------:R1:W-:Y:S04]  /*65540*/  STL.64 [R1+0x1548], R16 ;  /* 0x0015481001007387 */ /* 0x0003e80000100a00 */
[----:B------:R-:W-:Y:S04]  /*65550*/  LDGSTS.E [R3+0x1400c], desc[UR60][R16.64], !P1 ;  /* 0x1400c00010037fae */ /* 0x000fe8000c92187c */
[----:B------:R1:W-:Y:S01]  /*65560*/  STL.64 [R1+0x1c98], R34 ;  /* 0x001c982201007387 */ /* 0x0003e20000100a00 */
[----:B------:R-:W-:-:S02]  /*65570*/  ISETP.GE.U32.AND P5, PT, R4, 0x7ffffd0a, PT ;  /* 0x7ffffd0a0400780c */ /* 0x000fc40003fa6070 */
[----:B------:R-:W-:Y:S01]  /*65580*/  ISETP.GE.U32.AND P6, PT, R11, 0x7ffffd0b, PT ;  /* 0x7ffffd0b0b00780c */ /* 0x000fe20003fc6070 */
[----:B------:R1:W-:Y:S04]  /*65590*/  LDGSTS.E [R3+0x18000], desc[UR60][R34.64], !P4 ;  /* 0x1800000022037fae */ /* 0x0003e8000e12187c */
[----:B-1----:R-:W3:Y:S04]  /*655a0*/  LDL.LU.64 R16, [R1+0x16b0] ;  /* 0x0016b00001107983 */ /* 0x002ee80000300a00 */
[----:B------:R1:W-:Y:S04]  /*655b0*/  STL.64 [R1+0x1ca0], R18 ;  /* 0x001ca01201007387 */ /* 0x0003e80000100a00 */
[----:B------:R-:W3:Y:S01]  /*655c0*/  LDL.LU.64 R218, [R1+0x16a8] ;  /* 0x0016a80001da7983 */ /* 0x000ee20000300a00 */
[----:B------:R-:W-:-:S02]  /*655d0*/  VIADD R4, R30, 0xfffffd88 ;  /* 0xfffffd881e047836 */ /* 0x000fc40000000000 */
[----:B------:R-:W-:Y:S01]  /*655e0*/  VIADD R11, R32, 0xfffffde6 ;  /* 0xfffffde6200b7836 */ /* 0x000fe20000000000 */
[----:B------:R1:W-:Y:S01]  /*655f0*/  LDGSTS.E [R3+0x1c000], desc[UR60][R18.64], !P4 ;  /* 0x1c00000012037fae */ /* 0x0003e2000e12187c */
[----:B------:R-:W3:Y:S01]  /*65600*/  LDC R30, c[0x0][0x230] ;  /* 0x00008c00ff1e7b82 */ /* 0x000ee20000000800 */
[----:B------:R-:W-:Y:S01]  /*65610*/  ISETP.GE.U32.AND P1, PT, R4, 0x7ffffd09, PT ;  /* 0x7ffffd090400780c */ /* 0x000fe20003f26070 */
[----:B------:R-:W-:-:S04]  /*65620*/  IMAD.WIDE R38, R8, 0x4, R28 ;  /* 0x0000000408267825 */ /* 0x000fc800078e021c */
[C---:B------:R-:W-:Y:S01]  /*65630*/  IMAD.WIDE R34, R8.reuse, 0x4, R26 ;  /* 0x0000000408227825 */ /* 0x040fe200078e021a */
[----:B------:R-:W3:Y:S04]  /*65640*/  LDL.LU.64 R28, [R1+0x16a0] ;  /* 0x0016a000011c7983 */ /* 0x000ee80000300a00 */
[----:B------:R-:W-:Y:S04]  /*65650*/  STL.64 [R1+0x1ca8], R38 ;  /* 0x001ca82601007387 */ /* 0x000fe80000100a00 */
[----:B------:R-:W-:Y:S01]  /*65660*/  LDGSTS.E [R3+0x18004], desc[UR60][R38.64], !P6 ;  /* 0x1800400026037fae */ /* 0x000fe2000f12187c */
[----:B-1----:R-:W1:Y:S08]  /*65670*/  LDC R18, c[0x0][0x230] ;  /* 0x00008c00ff127b82 */ /* 0x002e700000000800 */
[----:B------:R-:W1:Y:S01]  /*65680*/  LDC R19, c[0x0][0x230] ;  /* 0x00008c00ff137b82 */ /* 0x000e620000000800 */
[----:B--2---:R-:W-:-:S02]  /*65690*/  IMAD.WIDE R36, R8, 0x4, R22 ;  /* 0x0000000408247825 */ /* 0x004fc400078e0216 */
[----:B------:R-:W2:Y:S04]  /*656a0*/  LDL.LU.64 R22, [R1+0x1698] ;  /* 0x0016980001167983 */ /* 0x000ea80000300a00 */
[----:B------:R1:W-:Y:S04]  /*656b0*/  STL.64 [R1+0x1cb8], R34 ;  /* 0x001cb82201007387 */ /* 0x0003e80000100a00 */
[----:B------:R-:W-:Y:S04]  /*656c0*/  STL.64 [R1+0x1cb0], R36 ;  /* 0x001cb02401007387 */ /* 0x000fe80000100a00 */
[----:B------:R-:W-:Y:S04]  /*656d0*/  LDGSTS.E [R3+0x1c004], desc[UR60][R36.64], !P6 ;  /* 0x1c00400024037fae */ /* 0x000fe8000f12187c */
[----:B------:R1:W-:Y:S01]  /*656e0*/  LDGSTS.E [R3+0x18008], desc[UR60][R34.64], !P5 ;  /* 0x1800800022037fae */ /* 0x0003e2000e92187c */
[----:B----4-:R-:W-:-:S04]  /*656f0*/  IMAD.WIDE R26, R8, 0x4, R20 ;  /* 0x00000004081a7825 */ /* 0x010fc800078e0214 */
[C---:B---3--:R-:W-:Y:S01]  /*65700*/  IMAD.WIDE R32, R8.reuse, 0x4, R24 ;  /* 0x0000000408207825 */ /* 0x048fe200078e0218 */
[----:B------:R-:W3:Y:S03]  /*65710*/  LDL.LU.64 R20, [R1+0x1690] ;  /* 0x0016900001147983 */ /* 0x000ee60000300a00 */
[C---:B------:R-:W-:Y:S01]  /*65720*/  IMAD.WIDE R24, R8.reuse, 0x4, R230 ;  /* 0x0000000408187825 */ /* 0x040fe200078e02e6 */
[----:B------:R-:W-:Y:S04]  /*65730*/  STL.64 [R1+0x1cc8], R26 ;  /* 0x001cc81a01007387 */ /* 0x000fe80000100a00 */
[----:B------:R4:W-:Y:S04]  /*65740*/  STL.64 [R1+0x1cc0], R32 ;  /* 0x001cc02001007387 */ /* 0x0009e80000100a00 */
[----:B------:R-:W3:Y:S04]  /*65750*/  LDL.LU.64 R230, [R1+0x1688] ;  /* 0x0016880001e67983 */ /* 0x000ee80000300a00 */
[----:B------:R4:W-:Y:S04]  /*65760*/  LDGSTS.E [R3+0x1c008], desc[UR60][R32.64], !P5 ;  /* 0x1c00800020037fae */ /* 0x0009e8000e92187c */
[----:B------:R-:W-:Y:S04]  /*65770*/  LDGSTS.E [R3+0x1800c], desc[UR60][R26.64], !P1 ;  /* 0x1800c0001a037fae */ /* 0x000fe8000c92187c */
[----:B------:R4:W-:Y:S04]  /*65780*/  STL.64 [R1+0x1cd0], R24 ;  /* 0x001cd01801007387 */ /* 0x0009e80000100a00 */
[----:B------:R4:W-:Y:S01]  /*65790*/  LDGSTS.E [R3+0x1c00c], desc[UR60][R24.64], !P1 ;  /* 0x1c00c00018037fae */ /* 0x0009e2000c92187c */
[----:B-1----:R-:W-:-:S04]  /*657a0*/  IMAD.WIDE R34, R8, 0x4, R16 ;  /* 0x0000000408227825 */ /* 0x002fc800078e0210 */
[----:B----4-:R-:W-:Y:S01]  /*657b0*/  IMAD.WIDE R32, R8, 0x4, R218 ;  /* 0x0000000408207825 */ /* 0x010fe200078e02da */
[----:B------:R-:W4:Y:S04]  /*657c0*/  LDL.LU.64 R24, [R1+0x1680] ;  /* 0x0016800001187983 */ /* 0x000f280000300a00 */
[----:B------:R-:W4:Y:S04]  /*657d0*/  LDL.LU.64 R26, [R1+0x1678] ;  /* 0x00167800011a7983 */ /* 0x000f280000300a00 */
[----:B------:R2:W-:Y:S04]  /*657e0*/  STL.64 [R1+0x1040], R34 ;  /* 0x0010402201007387 */ /* 0x0005e80000100a00 */
[----:B------:R-:W4:Y:S04]  /*657f0*/  LDL.LU.64 R16, [R1+0x1670] ;  /* 0x0016700001107983 */ /* 0x000f280000300a00 */
[----:B------:R3:W-:Y:S04]  /*65800*/  STL.64 [R1+0x1048], R32 ;  /* 0x0010482001007387 */ /* 0x0007e80000100a00 */
[----:B------:R-:W4:Y:S01]  /*65810*/  LDL.LU.64 R218, [R1+0x1668] ;  /* 0x0016680001da7983 */ /* 0x000f220000300a00 */
[----:B------:R-:W-:-:S02]  /*65820*/  IADD3 R4, R15, -0x219, RZ ;  /* 0xfffffde70f047810 */ /* 0x000fc40007ffe0ff */
[----:B------:R-:W1:Y:S02]  /*65830*/  LDC R15, c[0x0][0x230] ;  /* 0x00008c00ff0f7b82 */ /* 0x000e640000000800 */
[----:B------:R-:W-:Y:S02]  /*65840*/  ISETP.GE.U32.AND P4, PT, R4, 0x7ffffd68, PT ;  /* 0x7ffffd680400780c */ /* 0x000fe40003f86070 */
[----:B------:R-:W-:Y:S02]  /*65850*/  IADD3 R4, R31, -0x21b, RZ ;  /* 0xfffffde51f047810 */ /* 0x000fe40007ffe0ff */
[----:B------:R-:W-:Y:S01]  /*65860*/  ISETP.GE.U32.AND P6, PT, R11, 0x7ffffd67, PT ;  /* 0x7ffffd670b00780c */ /* 0x000fe20003fc6070 */
[----:B------:R-:W-:-:S08]  /*65870*/  IMAD.WIDE R36, R8, 0x4, R28 ;  /* 0x0000000408247825 */ /* 0x000fd000078e021c */
[----:B------:R2:W-:Y:S01]  /*65880*/  LDGSTS.E [R2], desc[UR60][R34.64], !P4 ;  /* 0x0000000022027fae */ /* 0x0005e2000e12187c */
[----:B------:R-:W-:-:S03]  /*65890*/  ISETP.GE.U32.AND P5, PT, R4, 0x7ffffd66, PT ;  /* 0x7ffffd660400780c */ /* 0x000fc60003fa6070 */
[----:B------:R3:W-:Y:S01]  /*658a0*/  LDGSTS.E [R2+0x4000], desc[UR60][R32.64], !P4 ;  /* 0x0400000020027fae */ /* 0x0007e2000e12187c */
[----:B-1----:R-:W-:-:S03]  /*658b0*/  VIADD R4, R15, 0xfffffde4 ;  /* 0xfffffde40f047836 */ /* 0x002fc60000000000 */
[----:B------:R1:W-:Y:S04]  /*658c0*/  STL.64 [R1+0x1050], R36 ;  /* 0x0010502401007387 */ /* 0x0003e80000100a00 */
[----:B------:R1:W-:Y:S01]  /*658d0*/  LDGSTS.E [R2+0x4], desc[UR60][R36.64], !P6 ;  /* 0x0000400024027fae */ /* 0x0003e2000f12187c */
[----:B------:R-:W-:Y:S01]  /*658e0*/  IADD3 R3, R18, -0x239, RZ ;  /* 0xfffffdc712037810 */ /* 0x000fe20007ffe0ff */
[----:B------:R-:W1:Y:S01]  /*658f0*/  LDC R11, c[0x0][0x230] ;  /* 0x00008c00ff0b7b82 */ /* 0x000e620000000800 */
[----:B------:R-:W-:Y:S01]  /*65900*/  ISETP.GE.U32.AND P1, PT, R4, 0x7ffffd65, PT ;  /* 0x7ffffd650400780c */ /* 0x000fe20003f26070 */
[----:B--2---:R-:W-:-:S06]  /*65910*/  IMAD.WIDE R34, R8, 0x4, R22 ;  /* 0x0000000408227825 */ /* 0x004fcc00078e0216 */
[----:B------:R-:W2:Y:S01]  /*65920*/  LDC R18, c[0x0][0x230] ;  /* 0x00008c00ff127b82 */ /* 0x000ea20000000800 */
[----:B------:R-:W2:Y:S04]  /*65930*/  LDL.LU.64 R22, [R1+0x1660] ;  /* 0x0016600001167983 */ /* 0x000ea80000300a00 */
[----:B------:R1:W-:Y:S01]  /*65940*/  STL.64 [R1+0x1058], R34 ;  /* 0x0010582201007387 */ /* 0x0003e20000100a00 */
[----:B------:R-:W-:-:S03]  /*65950*/  VIADD R4, R30, 0xfffffdc6 ;  /* 0xfffffdc61e047836 */ /* 0x000fc60000000000 */
[----:B------:R1:W-:Y:S01]  /*65960*/  LDGSTS.E [R2+0x4004], desc[UR60][R34.64], !P6 ;  /* 0x0400400022027fae */ /* 0x0003e2000f12187c */
[----:B------:R-:W2:Y:S01]  /*65970*/  LDC R15, c[0x0][0x230] ;  /* 0x00008c00ff0f7b82 */ /* 0x000ea20000000800 */
[C---:B---3--:R-:W-:Y:S02]  /*65980*/  IMAD.WIDE R32, R8.reuse, 0x4, R20 ;  /* 0x0000000408207825 */ /* 0x048fe400078e0214 */
[----:B------:R-:W3:Y:S04]  /*65990*/  LDL.LU.64 R20, [R1+0x1658] ;  /* 0x0016580001147983 */ /* 0x000ee80000300a00 */
[----:B------:R1:W-:Y:S04]  /*659a0*/  STL.64 [R1+0x1060], R32 ;  /* 0x0010602001007387 */ /* 0x0003e80000100a00 */
[----:B------:R-:W3:Y:S01]  /*659b0*/  LDL.LU.64 R28, [R1+0x1650] ;  /* 0x00165000011c7983 */ /* 0x000ee20000300a00 */
[----:B------:R-:W-:-:S03]  /*659c0*/  IMAD.WIDE R30, R8, 0x4, R230 ;  /* 0x00000004081e7825 */ /* 0x000fc600078e02e6 */
[----:B------:R1:W-:Y:S04]  /*659d0*/  LDGSTS.E [R2+0x8], desc[UR60][R32.64], !P5 ;  /* 0x0000800020027fae */ /* 0x0003e8000e92187c */
[----:B------:R-:W3:Y:S04]  /*659e0*/  LDL.LU.64 R230, [R1+0x1648] ;  /* 0x0016480001e67983 */ /* 0x000ee80000300a00 */
[----:B------:R1:W-:Y:S04]  /*659f0*/  STL.64 [R1+0x1068], R30 ;  /* 0x0010681e01007387 */ /* 0x0003e80000100a00 */
[----:B------:R1:W-:Y:S01]  /*65a00*/  LDGSTS.E [R2+0x4008], desc[UR60][R30.64], !P5 ;  /* 0x040080001e027fae */ /* 0x0003e2000e92187c */
[----:B----4-:R-:W-:-:S04]  /*65a10*/  IMAD.WIDE R24, R8, 0x4, R24 ;  /* 0x0000000408187825 */ /* 0x010fc800078e0218 */
[----:B-1----:R-:W-:-:S04]  /*65a20*/  IMAD.WIDE R36, R8, 0x4, R26 ;  /* 0x0000000408247825 */ /* 0x002fc800078e021a */
[----:B------:R-:W-:-:S04]  /*65a30*/  IMAD.WIDE R34, R8, 0x4, R16 ;  /* 0x0000000408227825 */ /* 0x000fc800078e0210 */
[----:B------:R-:W-:Y:S01]  /*65a40*/  IMAD.WIDE R32, R8, 0x4, R218 ;  /* 0x0000000408207825 */ /* 0x000fe200078e02da */
[----:B------:R-:W-:Y:S01]  /*65a50*/  ISETP.GE.U32.AND P4, PT, R3, 0x7ffffd48, PT ;  /* 0x7ffffd480300780c */ /* 0x000fe20003f86070 */
[----:B------:R1:W-:Y:S04]  /*65a60*/  STL.64 [R1+0x1070], R24 ;  /* 0x0010701801007387 */ /* 0x0003e80000100a00 */
[----:B------:R4:W-:Y:S04]  /*65a70*/  STL.64 [R1+0x1090], R36 ;  /* 0x0010902401007387 */ /* 0x0009e80000100a00 */
[----:B------:R-:W3:Y:S04]  /*65a80*/  LDL.LU.64 R26, [R1+0x1640] ;  /* 0x00164000011a7983 */ /* 0x000ee80000300a00 */
[----:B------:R-:W3:Y:S04]  /*65a90*/  LDL.LU.64 R16, [R1+0x1638] ;  /* 0x0016380001107983 */ /* 0x000ee80000300a00 */
[----:B------:R3:W-:Y:S04]  /*65aa0*/  STL.64 [R1+0x1250], R34 ;  /* 0x0012502201007387 */ /* 0x0007e80000100a00 */
[----:B------:R-:W-:Y:S04]  /*65ab0*/  LDGSTS.E [R2+0xc], desc[UR60][R24.64], !P1 ;  /* 0x0000c00018027fae */ /* 0x000fe8000c92187c */
[----:B------:R3:W-:Y:S01]  /*65ac0*/  STL.64 [R1+0x1258], R32 ;  /* 0x0012582001007387 */ /* 0x0007e20000100a00 */
[----:B------:R-:W-:Y:S01]  /*65ad0*/  ISETP.GE.U32.AND P6, PT, R4, 0x7ffffd47, PT ;  /* 0x7ffffd470400780c */ /* 0x000fe20003fc6070 */
[----:B------:R-:W3:Y:S01]  /*65ae0*/  LDC R30, c[0x0][0x230] ;  /* 0x00008c00ff1e7b82 */ /* 0x000ee20000000800 */
[----:B------:R-:W-:Y:S01]  /*65af0*/  IADD3 R3, R19, -0x23b, RZ ;  /* 0xfffffdc513037810 */ /* 0x000fe20007ffe0ff */
[----:B------:R4:W-:Y:S04]  /*65b00*/  LDGSTS.E [R2+0x400c], desc[UR60][R36.64], !P1 ;  /* 0x0400c00024027fae */ /* 0x0009e8000c92187c */
[----:B------:R3:W-:Y:S04]  /*65b10*/  LDGSTS.E [R2+0x8000], desc[UR60][R34.64], !P4 ;  /* 0x0800000022027fae */ /* 0x0007e8000e12187c */
[----:B------:R3:W-:Y:S04]  /*65b20*/  LDGSTS.E [R2+0xc000], desc[UR60][R32.64], !P4 ;  /* 0x0c00000020027fae */ /* 0x0007e8000e12187c */
[----:B-1----:R-:W3:Y:S04]  /*65b30*/  LDL.LU.64 R24, [R1+0x1630] ;  /* 0x0016300001187983 */ /* 0x002ee80000300a00 */
[----:B------:R-:W3:Y:S01]  /*65b40*/  LDL.LU.64 R218, [R1+0x1620] ;  /* 0x0016200001da7983 */ /* 0x000ee20000300a00 */
[----:B------:R-:W-:Y:S01]  /*65b50*/  ISETP.GE.U32.AND P5, PT, R3, 0x7ffffd46, PT ;  /* 0x7ffffd460300780c */ /* 0x000fe20003fa6070 */
[----:B------:R-:W-:Y:S01]  /*65b60*/  VIADD R4, R252, 0xfffffdc4 ;  /* 0xfffffdc4fc047836 */ /* 0x000fe20000000000 */
[----:B------:R-:W1:Y:S08]  /*65b70*/  LDC R19, c[0x0][0x230] ;  /* 0x00008c00ff137b82 */ /* 0x000e700000000800 */
[----:B----4-:R-:W4:Y:S01]  /*65b80*/  LDC R36, c[0x0][0x230] ;  /* 0x00008c00ff247b82 */ /* 0x010f220000000800 */
[----:B--2---:R-:W-:-:S04]  /*65b90*/  IMAD.WIDE R22, R8, 0x4, R22 ;  /* 0x0000000408167825 */ /* 0x004fc800078e0216 */
[----:B---3--:R-:W-:-:S04]  /*65ba0*/  IMAD.WIDE R20, R8, 0x4, R20 ;  /* 0x0000000408147825 */ /* 0x008fc800078e0214 */
[C---:B------:R-:W-:Y:S01]  /*65bb0*/  IMAD.WIDE R34, R8.reuse, 0x4, R28 ;  /* 0x0000000408227825 */ /* 0x040fe200078e021c */
[----:B------:R2:W-:Y:S04]  /*65bc0*/  STL.64 [R1+0x1260], R22 ;  /* 0x0012601601007387 */ /* 0x0005e80000100a00 */
[----:B------:R3:W-:Y:S01]  /*65bd0*/  STL.64 [R1+0x1268], R20 ;  /* 0x0012681401007387 */ /* 0x0007e20000100a00 */
[----:B------:R-:W-:-:S03]  /*65be0*/  IMAD.WIDE R32, R8, 0x4, R230 ;  /* 0x0000000408207825 */ /* 0x000fc600078e02e6 */
[----:B------:R-:W-:Y:S04]  /*65bf0*/  LDGSTS.E [R2+0x8004], desc[UR60][R22.64], !P6 ;  /* 0x0800400016027fae */ /* 0x000fe8000f12187c */
[----:B------:R-:W-:Y:S04]  /*65c00*/  STL.64 [R1+0x1270], R34 ;  /* 0x0012702201007387 */ /* 0x000fe80000100a00 */
[----:B------:R-:W4:Y:S04]  /*65c10*/  LDL.LU.64 R28, [R1+0x1610] ;  /* 0x00161000011c7983 */ /* 0x000f280000300a00 */
[----:B------:R1:W-:Y:S01]  /*65c20*/  STL.64 [R1+0x1278], R32 ;  /* 0x0012782001007387 */ /* 0x0003e20000100a00 */
[----:B------:R-:W-:-:S03]  /*65c30*/  ISETP.GE.U32.AND P1, PT, R4, 0x7ffffd45, PT ;  /* 0x7ffffd450400780c */ /* 0x000fc60003f26070 */
[----:B------:R-:W-:Y:S04]  /*65c40*/  LDGSTS.E [R2+0xc004], desc[UR60][R20.64], !P6 ;  /* 0x0c00400014027fae */ /* 0x000fe8000f12187c */
[----:B------:R-:W-:Y:S04]  /*65c50*/  LDGSTS.E [R2+0x8008], desc[UR60][R34.64], !P5 ;  /* 0x0800800022027fae */ /* 0x000fe8000e92187c */
[----:B------:R1:W-:Y:S01]  /*65c60*/  LDGSTS.E [R2+0xc008], desc[UR60][R32.64], !P5 ;  /* 0x0c00800020027fae */ /* 0x0003e2000e92187c */
[----:B------:R-:W-:-:S03]  /*65c70*/  IMAD.WIDE R26, R8, 0x4, R26 ;  /* 0x00000004081a7825 */ /* 0x000fc600078e021a */
[----:B--2---:R-:W2:Y:S04]  /*65c80*/  LDL.LU.64 R22, [R1+0x1600] ;  /* 0x0016000001167983 */ /* 0x004ea80000300a00 */
[----:B---3--:R-:W3:Y:S04]  /*65c90*/  LDL.LU.64 R20, [R1+0x15f0] ;  /* 0x0015f00001147983 */ /* 0x008ee80000300a00 */
[----:B------:R-:W3:Y:S01]  /*65ca0*/  LDL.LU.64 R230, [R1+0x15e0] ;  /* 0x0015e00001e67983 */ /* 0x000ee20000300a00 */
[----:B------:R-:W-:-:S03]  /*65cb0*/  IMAD.WIDE R16, R8, 0x4, R16 ;  /* 0x0000000408107825 */ /* 0x000fc600078e0210 */
[----:B------:R1:W-:Y:S01]  /*65cc0*/  STL.64 [R1+0x1280], R26 ;  /* 0x0012801a01007387 */ /* 0x0003e20000100a00 */
[----:B------:R-:W-:-:S03]  /*65cd0*/  VIADD R4, R30, 0xfffffda4 ;  /* 0xfffffda41e047836 */ /* 0x000fc60000000000 */
[----:B------:R-:W-:Y:S04]  /*65ce0*/  LDGSTS.E [R2+0x800c], desc[UR60][R26.64], !P1 ;  /* 0x0800c0001a027fae */ /* 0x000fe8000c92187c */
[----:B------:R1:W-:Y:S04]  /*65cf0*/  STL.64 [R1+0x1288], R16 ;  /* 0x0012881001007387 */ /* 0x0003e80000100a00 */
[----:B------:R-:W4:Y:S04]  /*65d00*/  LDL.LU.64 R30, [R1+0x15d0] ;  /* 0x0015d000011e7983 */ /* 0x000f280000300a00 */
[----:B------:R-:W-:Y:S01]  /*65d10*/  LDGSTS.E [R2+0xc00c], desc[UR60][R16.64], !P1 ;  /* 0x0c00c00010027fae */ /* 0x000fe2000c92187c */
[----:B------:R-:W-:Y:S01]  /*65d20*/  IADD3 R3, R11, -0x259, RZ ;  /* 0xfffffda70b037810 */ /* 0x000fe20007ffe0ff */
[----:B------:R-:W3:Y:S01]  /*65d30*/  LDC R252, c[0x0][0x230] ;  /* 0x00008c00fffc7b82 */ /* 0x000ee20000000800 */
[----:B-1----:R-:W-:-:S04]  /*65d40*/  IMAD.WIDE R32, R8, 0x4, R24 ;  /* 0x0000000408207825 */ /* 0x002fc800078e0218 */
[----:B------:R-:W-:Y:S01]  /*65d50*/  IMAD.WIDE R24, R8, 0x4, R218 ;  /* 0x0000000408187825 */ /* 0x000fe200078e02da */
[----:B------:R-:W-:Y:S02]  /*65d60*/  ISETP.GE.U32.AND P1, PT, R4, 0x7ffffd25, PT ;  /* 0x7ffffd250400780c */ /* 0x000fe40003f26070 */
[----:B------:R-:W1:Y:S01]  /*65d70*/  LDC R11, c[0x0][0x230] ;  /* 0x00008c00ff0b7b82 */ /* 0x000e620000000800 */
[----:B------:R4:W-:Y:S04]  /*65d80*/  STL.64 [R1+0x1480], R32 ;  /* 0x0014802001007387 */ /* 0x0009e80000100a00 */
[----:B------:R-:W3:Y:S04]  /*65d90*/  LDL.LU.64 R26, [R1+0x15c0] ;  /* 0x0015c000011a7983 */ /* 0x000ee80000300a00 */
[----:B------:R1:W-:Y:S04]  /*65da0*/  STL.64 [R1+0x1488], R24 ;  /* 0x0014881801007387 */ /* 0x0003e80000100a00 */
[----:B------:R-:W3:Y:S04]  /*65db0*/  LDL.LU.64 R16, [R1+0x15b0] ;  /* 0x0015b00001107983 */ /* 0x000ee80000300a00 */
[----:B------:R-:W3:Y:S01]  /*65dc0*/  LDL.LU.64 R218, [R1+0x15a0] ;  /* 0x0015a00001da7983 */ /* 0x000ee20000300a00 */
[----:B------:R-:W-:Y:S01]  /*65dd0*/  ISETP.GE.U32.AND P4, PT, R3, 0x7ffffd28, PT ;  /* 0x7ffffd280300780c */ /* 0x000fe20003f86070 */
[----:B------:R-:W-:-:S02]  /*65de0*/  VIADD R3, R18, 0xfffffda6 ;  /* 0xfffffda612037836 */ /* 0x000fc40000000000 */
[----:B------:R-:W1:Y:S03]  /*65df0*/  LDC R18, c[0x0][0x230] ;  /* 0x00008c00ff127b82 */ /* 0x000e660000000800 */
[----:B------:R-:W-:Y:S02]  /*65e00*/  ISETP.GE.U32.AND P6, PT, R3, 0x7ffffd27, PT ;  /* 0x7ffffd270300780c */ /* 0x000fe40003fc6070 */
[----:B------:R-:W-:-:S03]  /*65e10*/  IADD3 R3, R15, -0x25b, RZ ;  /* 0xfffffda50f037810 */ /* 0x000fc60007ffe0ff */
[----:B------:R-:W1:Y:S01]  /*65e20*/  LDC R15, c[0x0][0x230] ;  /* 0x00008c00ff0f7b82 */ /* 0x000e620000000800 */
[----:B------:R-:W-:Y:S01]  /*65e30*/  ISETP.GE.U32.AND P5, PT, R3, 0x7ffffd26, PT ;  /* 0x7ffffd260300780c */ /* 0x000fe20003fa6070 */
[----:B------:R4:W-:Y:S04]  /*65e40*/  LDGSTS.E [R2+0x10000], desc[UR60][R32.64], !P4 ;  /* 0x1000000020027fae */ /* 0x0009e8000e12187c */
[----:B------:R1:W-:Y:S01]  /*65e50*/  LDGSTS.E [R2+0x14000], desc[UR60][R24.64], !P4 ;  /* 0x1400000018027fae */ /* 0x0003e2000e12187c */
[----:B------:R-:W-:Y:S01]  /*65e60*/  IADD3 R3, R19, -0x279, RZ ;  /* 0xfffffd8713037810 */ /* 0x000fe20007ffe0ff */
[----:B----4-:R-:W-:-:S04]  /*65e70*/  IMAD.WIDE R38, R8, 0x4, R30 ;  /* 0x0000000408267825 */ /* 0x010fc800078e021e */
[----:B------:R-:W-:-:S04]  /*65e80*/  IMAD.WIDE R32, R8, 0x4, R28 ;  /* 0x0000000408207825 */ /* 0x000fc800078e021c */
[----:B--2---:R-:W-:-:S04]  /*65e90*/  IMAD.WIDE R28, R8, 0x4, R22 ;  /* 0x00000004081c7825 */ /* 0x004fc800078e0216 */
[----:B---3--:R-:W-:-:S04]  /*65ea0*/  IMAD.WIDE R22, R8, 0x4, R20 ;  /* 0x0000000408167825 */ /* 0x008fc800078e0214 */
[----:B------:R-:W-:-:S04]  /*65eb0*/  IMAD.WIDE R20, R8, 0x4, R230 ;  /* 0x0000000408147825 */ /* 0x000fc800078e02e6 */
[----:B------:R-:W-:Y:S01]  /*65ec0*/  VIADD R4, R252, 0xfffffd86 ;  /* 0xfffffd86fc047836 */ /* 0x000fe20000000000 */
[----:B------:R-:W-:Y:S04]  /*65ed0*/  STL.64 [R1+0x1498], R32 ;  /* 0x0014982001007387 */ /* 0x000fe80000100a00 */
[----:B------:R-:W-:Y:S04]  /*65ee0*/  STL.64 [R1+0x14a0], R28 ;  /* 0x0014a01c01007387 */ /* 0x000fe80000100a00 */
[----:B------:R-:W-:Y:S04]  /*65ef0*/  LDGSTS.E [R2+0x10004], desc[UR60][R32.64], !P6 ;  /* 0x1000400020027fae */ /* 0x000fe8000f12187c */
[----:B------:R2:W-:Y:S04]  /*65f00*/  STL.64 [R1+0x14a8], R22 ;  /* 0x0014a81601007387 */ /* 0x0005e80000100a00 */
[----:B------:R-:W-:Y:S04]  /*65f10*/  LDGSTS.E [R2+0x14004], desc[UR60][R28.64], !P6 ;  /* 0x140040001c027fae */ /* 0x000fe8000f12187c */
[----:B------:R3:W-:Y:S04]  /*65f20*/  STL.64 [R1+0x14b8], R20 ;  /* 0x0014b81401007387 */ /* 0x0007e80000100a00 */
[----:B------:R4:W-:Y:S04]  /*65f30*/  LDGSTS.E [R2+0x10008], desc[UR60][R22.64], !P5 ;  /* 0x1000800016027fae */ /* 0x0009e8000e92187c */
[----:B------:R-:W4:Y:S01]  /*65f40*/  LDL.LU.64 R34, [R1+0x1580] ;  /* 0x0015800001227983 */ /* 0x000f220000300a00 */
[----:B------:R-:W-:-:S03]  /*65f50*/  ISETP.GE.U32.AND P4, PT, R3, 0x7ffffd08, PT ;  /* 0x7ffffd080300780c */ /* 0x000fc60003f86070 */
[----:B------:R4:W-:Y:S01]  /*65f60*/  LDGSTS.E [R2+0x14008], desc[UR60][R20.64], !P5 ;  /* 0x1400800014027fae */ /* 0x0009e2000e92187c */
[----:B------:R-:W-:-:S04]  /*65f70*/  IMAD.WIDE R30, R8, 0x4, R26 ;  /* 0x00000004081e7825 */ /* 0x000fc800078e021a */
[C---:B------:R-:W-:Y:S01]  /*65f80*/  IMAD.WIDE R26, R8.reuse, 0x4, R16 ;  /* 0x00000004081a7825 */ /* 0x040fe200078e0210 */
[----:B-1----:R-:W1:Y:S08]  /*65f90*/  LDC R24, c[0x0][0x230] ;  /* 0x00008c00ff187b82 */ /* 0x002e700000000800 */
[----:B------:R-:W1:Y:S08]  /*65fa0*/  LDC R19, c[0x0][0x230] ;  /* 0x00008c00ff137b82 */ /* 0x000e700000000800 */
[----:B------:R-:W1:Y:S08]  /*65fb0*/  LDC R252, c[0x0][0x230] ;  /* 0x00008c00fffc7b82 */ /* 0x000e700000000800 */
[----:B------:R-:W1:Y:S01]  /*65fc0*/  LDC R25, c[0x0][0x230] ;  /* 0x00008c00ff197b82 */ /* 0x000e620000000800 */
[----:B--2---:R-:W2:Y:S04]  /*65fd0*/  LDL.LU.64 R22, [R1+0x13a8] ;  /* 0x0013a80001167983 */ /* 0x004ea80000300a00 */
[----:B------:R-:W2:Y:S04]  /*65fe0*/  LDL.LU.64 R28, [R1+0x13f0] ;  /* 0x0013f000011c7983 */ /* 0x000ea80000300a00 */
[----:B------:R-:W2:Y:S04]  /*65ff0*/  LDL.LU.64 R32, [R1+0x1220] ;  /* 0x0012200001207983 */ /* 0x000ea80000300a00 */
[----:B---3--:R-:W3:Y:S04]  /*66000*/  LDL.LU.64 R20, [R1+0x1370] ;  /* 0x0013700001147983 */ /* 0x008ee80000300a00 */
[----:B------:R-:W3:Y:S01]  /*66010*/  LDL.LU.64 R230, [R1+0x1210] ;  /* 0x0012100001e67983 */ /* 0x000ee20000300a00 */
[----:B------:R-:W-:-:S03]  /*66020*/  IMAD.WIDE R16, R8, 0x4, R218 ;  /* 0x0000000408107825 */ /* 0x000fc600078e02da */
[----:B------:R-:W-:Y:S04]  /*66030*/  STL.64 [R1+0x14c0], R38 ;  /* 0x0014c02601007387 */ /* 0x000fe80000100a00 */
[----:B------:R1:W-:Y:S04]  /*66040*/  STL.64 [R1+0x14c8], R30 ;  /* 0x0014c81e01007387 */ /* 0x0003e80000100a00 */
[----:B------:R-:W-:Y:S04]  /*66050*/  LDGSTS.E [R2+0x1000c], desc[UR60][R38.64], !P1 ;  /* 0x1000c00026027fae */ /* 0x000fe8000c92187c */
[----:B------:R1:W-:Y:S04]  /*66060*/  STL.64 [R1+0x1cd8], R26 ;  /* 0x001cd81a01007387 */ /* 0x0003e80000100a00 */
[----:B------:R-:W-:Y:S04]  /*66070*/  LDGSTS.E [R2+0x1400c], desc[UR60][R30.64], !P1 ;  /* 0x1400c0001e027fae */ /* 0x000fe8000c92187c */
[----:B------:R1:W-:Y:S04]  /*66080*/  STL.64 [R1+0x1ce0], R16 ;  /* 0x001ce01001007387 */ /* 0x0003e80000100a00 */
[----:B------:R-:W-:Y:S04]  /*66090*/  LDGSTS.E [R2+0x18000], desc[UR60][R26.64], !P4 ;  /* 0x180000001a027fae */ /* 0x000fe8000e12187c */
[----:B------:R-:W-:Y:S04]  /*660a0*/  LDGSTS.E [R2+0x1c000], desc[UR60][R16.64], !P4 ;  /* 0x1c00000010027fae */ /* 0x000fe8000e12187c */
[----:B-1----:R-:W3:Y:S04]  /*660b0*/  LDL.LU.64 R30, [R1+0x11d8] ;  /* 0x0011d800011e7983 */ /* 0x002ee80000300a00 */
[----:B------:R-:W3:Y:S04]  /*660c0*/  LDL.LU.64 R26, [R1+0x11c8] ;  /* 0x0011c800011a7983 */ /* 0x000ee80000300a00 */
[----:B------:R-:W3:Y:S04]  /*660d0*/  LDL.LU.64 R16, [R1+0x1180] ;  /* 0x0011800001107983 */ /* 0x000ee80000300a00 */
[----:B------:R-:W3:Y:S01]  /*660e0*/  LDL.LU.64 R218, [R1+0x1148] ;  /* 0x0011480001da7983 */ /* 0x000ee20000300a00 */
[----:B------:R-:W-:-:S02]  /*660f0*/  IADD3 R3, R11, -0x27b, RZ ;  /* 0xfffffd850b037810 */ /* 0x000fc40007ffe0ff */
[----:B------:R-:W-:Y:S01]  /*66100*/  ISETP.GE.U32.AND P6, PT, R4, 0x7ffffd07, PT ;  /* 0x7ffffd070400780c */ /* 0x000fe20003fc6070 */
[----:B------:R-:W-:Y:S02]  /*66110*/  VIADD R4, R15, 0xfffffd84 ;  /* 0xfffffd840f047836 */ /* 0x000fe40000000000 */
[----:B------:R-:W-:Y:S01]  /*66120*/  VIADD R11, R36, 0xfffffde2 ;  /* 0xfffffde2240b7836 */ /* 0x000fe20000000000 */
[----:B------:R-:W-:Y:S01]  /*66130*/  ISETP.GE.U32.AND P5, PT, R3, 0x7ffffd06, PT ;  /* 0x7ffffd060300780c */ /* 0x000fe20003fa6070 */
[----:B------:R-:W1:Y:S01]  /*66140*/  LDC R15, c[0x0][0x230] ;  /* 0x00008c00ff0f7b82 */ /* 0x000e620000000800 */
[----:B------:R-:W-:Y:S02]  /*66150*/  ISETP.GE.U32.AND P1, PT, R4, 0x7ffffd05, PT ;  /* 0x7ffffd050400780c */ /* 0x000fe40003f26070 */
[----:B------:R-:W-:-:S05]  /*66160*/  IADD3 R3, R18, -0x21d, RZ ;  /* 0xfffffde312037810 */ /* 0x000fca0007ffe0ff */
[----:B------:R-:W1:Y:S01]  /*66170*/  LDC R18, c[0x0][0x230] ;  /* 0x00008c00ff127b82 */ /* 0x000e620000000800 */
[----:B------:R-:W-:Y:S01]  /*66180*/  ISETP.GE.U32.AND P4, PT, R3, 0x7ffffd64, PT ;  /* 0x7ffffd640300780c */ /* 0x000fe20003f86070 */
[----:B----4-:R-:W-:-:S05]  /*66190*/  IMAD.WIDE R36, R8, 0x4, R34 ;  /* 0x0000000408247825 */ /* 0x010fca00078e0222 */
[----:B------:R-:W-:Y:S04]  /*661a0*/  STL.64 [R1+0x1ce8], R36 ;  /* 0x001ce82401007387 */ /* 0x000fe80000100a00 */
[----:B------:R4:W-:Y:S01]  /*661b0*/  LDGSTS.E [R2+0x18004], desc[UR60][R36.64], !P6 ;  /* 0x1800400024027fae */ /* 0x0009e2000f12187c */
[----:B--2---:R-:W-:-:S04]  /*661c0*/  IMAD.WIDE R22, R8, 0x4, R22 ;  /* 0x0000000408167825 */ /* 0x004fc800078e0216 */
[----:B------:R-:W-:-:S04]  /*661d0*/  IMAD.WIDE R28, R8, 0x4, R28 ;  /* 0x00000004081c7825 */ /* 0x000fc800078e021c */
[----:B------:R-:W-:-:S04]  /*661e0*/  IMAD.WIDE R34, R8, 0x4, R32 ;  /* 0x0000000408227825 */ /* 0x000fc800078e0220 */
[----:B---3--:R-:W-:-:S04]  /*661f0*/  IMAD.WIDE R20, R8, 0x4, R20 ;  /* 0x0000000408147825 */ /* 0x008fc800078e0214 */
[----:B------:R-:W-:Y:S01]  /*66200*/  IMAD.WIDE R32, R8, 0x4, R230 ;  /* 0x0000000408207825 */ /* 0x000fe200078e02e6 */
[----:B------:R-:W-:Y:S04]  /*66210*/  STL.64 [R1+0x1cf8], R22 ;  /* 0x001cf81601007387 */ /* 0x000fe80000100a00 */
[----:B------:R2:W-:Y:S04]  /*66220*/  STL.64 [R1+0x1cf0], R28 ;  /* 0x001cf01c01007387 */ /* 0x0005e80000100a00 */
[----:B------:R-:W-:Y:S04]  /*66230*/  STL.64 [R1+0x1d08], R34 ;  /* 0x001d082201007387 */ /* 0x000fe80000100a00 */
[----:B------:R3:W-:Y:S04]  /*66240*/  STL.64 [R1+0x1d00], R20 ;  /* 0x001d001401007387 */ /* 0x0007e80000100a00 */
[----:B------:R-:W-:Y:S04]  /*66250*/  LDGSTS.E [R2+0x1c004], desc[UR60][R28.64], !P6 ;  /* 0x1c0040001c027fae */ /* 0x000fe8000f12187c */
[----:B------:R1:W-:Y:S04]  /*66260*/  STL.64 [R1+0x1d10], R32 ;  /* 0x001d102001007387 */ /* 0x0003e80000100a00 */
[----:B------:R-:W-:Y:S04]  /*66270*/  LDGSTS.E [R2+0x18008], desc[UR60][R22.64], !P5 ;  /* 0x1800800016027fae */ /* 0x000fe8000e92187c */
[----:B------:R-:W-:Y:S04]  /*66280*/  LDGSTS.E [R2+0x1c008], desc[UR60][R20.64], !P5 ;  /* 0x1c00800014027fae */ /* 0x000fe8000e92187c */
[----:B------:R1:W-:Y:S01]  /*66290*/  LDGSTS.E [R2+0x1800c], desc[UR60][R34.64], !P1 ;  /* 0x1800c00022027fae */ /* 0x0003e2000c92187c */
[----:B------:R-:W-:-:S03]  /*662a0*/  ISETP.GE.U32.AND P6, PT, R11, 0x7ffffd63, PT ;  /* 0x7ffffd630b00780c */ /* 0x000fc60003fc6070 */
[----:B------:R1:W-:Y:S01]  /*662b0*/  LDGSTS.E [R2+0x1c00c], desc[UR60][R32.64], !P1 ;  /* 0x1c00c00020027fae */ /* 0x0003e2000c92187c */
[----:B------:R-:W-:Y:S01]  /*662c0*/  IADD3 R4, R24, -0x21f, RZ ;  /* 0xfffffde118047810 */ /* 0x000fe20007ffe0ff */
[----:B------:R-:W-:Y:S01]  /*662d0*/  VIADD R3, R19, 0xfffffde0 ;  /* 0xfffffde013037836 */ /* 0x000fe20000000000 */
[----:B------:R-:W1:Y:S08]  /*662e0*/  LDC R24, c[0x0][0x230] ;  /* 0x00008c00ff187b82 */ /* 0x000e700000000800 */
[----:B------:R-:W1:Y:S08]  /*662f0*/  LDC R19, c[0x0][0x230] ;  /* 0x00008c00ff137b82 */ /* 0x000e700000000800 */
[----:B------:R-:W1:Y:S01]  /*66300*/  LDC R11, c[0x0][0x230] ;  /* 0x00008c00ff0b7b82 */ /* 0x000e620000000800 */
[----:B--2---:R-:W2:Y:S04]  /*66310*/  LDL.LU.64 R28, [R1+0xf98] ;  /* 0x000f9800011c7983 */ /* 0x004ea80000300a00 */
[----:B------:R-:W2:Y:S04]  /*66320*/  LDL.LU.64 R22, [R1+0xf88] ;  /* 0x000f880001167983 */ /* 0x000ea80000300a00 */
[----:B---3--:R-:W3:Y:S01]  /*66330*/  LDL.LU.64 R20, [R1+0xf78] ;  /* 0x000f780001147983 */ /* 0x008ee20000300a00 */
[----:B----4-:R-:W-:-:S03]  /*66340*/  IMAD.WIDE R36, R8, 0x4, R30 ;  /* 0x0000000408247825 */ /* 0x010fc600078e021e */
[----:B------:R-:W4:Y:S01]  /*66350*/  LDL.LU.64 R230, [R1+0xf70] ;  /* 0x000f700001e67983 */ /* 0x000f220000300a00 */
[----:B-1----:R-:W-:-:S03]  /*66360*/  IMAD.WIDE R34, R8, 0x4, R26 ;  /* 0x0000000408227825 */ /* 0x002fc600078e021a */
[----:B------:R-:W-:Y:S04]  /*66370*/  STL.64 [R1+0x1078], R36 ;  /* 0x0010782401007387 */ /* 0x000fe80000100a00 */
[----:B------:R-:W-:Y:S04]  /*66380*/  STL.64 [R1+0x1080], R34 ;  /* 0x0010802201007387 */ /* 0x000fe80000100a00 */
[----:B------:R-:W4:Y:S01]  /*66390*/  LDL.LU.64 R30, [R1+0xf68] ;  /* 0x000f6800011e7983 */ /* 0x000f220000300a00 */
[----:B------:R-:W-:-:S04]  /*663a0*/  IMAD.WIDE R32, R8, 0x4, R16 ;  /* 0x0000000408207825 */ /* 0x000fc800078e0210 */
[----:B------:R-:W-:Y:S01]  /*663b0*/  IMAD.WIDE R16, R8, 0x4, R218 ;  /* 0x0000000408107825 */ /* 0x000fe200078e02da */
[----:B------:R-:W4:Y:S04]  /*663c0*/  LDL.LU.64 R26, [R1+0xf58] ;  /* 0x000f5800011a7983 */ /* 0x000f280000300a00 */
[----:B------:R-:W-:Y:S04]  /*663d0*/  LDGSTS.E [R0], desc[UR60][R36.64], !P4 ;  /* 0x0000000024007fae */ /* 0x000fe8000e12187c */
[----:B------:R2:W-:Y:S04]  /*663e0*/  LDGSTS.E [R0+0x4000], desc[UR60][R34.64], !P4 ;  /* 0x0400000022007fae */ /* 0x0005e8000e12187c */
[----:B------:R-:W-:Y:S04]  /*663f0*/  STL.64 [R1+0x1088], R32 ;  /* 0x0010882001007387 */ /* 0x000fe80000100a00 */
[----:B------:R1:W-:Y:S04]  /*66400*/  LDGSTS.E [R0+0x4], desc[UR60][R32.64], !P6 ;  /* 0x0000400020007fae */ /* 0x0003e8000f12187c */
[----:B------:R1:W-:Y:S04]  /*66410*/  STL.64 [R1+0x1098], R16 ;  /* 0x0010981001007387 */ /* 0x0003e80000100a00 */
[----:B------:R-:W-:Y:S04]  /*66420*/  LDGSTS.E [R0+0x4004], desc[UR60][R16.64], !P6 ;  /* 0x0400400010007fae */ /* 0x000fe8000f12187c */
[----:B-1----:R-:W4:Y:S04]  /*66430*/  LDL.LU.64 R16, [R1+0xf48] ;  /* 0x000f480001107983 */ /* 0x002f280000300a00 */
[----:B------:R-:W4:Y:S01]  /*66440*/  LDL.LU.64 R218, [R1+0xf38] ;  /* 0x000f380001da7983 */ /* 0x000f220000300a00 */
        /* <DEDUP_REMOVED lines=8> */
[----:B------:R-:W-:Y:S01]  /*664d0*/  VIADD R2, R18, 0xfffffdc0 ;  /* 0xfffffdc012027836 */ /* 0x000fe20000000000 */
[----:B------:R-:W-:-:S02]  /*664e0*/  ISETP.GE.U32.AND P4, PT, R3, 0x7ffffd44, PT ;  /* 0x7ffffd440300780c */ /* 0x000fc40003f86070 */
[----:B------:R-:W-:-:S03]  /*664f0*/  IADD3 R3, R25, -0x23f, RZ ;  /* 0xfffffdc119037810 */ /* 0x000fc60007ffe0ff */
        /* <DEDUP_REMOVED lines=8> */
[----:B------:R2:W-:Y:S04]  /*66580*/  LDGSTS.E [R0+0x8], desc[UR60][R34.64], !P5 ;  /* 0x0000800022007fae */ /* 0x0005e8000e92187c */
[----:B------:R-:W4:Y:S04]  /*66590*/  LDL.LU.64 R230, [R1+0xf20] ;  /* 0x000f200001e67983 */ /* 0x000f280000300a00 */
[----:B------:R3:W-:Y:S04]  /*665a0*/  LDGSTS.E [R0+0x4008], desc[UR60][R32.64], !P5 ;  /* 0x0400800020007fae */ /* 0x0007e8000e92187c */
[----:B------:R-:W-:Y:S04]  /*665b0*/  STL.64 [R1+0xf78], R28 ;  /* 0x000f781c01007387 */ /* 0x000fe80000100a00 */
[----:B------:R-:W-:Y:S04]  /*665c0*/  LDGSTS.E [R0+0xc], desc[UR60][R28.64], !P1 ;  /* 0x0000c0001c007fae */ /* 0x000fe8000c92187c */
[----:B------:R1:W-:Y:S04]  /*665d0*/  STL.64 [R1+0xf70], R20 ;  /* 0x000f701401007387 */ /* 0x0003e80000100a00 */
[----:B------:R-:W-:Y:S01]  /*665e0*/  LDGSTS.E [R0+0x400c], desc[UR60][R20.64], !P1 ;  /* 0x0400c00014007fae */ /* 0x000fe2000c92187c */
[----:B------:R-:W-:Y:S01]  /*665f0*/  IMAD.WIDE R36, R8, 0x4, R30 ;  /* 0x0000000408247825 */ /* 0x000fe200078e021e */
[----:B------:R-:W-:-:S03]  /*66600*/  ISETP.GE.U32.AND P1, PT, R2, 0x7ffffd41, PT ;  /* 0x7ffffd410200780c */ /* 0x000fc60003f26070 */
[----:B------:R-:W-:Y:S02]  /*66610*/  VIADD R2, R24, 0xfffffda2 ;  /* 0xfffffda218027836 */ /* 0x000fe40000000000 */
[----:B--2---:R-:W-:-:S04]  /*66620*/  IMAD.WIDE R34, R8, 0x4, R26 ;  /* 0x0000000408227825 */ /* 0x004fc800078e021a */
[C---:B---3--:R-:W-:Y:S01]  /*66630*/  IMAD.WIDE R32, R8.reuse, 0x4, R16 ;  /* 0x0000000408207825 */ /* 0x048fe200078e0210 */
[----:B-1----:R-:W2:Y:S04]  /*66640*/  LDL.LU.64 R20, [R1+0xf18] ;  /* 0x000f180001147983 */ /* 0x002ea80000300a00 */
[----:B------:R-:W3:Y:S04]  /*66650*/  LDL.LU.64 R28, [R1+0xf10] ;  /* 0x000f1000011c7983 */ /* 0x000ee80000300a00 */
[----:B------:R-:W3:Y:S04]  /*66660*/  LDL.LU.64 R26, [R1+0xf00] ;  /* 0x000f0000011a7983 */ /* 0x000ee80000300a00 */
[----:B------:R-:W-:Y:S04]  /*66670*/  STL.64 [R1+0xf68], R36 ;  /* 0x000f682401007387 */ /* 0x000fe80000100a00 */
[----:B------:R-:W3:Y:S04]  /*66680*/  LDL.LU.64 R24, [R1+0xef0] ;  /* 0x000ef00001187983 */ /* 0x000ee80000300a00 */
[----:B------:R-:W-:Y:S04]  /*66690*/  STL.64 [R1+0xf58], R34 ;  /* 0x000f582201007387 */ /* 0x000fe80000100a00 */
[----:B------:R-:W3:Y:S01]  /*666a0*/  LDL.LU.64 R16, [R1+0xee0] ;  /* 0x000ee00001107983 */ /* 0x000ee20000300a00 */
[----:B------:R-:W-:-:S03]  /*666b0*/  IMAD.WIDE R30, R8, 0x4, R218 ;  /* 0x00000004081e7825 */ /* 0x000fc600078e02da */
[----:B------:R4:W-:Y:S01]  /*666c0*/  STL.64 [R1+0xf48], R32 ;  /* 0x000f482001007387 */ /* 0x0009e20000100a00 */
[----:B------:R-:W-:-:S03]  /*666d0*/  ISETP.GE.U32.AND P5, PT, R3, 0x7ffffd42, PT ;  /* 0x7ffffd420300780c */ /* 0x000fc60003fa6070 */
[----:B------:R-:W-:Y:S04]  /*666e0*/  LDGSTS.E [R0+0x8000], desc[UR60][R36.64], !P4 ;  /* 0x0800000024007fae */ /* 0x000fe8000e12187c */
[----:B------:R1:W-:Y:S04]  /*666f0*/  STL.64 [R1+0xf38], R30 ;  /* 0x000f381e01007387 */ /* 0x0003e80000100a00 */
[----:B------:R-:W3:Y:S04]  /*66700*/  LDL.LU.64 R218, [R1+0xed8] ;  /* 0x000ed80001da7983 */ /* 0x000ee80000300a00 */
[----:B------:R-:W-:Y:S04]  /*66710*/  LDGSTS.E [R0+0xc000], desc[UR60][R34.64], !P4 ;  /* 0x0c00000022007fae */ /* 0x000fe8000e12187c */
[----:B------:R4:W-:Y:S04]  /*66720*/  LDGSTS.E [R0+0x8004], desc[UR60][R32.64], !P6 ;  /* 0x0800400020007fae */ /* 0x0009e8000f12187c */
[----:B------:R1:W-:Y:S01]  /*66730*/  LDGSTS.E [R0+0xc004], desc[UR60][R30.64], !P6 ;  /* 0x0c0040001e007fae */ /* 0x0003e2000f12187c */
[----:B------:R-:W-:Y:S01]  /*66740*/  ISETP.GE.U32.AND P6, PT, R2, 0x7ffffd23, PT ;  /* 0x7ffffd230200780c */ /* 0x000fe20003fc6070 */
[----:B------:R-:W-:-:S02]  /*66750*/  VIADD R2, R19, 0xfffffda0 ;  /* 0xfffffda013027836 */ /* 0x000fc40000000000 */
[C---:B----4-:R-:W-:Y:S02]  /*66760*/  IMAD.WIDE R32, R8.reuse, 0x4, R22 ;  /* 0x0000000408207825 */ /* 0x050fe400078e0216 */
[----:B------:R-:W4:Y:S02]  /*66770*/  LDL.LU.64 R22, [R1+0xed0] ;  /* 0x000ed00001167983 */ /* 0x000f240000300a00 */
[C---:B-1----:R-:W-:Y:S02]  /*66780*/  IMAD.WIDE R30, R8.reuse, 0x4, R230 ;  /* 0x00000004081e7825 */ /* 0x042fe400078e02e6 */
[----:B------:R1:W-:Y:S04]  /*66790*/  STL.64 [R1+0xf28], R32 ;  /* 0x000f282001007387 */ /* 0x0003e80000100a00 */
[----:B------:R-:W4:Y:S04]  /*667a0*/  LDL.LU.64 R230, [R1+0xec8] ;  /* 0x000ec80001e67983 */ /* 0x000f280000300a00 */
[----:B------:R1:W-:Y:S04]  /*667b0*/  LDGSTS.E [R0+0x8008], desc[UR60][R32.64], !P5 ;  /* 0x0800800020007fae */ /* 0x0003e8000e92187c */
[----:B------:R-:W-:Y:S04]  /*667c0*/  STL.64 [R1+0xf20], R30 ;  /* 0x000f201e01007387 */ /* 0x000fe80000100a00 */
[----:B------:R1:W-:Y:S01]  /*667d0*/  LDGSTS.E [R0+0xc008], desc[UR60][R30.64], !P5 ;  /* 0x0c0080001e007fae */ /* 0x0003e2000e92187c */
[----:B--2---:R-:W-:-:S04]  /*667e0*/  IMAD.WIDE R20, R8, 0x4, R20 ;  /* 0x0000000408147825 */ /* 0x004fc800078e0214 */
[----:B---3--:R-:W-:-:S04]  /*667f0*/  IMAD.WIDE R28, R8, 0x4, R28 ;  /* 0x00000004081c7825 */ /* 0x008fc800078e021c */
[----:B------:R-:W-:-:S04]  /*66800*/  IMAD.WIDE R36, R8, 0x4, R26 ;  /* 0x0000000408247825 */ /* 0x000fc800078e021a */
[C---:B------:R-:W-:Y:S01]  /*66810*/  IMAD.WIDE R34, R8.reuse, 0x4, R24 ;  /* 0x0000000408227825 */ /* 0x040fe200078e0218 */
[----:B------:R2:W-:Y:S04]  /*66820*/  STL.64 [R1+0xf18], R20 ;  /* 0x000f181401007387 */ /* 0x0005e80000100a00 */
[----:B------:R3:W-:Y:S04]  /*66830*/  STL.64 [R1+0xf10], R28 ;  /* 0x000f101c01007387 */ /* 0x0007e80000100a00 */
[----:B------:R-:W-:Y:S04]  /*66840*/  LDGSTS.E [R0+0x800c], desc[UR60][R20.64], !P1 ;  /* 0x0800c00014007fae */ /* 0x000fe8000c92187c */
[----:B------:R-:W-:Y:S01]  /*66850*/  LDGSTS.E [R0+0xc00c], desc[UR60][R28.64], !P1 ;  /* 0x0c00c0001c007fae */ /* 0x000fe2000c92187c */
[----:B-1----:R-:W-:Y:S01]  /*66860*/  IMAD.WIDE R32, R8, 0x4, R16 ;  /* 0x0000000408207825 */ /* 0x002fe200078e0210 */
[----:B------:R-:W-:-:S03]  /*66870*/  ISETP.GE.U32.AND P1, PT, R2, 0x7ffffd21, PT ;  /* 0x7ffffd210200780c */ /* 0x000fc60003f26070 */
[----:B------:R-:W-:Y:S01]  /*66880*/  VIADD R2, R18, 0xfffffd82 ;  /* 0xfffffd8212027836 */ /* 0x000fe20000000000 */
[----:B--2---:R-:W2:Y:S04]  /*66890*/  LDL.LU.64 R20, [R1+0xeb8] ;  /* 0x000eb80001147983 */ /* 0x004ea80000300a00 */
[----:B---3--:R-:W3:Y:S04]  /*668a0*/  LDL.LU.64 R28, [R1+0xea8] ;  /* 0x000ea800011c7983 */ /* 0x008ee80000300a00 */
[----:B------:R4:W-:Y:S04]  /*668b0*/  STL.64 [R1+0x13c8], R36 ;  /* 0x0013c82401007387 */ /* 0x0009e80000100a00 */
[----:B------:R-:W3:Y:S04]  /*668c0*/  LDL.LU.64 R16, [R1+0xe88] ;  /* 0x000e880001107983 */ /* 0x000ee80000300a00 */
[----:B------:R-:W-:Y:S04]  /*668d0*/  STL.64 [R1+0x13e0], R34 ;  /* 0x0013e02201007387 */ /* 0x000fe80000100a00 */
[----:B------:R-:W3:Y:S04]  /*668e0*/  LDL.LU.64 R26, [R1+0xe80] ;  /* 0x000e8000011a7983 */ /* 0x000ee80000300a00 */
[----:B------:R-:W3:Y:S04]  /*668f0*/  LDL.LU.64 R24, [R1+0xe98] ;  /* 0x000e980001187983 */ /* 0x000ee80000300a00 */
[----:B------:R1:W-:Y:S04]  /*66900*/  STL.64 [R1+0x13e8], R32 ;  /* 0x0013e82001007387 */ /* 0x0003e80000100a00 */
[----:B------:R-:W3:Y:S01]  /*66910*/  LDL.LU.64 R18, [R1+0xe70] ;  /* 0x000e700001127983 */ /* 0x000ee20000300a00 */
[----:B------:R-:W-:-:S03]  /*66920*/  IMAD.WIDE R30, R8, 0x4, R218 ;  /* 0x00000004081e7825 */ /* 0x000fc600078e02da */
[----:B------:R-:W3:Y:S01]  /*66930*/  LDL.LU.64 R218, [R1+0xdc8] ;  /* 0x000dc80001da7983 */ /* 0x000ee20000300a00 */
[----:B------:R-:W-:Y:S02]  /*66940*/  IADD3 R3, R4, -0x25d, RZ ;  /* 0xfffffda304037810 */ /* 0x000fe40007ffe0ff */
[----:B------:R-:W3:Y:S02]  /*66950*/  LDC R4, c[0x0][0x230] ;  /* 0x00008c00ff047b82 */ /* 0x000ee40000000800 */
[----:B------:R-:W-:Y:S02]  /*66960*/  ISETP.GE.U32.AND P4, PT, R3, 0x7ffffd24, PT ;  /* 0x7ffffd240300780c */ /* 0x000fe40003f86070 */
[----:B------:R-:W-:Y:S01]  /*66970*/  IADD3 R3, R15, -0x25f, RZ ;  /* 0xfffffda10f037810 */ /* 0x000fe20007ffe0ff */
[----:B------:R2:W-:Y:S03]  /*66980*/  STL.64 [R1+0x13f0], R30 ;  /* 0x0013f01e01007387 */ /* 0x0005e60000100a00 */
[----:B------:R-:W-:-:S07]  /*66990*/  ISETP.GE.U32.AND P5, PT, R3, 0x7ffffd22, PT ;  /* 0x7ffffd220300780c */ /* 0x000fce0003fa6070 */
[----:B------:R4:W-:Y:S04]  /*669a0*/  LDGSTS.E [R0+0x10000], desc[UR60][R36.64], !P4 ;  /* 0x1000000024007fae */ /* 0x0009e8000e12187c */
[----:B------:R-:W-:Y:S04]  /*669b0*/  LDGSTS.E [R0+0x14000], desc[UR60][R34.64], !P4 ;  /* 0x1400000022007fae */ /* 0x000fe8000e12187c */
[----:B------:R1:W-:Y:S04]  /*669c0*/  LDGSTS.E [R0+0x10004], desc[UR60][R32.64], !P6 ;  /* 0x1000400020007fae */ /* 0x0003e8000f12187c */
[----:B------:R2:W-:Y:S01]  /*669d0*/  LDGSTS.E [R0+0x14004], desc[UR60][R30.64], !P6 ;  /* 0x140040001e007fae */ /* 0x0005e2000f12187c */
[----:B----4-:R-:W-:-:S03]  /*669e0*/  IMAD.WIDE R36, R8, 0x4, R22 ;  /* 0x0000000408247825 */ /* 0x010fc600078e0216 */
[----:B------:R-:W4:Y:S04]  /*669f0*/  LDL.LU.64 R22, [R1+0xdc0] ;  /* 0x000dc00001167983 */ /* 0x000f280000300a00 */
[----:B------:R-:W4:Y:S01]  /*66a00*/  LDL.LU.64 R38, [R1+0xe90] ;  /* 0x000e900001267983 */ /* 0x000f220000300a00 */
[----:B-1----:R-:W-:-:S03]  /*66a10*/  IMAD.WIDE R32, R8, 0x4, R230 ;  /* 0x0000000408207825 */ /* 0x002fc600078e02e6 */
[----:B------:R-:W-:Y:S04]  /*66a20*/  STL.64 [R1+0x1408], R36 ;  /* 0x0014082401007387 */ /* 0x000fe80000100a00 */
[----:B------:R-:W4:Y:S04]  /*66a30*/  LDL.LU.64 R230, [R1+0xdb8] ;  /* 0x000db80001e67983 */ /* 0x000f280000300a00 */
[----:B------:R-:W4:Y:S04]  /*66a40*/  LDL.LU.64 R34, [R1+0xda0] ;  /* 0x000da00001227983 */ /* 0x000f280000300a00 */
[----:B------:R1:W-:Y:S04]  /*66a50*/  STL.64 [R1+0x1418], R32 ;  /* 0x0014182001007387 */ /* 0x0003e80000100a00 */
[----:B------:R-:W-:Y:S04]  /*66a60*/  LDGSTS.E [R0+0x10008], desc[UR60][R36.64], !P5 ;  /* 0x1000800024007fae */ /* 0x000fe8000e92187c */
[----:B------:R1:W-:Y:S01]  /*66a70*/  LDGSTS.E [R0+0x14008], desc[UR60][R32.64], !P5 ;  /* 0x1400800020007fae */ /* 0x0003e2000e92187c */
[----:B--2---:R-:W-:-:S03]  /*66a80*/  IMAD.WIDE R30, R8, 0x4, R20 ;  /* 0x00000004081e7825 */ /* 0x004fc600078e0214 */
[----:B------:R-:W2:Y:S01]  /*66a90*/  LDL.LU.64 R20, [R1+0xd98] ;  /* 0x000d980001147983 */ /* 0x000ea20000300a00 */
[----:B---3--:R-:W-:-:S04]  /*66aa0*/  IMAD.WIDE R28, R8, 0x4, R28 ;  /* 0x00000004081c7825 */ /* 0x008fc800078e021c */
[----:B------:R-:W-:-:S04]  /*66ab0*/  IMAD.WIDE R16, R5, 0x4, R16 ;  /* 0x0000000405107825 */ /* 0x000fc800078e0210 */
[----:B------:R-:W-:-:S04]  /*66ac0*/  IMAD.WIDE R40, R8, 0x4, R24 ;  /* 0x0000000408287825 */ /* 0x000fc800078e0218 */
[----:B-1----:R-:W-:Y:S01]  /*66ad0*/  IMAD.WIDE R32, R5, 0x4, R26 ;  /* 0x0000000405207825 */ /* 0x002fe200078e021a */
[----:B------:R1:W-:Y:S03]  /*66ae0*/  STL.64 [R1+0x1420], R30 ;  /* 0x0014201e01007387 */ /* 0x0003e60000100a00 */
[C---:B------:R-:W-:Y:S01]  /*66af0*/  IMAD.WIDE R36, R8.reuse, 0x4, R18 ;  /* 0x0000000408247825 */ /* 0x040fe200078e0212 */
[----:B------:R3:W-:Y:S04]  /*66b00*/  STL.64 [R1+0x1438], R28 ;  /* 0x0014381c01007387 */ /* 0x0007e80000100a00 */
[----:B------:R-:W-:Y:S01]  /*66b10*/  STL.64 [R1+0x1d58], R16 ;  /* 0x001d581001007387 */ /* 0x000fe20000100a00 */
[----:B------:R-:W-:-:S03]  /*66b20*/  IMAD.WIDE R218, R8, 0x4, R218 ;  /* 0x0000000408da7825 */ /* 0x000fc600078e02da */
[----:B------:R4:W-:Y:S04]  /*66b30*/  STL.64 [R1+0x1d18], R40 ;  /* 0x001d182801007387 */ /* 0x0009e80000100a00 */
[----:B------:R-:W-:Y:S04]  /*66b40*/  STL.64 [R1+0x1d98], R32 ;  /* 0x001d982001007387 */ /* 0x000fe80000100a00 */
[----:B------:R2:W-:Y:S04]  /*66b50*/  LDGSTS.E [R0+0x1000c], desc[UR60][R30.64], !P1 ;  /* 0x1000c0001e007fae */ /* 0x0005e8000c92187c */
[----:B------:R-:W-:Y:S04]  /*66b60*/  STL.64 [R1+0x1d28], R36 ;  /* 0x001d282401007387 */ /* 0x000fe80000100a00 */
[----:B------:R2:W-:Y:S04]  /*66b70*/  LDGSTS.E [R0+0x1400c], desc[UR60][R28.64], !P1 ;  /* 0x1400c0001c007fae */ /* 0x0005e8000c92187c */
[----:B-1----:R-:W2:Y:S04]  /*66b80*/  LDL.LU.64 R30, [R1+0xd90] ;  /* 0x000d9000011e7983 */ /* 0x002ea80000300a00 */
[----:B---3--:R-:W3:Y:S04]  /*66b90*/  LDL.LU.64 R28, [R1+0xd88] ;  /* 0x000d8800011c7983 */ /* 0x008ee80000300a00 */
[----:B------:R-:W-:Y:S04]  /*66ba0*/  STL.64 [R1+0x1d38], R218 ;  /* 0x001d38da01007387 */ /* 0x000fe80000100a00 */
[----:B------:R-:W3:Y:S04]  /*66bb0*/  LDL.LU.64 R26, [R1+0xd68] ;  /* 0x000d6800011a7983 */ /* 0x000ee80000300a00 */
[----:B------:R-:W3:Y:S04]  /*66bc0*/  LDL.LU.64 R18, [R1+0xd60] ;  /* 0x000d600001127983 */ /* 0x000ee80000300a00 */
[----:B------:R-:W3:Y:S01]  /*66bd0*/  LDL.LU.64 R24, [R1+0xd58] ;  /* 0x000d580001187983 */ /* 0x000ee20000300a00 */
[----:B------:R-:W-:-:S02]  /*66be0*/  IADD3 R3, R11, -0x27d, RZ ;  /* 0xfffffd830b037810 */ /* 0x000fc40007ffe0ff */
[----:B------:R-:W-:Y:S02]  /*66bf0*/  ISETP.GE.U32.AND P6, PT, R2, 0x7ffffd03, PT ;  /* 0x7ffffd030200780c */ /* 0x000fe40003fc6070 */
[----:B------:R-:W-:Y:S02]  /*66c00*/  IADD3 R2, R4, -0x27f, RZ ;  /* 0xfffffd8104027810 */ /* 0x000fe40007ffe0ff */
[----:B------:R-:W-:Y:S01]  /*66c10*/  ISETP.GE.U32.AND P4, PT, R3, 0x7ffffd04, PT ;  /* 0x7ffffd040300780c */ /* 0x000fe20003f86070 */
[----:B------:R-:W-:Y:S01]  /*66c20*/  VIADD R3, R252, 0xfffffd80 ;  /* 0xfffffd80fc037836 */ /* 0x000fe20000000000 */
[----:B------:R-:W-:Y:S02]  /*66c30*/  ISETP.GE.U32.AND P5, PT, R2, 0x7ffffd02, PT ;  /* 0x7ffffd020200780c */ /* 0x000fe40003fa6070 */
[C---:B------:R-:W-:Y:S01]  /*66c40*/  IADD3 R11, R244.reuse, 0x100000, RZ ;  /* 0x00100000f40b7810 */ /* 0x040fe20007ffe0ff */
[----:B------:R-:W-:Y:S01]  /*66c50*/  VIADD R4, R244, 0x100000 ;  /* 0x00100000f4047836 */ /* 0x000fe20000000000 */
[----:B------:R-:W-:-:S02]  /*66c60*/  IADD3 R15, R251, 0x100000, RZ ;  /* 0x00100000fb0f7810 */ /* 0x000fc40007ffe0ff */
[----:B------:R-:W-:Y:S02]  /*66c70*/  ISETP.GE.U32.AND P1, PT, R3, 0x7ffffd01, PT ;  /* 0x7ffffd010300780c */ /* 0x000fe40003f26070 */
[----:B------:R-:W-:-:S03]  /*66c80*/  IADD3 R3, R244, 0x100000, RZ ;  /* 0x00100000f4037810 */ /* 0x000fc60007ffe0ff */
[----:B------:R-:W-:Y:S01]  /*66c90*/  LDGSTS.E [R0+0x18000], desc[UR60][R40.64], !P4 ;  /* 0x1800000028007fae */ /* 0x000fe2000e12187c */
[----:B------:R-:W-:Y:S02]  /*66ca0*/  VIADD R2, R244, 0x100000 ;  /* 0x00100000f4027836 */ /* 0x000fe40000000000 */
[----:B------:R-:W-:-:S04]  /*66cb0*/  IMAD.WIDE R232, R5, 0x4, R232 ;  /* 0x0000000405e87825 */ /* 0x000fc800078e02e8 */
[----:B------:R-:W-:-:S04]  /*66cc0*/  IMAD.WIDE R220, R5, 0x4, R220 ;  /* 0x0000000405dc7825 */ /* 0x000fc800078e02dc */
[----:B------:R-:W-:-:S04]  /*66cd0*/  IMAD.WIDE R184, R5, 0x4, R184 ;  /* 0x0000000405b87825 */ /* 0x000fc800078e02b8 */
[----:B------:R-:W-:-:S04]  /*66ce0*/  IMAD.WIDE R186, R5, 0x4, R186 ;  /* 0x0000000405ba7825 */ /* 0x000fc800078e02ba */
[----:B------:R-:W-:-:S04]  /*66cf0*/  IMAD.WIDE R188, R5, 0x4, R188 ;  /* 0x0000000405bc7825 */ /* 0x000fc800078e02bc */
[----:B------:R-:W-:-:S04]  /*66d00*/  IMAD.WIDE R190, R5, 0x4, R190 ;  /* 0x0000000405be7825 */ /* 0x000fc800078e02be */
[----:B------:R-:W-:Y:S01]  /*66d10*/  IMAD.WIDE R192, R5, 0x4, R192 ;  /* 0x0000000405c07825 */ /* 0x000fe200078e02c0 */
[----:B------:R-:W1:Y:S03]  /*66d20*/  LDC R252, c[0x0][0x230] ;  /* 0x00008c00fffc7b82 */ /* 0x000e660000000800 */
[----:B----4-:R-:W-:-:S04]  /*66d30*/  IMAD.WIDE R22, R8, 0x4, R22 ;  /* 0x0000000408167825 */ /* 0x010fc800078e0216 */
[----:B------:R-:W-:-:S04]  /*66d40*/  IMAD.WIDE R38, R8, 0x4, R38 ;  /* 0x0000000408267825 */ /* 0x000fc800078e0226 */
[----:B------:R-:W-:-:S04]  /*66d50*/  IMAD.WIDE R230, R8, 0x4, R230 ;  /* 0x0000000408e67825 */ /* 0x000fc800078e02e6 */
[C---:B------:R-:W-:Y:S01]  /*66d60*/  IMAD.WIDE R34, R8.reuse, 0x4, R34 ;  /* 0x0000000408227825 */ /* 0x040fe200078e0222 */
[----:B------:R-:W-:Y:S04]  /*66d70*/  STL.64 [R1+0x1d48], R22 ;  /* 0x001d481601007387 */ /* 0x000fe80000100a00 */
[----:B------:R4:W-:Y:S04]  /*66d80*/  STL.64 [R1+0x1d20], R38 ;  /* 0x001d202601007387 */ /* 0x0009e80000100a00 */
[----:B------:R-:W-:Y:S04]  /*66d90*/  LDGSTS.E [R0+0x1c000], desc[UR60][R38.64], !P4 ;  /* 0x1c00000026007fae */ /* 0x000fe8000e12187c */
[----:B------:R-:W-:Y:S04]  /*66da0*/  STL.64 [R1+0x1d30], R230 ;  /* 0x001d30e601007387 */ /* 0x000fe80000100a00 */
[----:B------:R-:W-:Y:S04]  /*66db0*/  LDGSTS.E [R0+0x18004], desc[UR60][R36.64], !P6 ;  /* 0x1800400024007fae */ /* 0x000fe8000f12187c */
[----:B------:R-:W3:Y:S04]  /*66dc0*/  LDL.LU.64 R40, [R1+0x2dd8] ;  /* 0x002dd80001287983 */ /* 0x000ee80000300a00 */
[----:B------:R-:W-:Y:S04]  /*66dd0*/  LDGSTS.E [R0+0x1c004], desc[UR60][R230.64], !P6 ;  /* 0x1c004000e6007fae */ /* 0x000fe8000f12187c */
[----:B------:R-:W-:Y:S04]  /*66de0*/  LDGSTS.E [R0+0x18008], desc[UR60][R218.64], !P5 ;  /* 0x18008000da007fae */ /* 0x000fe8000e92187c */
[----:B------:R-:W-:Y:S04]  /*66df0*/  LDGSTS.E [R0+0x1c008], desc[UR60][R34.64], !P5 ;  /* 0x1c00800022007fae */ /* 0x000fe8000e92187c */
[----:B------:R-:W-:Y:S04]  /*66e00*/  LDGSTS.E [R0+0x1800c], desc[UR60][R22.64], !P1 ;  /* 0x1800c00016007fae */ /* 0x000fe8000c92187c */
[----:B----4-:R-:W4:Y:S04]  /*66e10*/  LDL.LU.64 R38, [R1+0x2dd0] ;  /* 0x002dd00001267983 */ /* 0x010f280000300a00 */
[----:B------:R-:W-:Y:S04]  /*66e20*/  STL.64 [R1+0x1d40], R34 ;  /* 0x001d402201007387 */ /* 0x000fe80000100a00 */
[----:B------:R-:W4:Y:S01]  /*66e30*/  LDL.LU.64 R36, [R1+0x2dc8] ;  /* 0x002dc80001247983 */ /* 0x000f220000300a00 */
[----:B--2---:R-:W-:-:S05]  /*66e40*/  IMAD.WIDE R20, R8, 0x4, R20 ;  /* 0x0000000408147825 */ /* 0x004fca00078e0214 */
[----:B------:R2:W-:Y:S04]  /*66e50*/  STL.64 [R1+0x1d50], R20 ;  /* 0x001d501401007387 */ /* 0x0005e80000100a00 */
[----:B------:R1:W-:Y:S04]  /*66e60*/  LDGSTS.E [R0+0x1c00c], desc[UR60][R20.64], !P1 ;  /* 0x1c00c00014007fae */ /* 0x0003e8000c92187c */
[----:B------:R-:W0:Y:S04]  /*66e70*/  LDGDEPBAR ;  /* 0x00000000000079af */ /* 0x000e280000000000 */
[----:B------:R-:W4:Y:S04]  /*66e80*/  LDL.LU.64 R22, [R1+0xd50] ;  /* 0x000d500001167983 */ /* 0x000f280000300a00 */
[----:B------:R4:W-:Y:S04]  /*66e90*/  LDGSTS.E [R3], desc[UR60][R16.64], P2 ;  /* 0x0000000010037fae */ /* 0x0009e8000912187c */
[----:B------:R4:W-:Y:S04]  /*66ea0*/  LDGSTS.E [R2+0x400], desc[UR60][R32.64], P2 ;  /* 0x0040000020027fae */ /* 0x0009e8000912187c */
[----:B--2---:R-:W2:Y:S04]  /*66eb0*/  LDL.LU.64 R20, [R1+0xd38] ;  /* 0x000d380001147983 */ /* 0x004ea80000300a00 */
[----:B------:R-:W2:Y:S04]  /*66ec0*/  LDL.LU.64 R16, [R1+0xd28] ;  /* 0x000d280001107983 */ /* 0x000ea80000300a00 */
[----:B------:R-:W2:Y:S04]  /*66ed0*/  LDL.LU.64 R218, [R1+0xd20] ;  /* 0x000d200001da7983 */ /* 0x000ea80000300a00 */
[----:B------:R-:W2:Y:S01]  /*66ee0*/  LDL.LU.64 R230, [R1+0xd18] ;  /* 0x000d180001e67983 */ /* 0x000ea20000300a00 */
[----:B------:R-:W-:-:S04]  /*66ef0*/  IMAD.WIDE R30, R5, 0x4, R30 ;  /* 0x00000004051e7825 */ /* 0x000fc800078e021e */
[----:B---3--:R-:W-:-:S04]  /*66f00*/  IMAD.WIDE R28, R5, 0x4, R28 ;  /* 0x00000004051c7825 */ /* 0x008fc800078e021c */
[----:B------:R-:W-:-:S04]  /*66f10*/  IMAD.WIDE R26, R5, 0x4, R26 ;  /* 0x00000004051a7825 */ /* 0x000fc800078e021a */
[----:B------:R-:W-:-:S04]  /*66f20*/  IMAD.WIDE R18, R5, 0x4, R18 ;  /* 0x0000000405127825 */ /* 0x000fc800078e0212 */
[----:B------:R-:W-:Y:S01]  /*66f30*/  IMAD.WIDE R24, R5, 0x4, R24 ;  /* 0x0000000405187825 */ /* 0x000fe200078e0218 */
[----:B------:R3:W-:Y:S04]  /*66f40*/  STL.64 [R1+0x1dd8], R30 ;  /* 0x001dd81e01007387 */ /* 0x0007e80000100a00 */
[----:B------:R3:W-:Y:S04]  /*66f50*/  STL.64 [R1+0x1e18], R28 ;  /* 0x001e181c01007387 */ /* 0x0007e80000100a00 */
[----:B------:R3:W-:Y:S01]  /*66f60*/  STL.64 [R1+0x1e58], R26 ;  /* 0x001e581a01007387 */ /* 0x0007e20000100a00 */
[----:B-1----:R-:W-:-:S03]  /*66f70*/  IADD3 R0, R244, 0x100000, RZ ;  /* 0x00100000f4007810 */ /* 0x002fc60007ffe0ff */
[----:B------:R1:W-:Y:S04]  /*66f80*/  STL.64 [R1+0x1e98], R18 ;  /* 0x001e981201007387 */ /* 0x0003e80000100a00 */
[----:B------:R2:W-:Y:S04]  /*66f90*/  LDGSTS.E [R11+0x800], desc[UR60][R30.64], P2 ;  /* 0x008000001e0b7fae */ /* 0x0005e8000912187c */
[----:B------:R1:W-:Y:S04]  /*66fa0*/  STL.64 [R1+0x1ed8], R24 ;  /* 0x001ed81801007387 */ /* 0x0003e80000100a00 */
[----:B------:R2:W-:Y:S04]  /*66fb0*/  LDGSTS.E [R4+0xc00], desc[UR60][R28.64], P2 ;  /* 0x00c000001c047fae */ /* 0x0005e8000912187c */
[----:B------:R2:W-:Y:S04]  /*66fc0*/  LDGSTS.E [R3+0x1000], desc[UR60][R26.64], P2 ;  /* 0x010000001a037fae */ /* 0x0005e8000912187c */
[----:B------:R2:W-:Y:S04]  /*66fd0*/  LDGSTS.E [R2+0x1400], desc[UR60][R18.64], P2 ;  /* 0x0140000012027fae */ /* 0x0005e8000912187c */
[----:B------:R2:W-:Y:S04]  /*66fe0*/  LDGSTS.E [R0+0x1800], desc[UR60][R24.64], P2 ;  /* 0x0180000018007fae */ /* 0x0005e8000912187c */
[----:B---3--:R-:W3:Y:S04]  /*66ff0*/  LDL.LU.64 R30, [R1+0xd00] ;  /* 0x000d0000011e7983 */ /* 0x008ee80000300a00 */
[----:B------:R-:W3:Y:S04]  /*67000*/  LDL.LU.64 R28, [R1+0xcf8] ;  /* 0x000cf800011c7983 */ /* 0x000ee80000300a00 */
[----:B------:R-:W3:Y:S04]  /*67010*/  LDL.LU.64 R26, [R1+0xcf0] ;  /* 0x000cf000011a7983 */ /* 0x000ee80000300a00 */
[----:B-1----:R-:W3:Y:S04]  /*67020*/  LDL.LU.64 R18, [R1+0xce8] ;  /* 0x000ce80001127983 */ /* 0x002ee80000300a00 */
[----:B------:R-:W3:Y:S01]  /*67030*/  LDL.LU.64 R24, [R1+0xce0] ;  /* 0x000ce00001187983 */ /* 0x000ee20000300a00 */
[----:B----4-:R-:W-:-:S05]  /*67040*/  IMAD.WIDE R34, R5, 0x4, R22 ;  /* 0x0000000405227825 */ /* 0x010fca00078e0216 */
[----:B------:R-:W-:Y:S04]  /*67050*/  STL.64 [R1+0x1f18], R34 ;  /* 0x001f182201007387 */ /* 0x000fe80000100a00 */
[----:B------:R1:W-:Y:S01]  /*67060*/  LDGSTS.E [R11+0x1c00], desc[UR60][R34.64], P2 ;  /* 0x01c00000220b7fae */ /* 0x0003e2000912187c */
[----:B--2---:R-:W-:-:S04]  /*67070*/  IMAD.WIDE R22, R5, 0x4, R20 ;  /* 0x0000000405167825 */ /* 0x004fc800078e0214 */
[----:B------:R-:W-:-:S04]  /*67080*/  IMAD.WIDE R20, R5, 0x4, R16 ;  /* 0x0000000405147825 */ /* 0x000fc800078e0210 */
[----:B------:R-:W-:-:S04]  /*67090*/  IMAD.WIDE R16, R5, 0x4, R218 ;  /* 0x0000000405107825 */ /* 0x000fc800078e02da */
[C---:B------:R-:W-:Y:S01]  /*670a0*/  IMAD.WIDE R32, R5.reuse, 0x4, R230 ;  /* 0x0000000405207825 */ /* 0x040fe200078e02e6 */
[----:B------:R2:W-:Y:S04]  /*670b0*/  STL.64 [R1+0x1f58], R22 ;  /* 0x001f581601007387 */ /* 0x0005e80000100a00 */
[----:B------:R4:W-:Y:S04]  /*670c0*/  STL.64 [R1+0x1f98], R20 ;  /* 0x001f981401007387 */ /* 0x0009e80000100a00 */
[----:B------:R1:W-:Y:S04]  /*670d0*/  STL.64 [R1+0x1fd8], R16 ;  /* 0x001fd81001007387 */ /* 0x0003e80000100a00 */
[----:B------:R3:W-:Y:S04]  /*670e0*/  LDGSTS.E [R4+0x2000], desc[UR60][R22.64], P2 ;  /* 0x0200000016047fae */ /* 0x0007e8000912187c */
[----:B------:R-:W-:Y:S04]  /*670f0*/  STL.64 [R1+0x2018], R32 ;  /* 0x0020182001007387 */ /* 0x000fe80000100a00 */
[----:B------:R3:W-:Y:S04]  /*67100*/  LDGSTS.E [R3+0x2400], desc[UR60][R20.64], P2 ;  /* 0x0240000014037fae */ /* 0x0007e8000912187c */
[----:B------:R3:W-:Y:S04]  /*67110*/  LDGSTS.E [R2+0x2800], desc[UR60][R16.64], P2 ;  /* 0x0280000010027fae */ /* 0x0007e8000912187c */
[----:B------:R3:W-:Y:S04]  /*67120*/  LDGSTS.E [R0+0x2c00], desc[UR60][R32.64], P2 ;  /* 0x02c0000020007fae */ /* 0x0007e8000912187c */
[----:B--2---:R-:W2:Y:S04]  /*67130*/  LDL.LU.64 R22, [R1+0xcd8] ;  /* 0x000cd80001167983 */ /* 0x004ea80000300a00 */
[----:B----4-:R-:W4:Y:S04]  /*67140*/  LDL.LU.64 R20, [R1+0xcd0] ;  /* 0x000cd00001147983 */ /* 0x010f280000300a00 */
[----:B-1----:R-:W4:Y:S04]  /*67150*/  LDL.LU.64 R16, [R1+0xcc8] ;  /* 0x000cc80001107983 */ /* 0x002f280000300a00 */
[----:B------:R-:W4:Y:S04]  /*67160*/  LDL.LU.64 R218, [R1+0xcc0] ;  /* 0x000cc00001da7983 */ /* 0x000f280000300a00 */
[----:B------:R-:W4:Y:S01]  /*67170*/  LDL.LU.64 R230, [R1+0xcb8] ;  /* 0x000cb80001e67983 */ /* 0x000f220000300a00 */
[----:B---3--:R-:W-:-:S04]  /*67180*/  IMAD.WIDE R30, R5, 0x4, R30 ;  /* 0x00000004051e7825 */ /* 0x008fc800078e021e */
[----:B------:R-:W-:-:S04]  /*67190*/  IMAD.WIDE R28, R5, 0x4, R28 ;  /* 0x00000004051c7825 */ /* 0x000fc800078e021c */
[----:B------:R-:W-:-:S04]  /*671a0*/  IMAD.WIDE R26, R5, 0x4, R26 ;  /* 0x00000004051a7825 */ /* 0x000fc800078e021a */
[----:B------:R-:W-:-:S04]  /*671b0*/  IMAD.WIDE R18, R5, 0x4, R18 ;  /* 0x0000000405127825 */ /* 0x000fc800078e0212 */
[C---:B------:R-:W-:Y:S01]  /*671c0*/  IMAD.WIDE R24, R5.reuse, 0x4, R24 ;  /* 0x0000000405187825 */ /* 0x040fe200078e0218 */
[----:B------:R1:W-:Y:S04]  /*671d0*/  STL.64 [R1+0x2058], R30 ;  /* 0x0020581e01007387 */ /* 0x0003e80000100a00 */
[----:B------:R3:W-:Y:S04]  /*671e0*/  STL.64 [R1+0x2098], R28 ;  /* 0x0020981c01007387 */ /* 0x0007e80000100a00 */
[----:B------:R3:W-:Y:S04]  /*671f0*/  STL.64 [R1+0x20d8], R26 ;  /* 0x0020d81a01007387 */ /* 0x0007e80000100a00 */
[----:B------:R3:W-:Y:S04]  /*67200*/  STL.64 [R1+0x2118], R18 ;  /* 0x0021181201007387 */ /* 0x0007e80000100a00 */
[----:B------:R4:W-:Y:S04]  /*67210*/  LDGSTS.E [R11+0x3000], desc[UR60][R30.64], P2 ;  /* 0x030000001e0b7fae */ /* 0x0009e8000912187c */
[----:B------:R3:W-:Y:S04]  /*67220*/  STL.64 [R1+0x2158], R24 ;  /* 0x0021581801007387 */ /* 0x0007e80000100a00 */
[----:B------:R4:W-:Y:S04]  /*67230*/  LDGSTS.E [R4+0x3400], desc[UR60][R28.64], P2 ;  /* 0x034000001c047fae */ /* 0x0009e8000912187c */
[----:B------:R4:W-:Y:S04]  /*67240*/  LDGSTS.E [R3+0x3800], desc[UR60][R26.64], P2 ;  /* 0x038000001a037fae */ /* 0x0009e8000912187c */
[----:B------:R4:W-:Y:S04]  /*67250*/  LDGSTS.E [R2+0x3c00], desc[UR60][R18.64], P2 ;  /* 0x03c0000012027fae */ /* 0x0009e8000912187c */
[----:B------:R4:W-:Y:S04]  /*67260*/  LDGSTS.E [R0+0x4000], desc[UR60][R24.64], P2 ;  /* 0x0400000018007fae */ /* 0x0009e8000912187c */
[----:B-1----:R-:W4:Y:S04]  /*67270*/  LDL.LU.64 R30, [R1+0xcb0] ;  /* 0x000cb000011e7983 */ /* 0x002f280000300a00 */
[----:B---3--:R-:W3:Y:S04]  /*67280*/  LDL.LU.64 R28, [R1+0xca8] ;  /* 0x000ca800011c7983 */ /* 0x008ee80000300a00 */
[----:B------:R-:W3:Y:S04]  /*67290*/  LDL.LU.64 R26, [R1+0xca0] ;  /* 0x000ca000011a7983 */ /* 0x000ee80000300a00 */
[----:B------:R-:W3:Y:S04]  /*672a0*/  LDL.LU.64 R18, [R1+0xc98] ;  /* 0x000c980001127983 */ /* 0x000ee80000300a00 */
[----:B------:R-:W3:Y:S01]  /*672b0*/  LDL.LU.64 R24, [R1+0xc90] ;  /* 0x000c900001187983 */ /* 0x000ee20000300a00 */
[----:B--2---:R-:W-:-:S04]  /*672c0*/  IMAD.WIDE R34, R5, 0x4, R22 ;  /* 0x0000000405227825 */ /* 0x004fc800078e0216 */
[----:B----4-:R-:W-:-:S04]  /*672d0*/  IMAD.WIDE R22, R5, 0x4, R20 ;  /* 0x0000000405167825 */ /* 0x010fc800078e0214 */
[----:B------:R-:W-:-:S04]  /*672e0*/  IMAD.WIDE R20, R5, 0x4, R16 ;  /* 0x0000000405147825 */ /* 0x000fc800078e0210 */
[----:B------:R-:W-:-:S04]  /*672f0*/  IMAD.WIDE R16, R5, 0x4, R218 ;  /* 0x0000000405107825 */ /* 0x000fc800078e02da */
[C---:B------:R-:W-:Y:S01]  /*67300*/  IMAD.WIDE R32, R5.reuse, 0x4, R230 ;  /* 0x0000000405207825 */ /* 0x040fe200078e02e6 */
[----:B------:R-:W-:Y:S04]  /*67310*/  STL.64 [R1+0x2198], R34 ;  /* 0x0021982201007387 */ /* 0x000fe80000100a00 */
[----:B------:R1:W-:Y:S04]  /*67320*/  STL.64 [R1+0x21d8], R22 ;  /* 0x0021d81601007387 */ /* 0x0003e80000100a00 */
[----:B------:R2:W-:Y:S04]  /*67330*/  STL.64 [R1+0x2218], R20 ;  /* 0x0022181401007387 */ /* 0x0005e80000100a00 */
[----:B------:R4:W-:Y:S04]  /*67340*/  LDGSTS.E [R11+0x4400], desc[UR60][R34.64], P2 ;  /* 0x04400000220b7fae */ /* 0x0009e8000912187c */
[----:B------:R2:W-:Y:S04]  /*67350*/  STL.64 [R1+0x2258], R16 ;  /* 0x0022581001007387 */ /* 0x0005e80000100a00 */
[----:B------:R4:W-:Y:S04]  /*67360*/  LDGSTS.E [R4+0x4800], desc[UR60][R22.64], P2 ;  /* 0x0480000016047fae */ /* 0x0009e8000912187c */
[----:B------:R-:W-:Y:S04]  /*67370*/  STL.64 [R1+0x2298], R32 ;  /* 0x0022982001007387 */ /* 0x000fe80000100a00 */
[----:B------:R4:W-:Y:S04]  /*67380*/  LDGSTS.E [R3+0x4c00], desc[UR60][R20.64], P2 ;  /* 0x04c0000014037fae */ /* 0x0009e8000912187c */
[----:B------:R4:W-:Y:S04]  /*67390*/  LDGSTS.E [R2+0x5000], desc[UR60][R16.64], P2 ;  /* 0x0500000010027fae */ /* 0x0009e8000912187c */
[----:B------:R4:W-:Y:S04]  /*673a0*/  LDGSTS.E [R0+0x5400], desc[UR60][R32.64], P2 ;  /* 0x0540000020007fae */ /* 0x0009e8000912187c */
[----:B-1----:R-:W4:Y:S04]  /*673b0*/  LDL.LU.64 R22, [R1+0xc88] ;  /* 0x000c880001167983 */ /* 0x002f280000300a00 */
        /* <DEDUP_REMOVED lines=19> */
[----:B-1----:R-:W2:Y:S04]  /*674f0*/  LDL.LU.64 R30, [R1+0xc50] ;  /* 0x000c5000011e7983 */ /* 0x002ea80000300a00 */
[----:B---3--:R-:W3:Y:S04]  /*67500*/  LDL.LU.64 R28, [R1+0xc40] ;  /* 0x000c4000011c7983 */ /* 0x008ee80000300a00 */
[----:B------:R-:W3:Y:S04]  /*67510*/  LDL.LU.64 R26, [R1+0xc38] ;  /* 0x000c3800011a7983 */ /* 0x000ee80000300a00 */
[----:B------:R-:W3:Y:S04]  /*67520*/  LDL.LU.64 R18, [R1+0xc30] ;  /* 0x000c300001127983 */ /* 0x000ee80000300a00 */
[----:B------:R-:W3:Y:S01]  /*67530*/  LDL.LU.64 R24, [R1+0xc28] ;  /* 0x000c280001187983 */ /* 0x000ee20000300a00 */
[----:B----4-:R-:W-:-:S04]  /*67540*/  IMAD.WIDE R34, R5, 0x4, R22 ;  /* 0x0000000405227825 */ /* 0x010fc800078e0216 */
[----:B--2---:R-:W-:-:S04]  /*67550*/  IMAD.WIDE R22, R5, 0x4, R20 ;  /* 0x0000000405167825 */ /* 0x004fc800078e0214 */
        /* <DEDUP_REMOVED lines=13> */
[----:B-1----:R-:W3:Y:S04]  /*67630*/  LDL.LU.64 R22, [R1+0xc20] ;  /* 0x000c200001167983 */ /* 0x002ee80000300a00 */
[----:B--2---:R-:W2:Y:S04]  /*67640*/  LDL.LU.64 R20, [R1+0xc10] ;  /* 0x000c100001147983 */ /* 0x004ea80000300a00 */
[----:B----4-:R-:W4:Y:S04]  /*67650*/  LDL.LU.64 R16, [R1+0xc00] ;  /* 0x000c000001107983 */ /* 0x010f280000300a00 */
[----:B------:R-:W4:Y:S04]  /*67660*/  LDL.LU.64 R218, [R1+0xbf0] ;  /* 0x000bf00001da7983 */ /* 0x000f280000300a00 */
[----:B------:R-:W4:Y:S01]  /*67670*/  LDL.LU.64 R230, [R1+0xbe8] ;  /* 0x000be80001e67983 */ /* 0x000f220000300a00 */
        /* <DEDUP_REMOVED lines=20> */
[----:B------:R-:W-:-:S04]  /*677c0*/  IMAD.WIDE R34, R5, 0x4, R22 ;  /* 0x0000000405227825 */ /* 0x000fc800078e0216 */
[----:B--2---:R-:W-:-:S04]  /*677d0*/  IMAD.WIDE R22, R5, 0x4, R20 ;  /* 0x0000000405167825 */ /* 0x004fc800078e0214 */
[----:B----4-:R-:W-:-:S04]  /*677e0*/  IMAD.WIDE R20, R5, 0x4, R16 ;  /* 0x0000000405147825 */ /* 0x010fc800078e0210 */
        /* <DEDUP_REMOVED lines=61> */
[----:B------:R-:W-:Y:S01]  /*67bc0*/  IMAD.WIDE R24, R5, 0x4, R24 ;  /* 0x0000000405187825 */ /* 0x000fe200078e0218 */
        /* <DEDUP_REMOVED lines=15> */
[----:B------:R-:W-:-:S02]  /*67cc0*/  VIADD R244, R244, 0x100000 ;  /* 0x00100000f4f47836 */ /* 0x000fc40000000000 */
        /* <DEDUP_REMOVED lines=8> */
[----:B------:R-:W-:Y:S04]  /*67d50*/  LDGSTS.E [R11+0x26400], desc[UR60][R34.64], P2 ;  /* 0x26400000220b7fae */ /* 0x000fe8000912187c */
[----:B------:R4:W-:Y:S04]  /*67d60*/  STL.64 [R1+0x2c38], R16 ;  /* 0x002c381001007387 */ /* 0x0009e80000100a00 */
[----:B------:R-:W-:Y:S04]  /*67d70*/  LDGSTS.E [R4+0x26800], desc[UR60][R22.64], P2 ;  /* 0x2680000016047fae */ /* 0x000fe8000912187c */
        /* <DEDUP_REMOVED lines=14> */
[----:B------:R1:W-:Y:S01]  /*67e60*/  STL.64 [R1+0x2c28], R30 ;  /* 0x002c281e01007387 */ /* 0x0003e20000100a00 */
[----:B------:R-:W-:-:S03]  /*67e70*/  IADD3 R3, R245, 0x100000, RZ ;  /* 0x00100000f5037810 */ /* 0x000fc60007ffe0ff */
[----:B------:R3:W-:Y:S01]  /*67e80*/  STL.64 [R1+0x2c20], R28 ;  /* 0x002c201c01007387 */ /* 0x0007e20000100a00 */
[----:B------:R-:W-:-:S03]  /*67e90*/  VIADD R2, R245, 0x100000 ;  /* 0x00100000f5027836 */ /* 0x000fc60000000000 */
[----:B------:R3:W-:Y:S01]  /*67ea0*/  STL.64 [R1+0x1d60], R26 ;  /* 0x001d601a01007387 */ /* 0x0007e20000100a00 */
[----:B------:R-:W-:-:S03]  /*67eb0*/  IADD3 R0, R245, 0x100000, RZ ;  /* 0x00100000f5007810 */ /* 0x000fc60007ffe0ff */
[----:B------:R3:W-:Y:S04]  /*67ec0*/  STL.64 [R1+0x1da0], R18 ;  /* 0x001da01201007387 */ /* 0x0007e80000100a00 */
[----:B------:R-:W-:Y:S04]  /*67ed0*/  LDGSTS.E [R244+0x27800], desc[UR60][R30.64], P2 ;  /* 0x278000001ef47fae */ /* 0x000fe8000912187c */
        /* <DEDUP_REMOVED lines=10> */
[C---:B------:R-:W-:Y:S01]  /*67f80*/  VIADD R11, R245.reuse, 0x100000 ;  /* 0x00100000f50b7836 */ /* 0x040fe20000000000 */
[----:B------:R-:W-:Y:S01]  /*67f90*/  IADD3 R4, R245, 0x100000, RZ ;  /* 0x00100000f5047810 */ /* 0x000fe20007ffe0ff */
        /* <DEDUP_REMOVED lines=212> */
[----:B------:R-:W-:Y:S04]  /*68ce0*/  LDGSTS.E [R3+0x25c80], desc[UR60][R20.64], P2 ;  /* 0x25c8000014037fae */ /* 0x000fe8000912187c */
[----:B------:R-:W-:Y:S04]  /*68cf0*/  LDGSTS.E [R2+0x26080], desc[UR60][R16.64], P2 ;  /* 0x2608000010027fae */ /* 0x000fe8000912187c */
[----:B------:R-:W-:Y:S04]  /*68d00*/  LDGSTS.E [R0+0x26480], desc[UR60][R32.64], P2 ;  /* 0x2648000020007fae */ /* 0x000fe8000912187c */
        /* <DEDUP_REMOVED lines=25> */
[----:B------:R-:W-:Y:S01]  /*68ea0*/  VIADD R245, R245, 0x100000 ;  /* 0x00100000f5f57836 */ /* 0x000fe20000000000 */
[C---:B------:R-:W-:Y:S01]  /*68eb0*/  IADD3 R4, R246.reuse, 0x100000, RZ ;  /* 0x00100000f6047810 */ /* 0x040fe20007ffe0ff */
[C---:B------:R-:W-:Y:S01]  /*68ec0*/  VIADD R3, R246.reuse, 0x100000 ;  /* 0x00100000f6037836 */ /* 0x040fe20000000000 */
[C---:B------:R-:W-:Y:S01]  /*68ed0*/  IADD3 R2, R246.reuse, 0x100000, RZ ;  /* 0x00100000f6027810 */ /* 0x040fe20007ffe0ff */
        /* <DEDUP_REMOVED lines=88> */
[----:B------:R-:W-:Y:S04]  /*69460*/  STL.64 [R1+0x2268], R22 ;  /* 0x0022681601007387 */ /* 0x000fe80000100a00 */
[----:B------:R-:W-:Y:S04]  /*69470*/  LDGSTS.E [R11+0x4d00], desc[UR60][R34.64], P2 ;  /* 0x04d00000220b7fae */ /* 0x000fe8000912187c */
[----:B------:R1:W-:Y:S04]  /*69480*/  STL.64 [R1+0x22a8], R20 ;  /* 0x0022a81401007387 */ /* 0x0003e80000100a00 */
[----:B------:R-:W-:Y:S04]  /*69490*/  LDGSTS.E [R4+0x5100], desc[UR60][R22.64], P2 ;  /* 0x0510000016047fae */ /* 0x000fe8000912187c */
[----:B------:R2:W-:Y:S04]  /*694a0*/  STL.64 [R1+0x22e8], R16 ;  /* 0x0022e81001007387 */ /* 0x0005e80000100a00 */
[----:B------:R4:W-:Y:S04]  /*694b0*/  LDGSTS.E [R3+0x5500], desc[UR60][R20.64], P2 ;  /* 0x0550000014037fae */ /* 0x0009e8000912187c */
[----:B------:R-:W-:Y:S04]  /*694c0*/  STL.64 [R1+0x2328], R32 ;  /* 0x0023282001007387 */ /* 0x000fe80000100a00 */
        /* <DEDUP_REMOVED lines=12> */
[----:B------:R-:W-:Y:S04]  /*69590*/  STL.64 [R1+0x2368], R30 ;  /* 0x0023681e01007387 */ /* 0x000fe80000100a00 */
[----:B------:R-:W-:Y:S04]  /*695a0*/  STL.64 [R1+0x23d8], R28 ;  /* 0x0023d81c01007387 */ /* 0x000fe80000100a00 */
[----:B------:R-:W-:Y:S04]  /*695b0*/  LDGSTS.E [R11+0x6100], desc[UR60][R30.64], P2 ;  /* 0x061000001e0b7fae */ /* 0x000fe8000912187c */
[----:B------:R-:W-:Y:S04]  /*695c0*/  STL.64 [R1+0x2410], R26 ;  /* 0x0024101a01007387 */ /* 0x000fe80000100a00 */
[----:B------:R-:W-:Y:S04]  /*695d0*/  LDGSTS.E [R4+0x6500], desc[UR60][R28.64], P2 ;  /* 0x065000001c047fae */ /* 0x000fe8000912187c */
[----:B------:R1:W-:Y:S04]  /*695e0*/  STL.64 [R1+0x2448], R18 ;  /* 0x0024481201007387 */ /* 0x0003e80000100a00 */
[----:B------:R-:W-:Y:S04]  /*695f0*/  LDGSTS.E [R3+0x6900], desc[UR60][R26.64], P2 ;  /* 0x069000001a037fae */ /* 0x000fe8000912187c */
[----:B------:R3:W-:Y:S04]  /*69600*/  STL.64 [R1+0x2480], R24 ;  /* 0x0024801801007387 */ /* 0x0007e80000100a00 */
[----:B------:R-:W-:Y:S04]  /*69610*/  LDGSTS.E [R2+0x6d00], desc[UR60][R18.64], P2 ;  /* 0x06d0000012027fae */ /* 0x000fe8000912187c */
[----:B------:R-:W-:Y:S04]  /*69620*/  LDGSTS.E [R0+0x7100], desc[UR60][R24.64], P2 ;  /* 0x0710000018007fae */ /* 0x000fe8000912187c */
[----:B-1----:R-:W2:Y:S04]  /*69630*/  LDL.LU.64 R18, [R1+0x210] ;  /* 0x0002100001127983 */ /* 0x002ea80000300a00 */
[----:B------:R-:W2:Y:S04]  /*69640*/  LDL.LU.64 R30, [R1+0x1e0] ;  /* 0x0001e000011e7983 */ /* 0x000ea80000300a00 */
[----:B------:R-:W2:Y:S04]  /*69650*/  LDL.LU.64 R28, [R1+0x1b0] ;  /* 0x0001b000011c7983 */ /* 0x000ea80000300a00 */
[----:B------:R-:W2:Y:S04]  /*69660*/  LDL.LU.64 R26, [R1+0x180] ;  /* 0x00018000011a7983 */ /* 0x000ea80000300a00 */
[----:B---3--:R-:W3:Y:S01]  /*69670*/  LDL.LU.64 R24, [R1+0x150] ;  /* 0x0001500001187983 */ /* 0x008ee20000300a00 */
[----:B----4-:R-:W-:-:S04]  /*69680*/  IMAD.WIDE R20, R5, 0x4, R20 ;  /* 0x0000000405147825 */ /* 0x010fc800078e0214 */
[----:B--2---:R-:W-:-:S04]  /*69690*/  IMAD.WIDE R16, R5, 0x4, R16 ;  /* 0x0000000405107825 */ /* 0x004fc800078e0210 */
[----:B------:R-:W-:-:S04]  /*696a0*/  IMAD.WIDE R34, R5, 0x4, R22 ;  /* 0x0000000405227825 */ /* 0x000fc800078e0216 */
[----:B------:R-:W-:-:S04]  /*696b0*/  IMAD.WIDE R244, R5, 0x4, R218 ;  /* 0x0000000405f47825 */ /* 0x000fc800078e02da */
[C---:B------:R-:W-:Y:S01]  /*696c0*/  IMAD.WIDE R32, R5.reuse, 0x4, R230 ;  /* 0x0000000405207825 */ /* 0x040fe200078e02e6 */
[----:B------:R1:W-:Y:S04]  /*696d0*/  STL.64 [R1+0x24c8], R20 ;  /* 0x0024c81401007387 */ /* 0x0003e80000100a00 */
[----:B------:R2:W-:Y:S04]  /*696e0*/  STL.64 [R1+0x24f8], R16 ;  /* 0x0024f81001007387 */ /* 0x0005e80000100a00 */
[----:B------:R4:W-:Y:S04]  /*696f0*/  STL.64 [R1+0x2528], R34 ;  /* 0x0025282201007387 */ /* 0x0009e80000100a00 */
[----:B------:R-:W3:Y:S04]  /*69700*/  LDL.LU.64 R22, [R1+0x120] ;  /* 0x0001200001167983 */ /* 0x000ee80000300a00 */
[----:B------:R-:W-:Y:S04]  /*69710*/  LDGSTS.E [R11+0x7500], desc[UR60][R20.64], P2 ;  /* 0x07500000140b7fae */ /* 0x000fe8000912187c */
[----:B------:R-:W-:Y:S04]  /*69720*/  STL.64 [R1+0x2a20], R244 ;  /* 0x002a20f401007387 */ /* 0x000fe80000100a00 */
[----:B------:R-:W-:Y:S04]  /*69730*/  LDGSTS.E [R4+0x7900], desc[UR60][R16.64], P2 ;  /* 0x0790000010047fae */ /* 0x000fe8000912187c */
[----:B------:R-:W-:Y:S04]  /*69740*/  LDGSTS.E [R3+0x7d00], desc[UR60][R34.64], P2 ;  /* 0x07d0000022037fae */ /* 0x000fe8000912187c */
[----:B------:R-:W-:Y:S04]  /*69750*/  LDGSTS.E [R2+0x20100], desc[UR60][R244.64], P2 ;  /* 0x20100000f4027fae */ /* 0x000fe8000912187c */
[----:B------:R4:W-:Y:S04]  /*69760*/  LDGSTS.E [R0+0x20500], desc[UR60][R32.64], P2 ;  /* 0x2050000020007fae */ /* 0x0009e8000912187c */
[----:B-1----:R-:W3:Y:S04]  /*69770*/  LDL.LU.64 R20, [R1+0xf0] ;  /* 0x0000f00001147983 */ /* 0x002ee80000300a00 */
[----:B------:R1:W-:Y:S04]  /*69780*/  STL.64 [R1+0x2b18], R32 ;  /* 0x002b182001007387 */ /* 0x0003e80000100a00 */
[----:B------:R-:W3:Y:S04]  /*69790*/  LDL.LU.64 R218, [R1+0xc0] ;  /* 0x0000c00001da7983 */ /* 0x000ee80000300a00 */
[----:B------:R-:W3:Y:S04]  /*697a0*/  LDL.LU.64 R230, [R1+0x90] ;  /* 0x0000900001e67983 */ /* 0x000ee80000300a00 */
[----:B--2---:R-:W2:Y:S04]  /*697b0*/  LDL.LU.64 R16, [R1+0x60] ;  /* 0x0000600001107983 */ /* 0x004ea80000300a00 */
[----:B----4-:R-:W4:Y:S01]  /*697c0*/  LDL.LU.64 R34, [R1+0x2dc0] ;  /* 0x002dc00001227983 */ /* 0x010f220000300a00 */
[----:B-1----:R-:W-:-:S03]  /*697d0*/  IMAD.WIDE R32, R5, 0x4, R18 ;  /* 0x0000000405207825 */ /* 0x002fc600078e0212 */
[----:B------:R-:W4:Y:S04]  /*697e0*/  LDL.LU.64 R18, [R1+0x30] ;  /* 0x0000300001127983 */ /* 0x000f280000300a00 */
[----:B------:R-:W4:Y:S01]  /*697f0*/  LDL.LU.64 R244, [R1] ;  /* 0x0000000001f47983 */ /* 0x000f220000300a00 */
[----:B------:R-:W-:-:S04]  /*69800*/  IMAD.WIDE R30, R5, 0x4, R30 ;  /* 0x00000004051e7825 */ /* 0x000fc800078e021e */
[C---:B------:R-:W-:Y:S01]  /*69810*/  IMAD.WIDE R28, R5.reuse, 0x4, R28 ;  /* 0x00000004051c7825 */ /* 0x040fe200078e021c */
[----:B------:R1:W-:Y:S03]  /*69820*/  STL.64 [R1+0x2b10], R32 ;  /* 0x002b102001007387 */ /* 0x0003e60000100a00 */
[C---:B------:R-:W-:Y:S01]  /*69830*/  IMAD.WIDE R26, R5.reuse, 0x4, R26 ;  /* 0x00000004051a7825 */ /* 0x040fe200078e021a */
[----:B------:R1:W-:Y:S04]  /*69840*/  STL.64 [R1+0x2b08], R30 ;  /* 0x002b081e01007387 */ /* 0x0003e80000100a00 */
[----:B------:R-:W-:Y:S01]  /*69850*/  LDGSTS.E [R11+0x20900], desc[UR60][R32.64], P2 ;  /* 0x20900000200b7fae */ /* 0x000fe2000912187c */
[----:B---3--:R-:W-:-:S03]  /*69860*/  IMAD.WIDE R24, R5, 0x4, R24 ;  /* 0x0000000405187825 */ /* 0x008fc600078e0218 */
[----:B------:R-:W-:Y:S04]  /*69870*/  LDGSTS.E [R4+0x20d00], desc[UR60][R30.64], P2 ;  /* 0x20d000001e047fae */ /* 0x000fe8000912187c */
[----:B------:R-:W-:Y:S04]  /*69880*/  LDGSTS.E [R3+0x21100], desc[UR60][R28.64], P2 ;  /* 0x211000001c037fae */ /* 0x000fe8000912187c */
[----:B------:R-:W-:Y:S04]  /*69890*/  LDGSTS.E [R2+0x21500], desc[UR60][R26.64], P2 ;  /* 0x215000001a027fae */ /* 0x000fe8000912187c */
[----:B------:R3:W-:Y:S04]  /*698a0*/  LDGSTS.E [R0+0x21900], desc[UR60][R24.64], P2 ;  /* 0x2190000018007fae */ /* 0x0007e8000912187c */
[----:B-1----:R-:W3:Y:S04]  /*698b0*/  LDL.LU.64 R32, [R1+0x2db8] ;  /* 0x002db80001207983 */ /* 0x002ee80000300a00 */
[----:B------:R1:W-:Y:S04]  /*698c0*/  STL.64 [R1+0x2b00], R28 ;  /* 0x002b001c01007387 */ /* 0x0003e80000100a00 */
[----:B------:R-:W3:Y:S04]  /*698d0*/  LDL.LU.64 R30, [R1+0x2db0] ;  /* 0x002db000011e7983 */ /* 0x000ee80000300a00 */
[----:B------:R1:W-:Y:S04]  /*698e0*/  STL.64 [R1+0x2af8], R26 ;  /* 0x002af81a01007387 */ /* 0x0003e80000100a00 */
[----:B-1----:R-:W3:Y:S04]  /*698f0*/  LDL.LU.64 R28, [R1+0x2da8] ;  /* 0x002da800011c7983 */ /* 0x002ee80000300a00 */
[----:B------:R1:W-:Y:S04]  /*69900*/  STL.64 [R1+0x2af0], R24 ;  /* 0x002af01801007387 */ /* 0x0003e80000100a00 */
[----:B------:R-:W3:Y:S04]  /*69910*/  LDL.LU.64 R26, [R1+0x2da0] ;  /* 0x002da000011a7983 */ /* 0x000ee80000300a00 */
[----:B-1----:R-:W3:Y:S01]  /*69920*/  LDL.LU.64 R24, [R1+0x2d98] ;  /* 0x002d980001187983 */ /* 0x002ee20000300a00 */
[----:B------:R-:W-:-:S05]  /*69930*/  IMAD.WIDE R22, R5, 0x4, R22 ;  /* 0x0000000405167825 */ /* 0x000fca00078e0216 */
[----:B------:R1:W-:Y:S04]  /*69940*/  STL.64 [R1+0x2ae8], R22 ;  /* 0x002ae81601007387 */ /* 0x0003e80000100a00 */
[----:B------:R3:W-:Y:S01]  /*69950*/  LDGSTS.E [R11+0x21d00], desc[UR60][R22.64], P2 ;  /* 0x21d00000160b7fae */ /* 0x0007e2000912187c */
[----:B------:R-:W-:-:S04]  /*69960*/  IMAD.WIDE R20, R5, 0x4, R20 ;  /* 0x0000000405147825 */ /* 0x000fc800078e0214 */
[----:B------:R-:W-:-:S04]  /*69970*/  IMAD.WIDE R218, R5, 0x4, R218 ;  /* 0x0000000405da7825 */ /* 0x000fc800078e02da */
[----:B------:R-:W-:-:S04]  /*69980*/  IMAD.WIDE R230, R5, 0x4, R230 ;  /* 0x0000000405e67825 */ /* 0x000fc800078e02e6 */
[C---:B--2---:R-:W-:Y:S01]  /*69990*/  IMAD.WIDE R16, R5.reuse, 0x4, R16 ;  /* 0x0000000405107825 */ /* 0x044fe200078e0210 */
[----:B------:R2:W-:Y:S04]  /*699a0*/  STL.64 [R1+0x2ae0], R20 ;  /* 0x002ae01401007387 */ /* 0x0005e80000100a00 */
[----:B-1----:R-:W3:Y:S04]  /*699b0*/  LDL.LU.64 R22, [R1+0x2d90] ;  /* 0x002d900001167983 */ /* 0x002ee80000300a00 */
[----:B------:R1:W-:Y:S04]  /*699c0*/  STL.64 [R1+0x2ad8], R218 ;  /* 0x002ad8da01007387 */ /* 0x0003e80000100a00 */
[----:B------:R-:W-:Y:S04]  /*699d0*/  LDGSTS.E [R4+0x22100], desc[UR60][R20.64], P2 ;  /* 0x2210000014047fae */ /* 0x000fe8000912187c */
[----:B------:R3:W-:Y:S04]  /*699e0*/  LDGSTS.E [R3+0x22500], desc[UR60][R218.64], P2 ;  /* 0x22500000da037fae */ /* 0x0007e8000912187c */
[----:B------:R3:W-:Y:S04]  /*699f0*/  LDGSTS.E [R2+0x22900], desc[UR60][R230.64], P2 ;  /* 0x22900000e6027fae */ /* 0x0007e8000912187c */
[----:B------:R3:W-:Y:S01]  /*69a00*/  LDGSTS.E [R0+0x22d00], desc[UR60][R16.64], P2 ;  /* 0x22d0000010007fae */ /* 0x0007e2000912187c */
[----:B----4-:R-:W-:-:S04]  /*69a10*/  IMAD.WIDE R18, R5, 0x4, R18 ;  /* 0x0000000405127825 */ /* 0x010fc800078e0212 */
[C---:B------:R-:W-:Y:S01]  /*69a20*/  IMAD.WIDE R244, R5.reuse, 0x4, R244 ;  /* 0x0000000405f47825 */ /* 0x040fe200078e02f4 */
[----:B--2---:R-:W2:Y:S04]  /*69a30*/  LDL.LU.64 R20, [R1+0x2d88] ;  /* 0x002d880001147983 */ /* 0x004ea80000300a00 */
[----:B------:R4:W-:Y:S04]  /*69a40*/  STL.64 [R1+0x2ad0], R230 ;  /* 0x002ad0e601007387 */ /* 0x0009e80000100a00 */
[----:B-1----:R-:W2:Y:S04]  /*69a50*/  LDL.LU.64 R218, [R1+0x2d80] ;  /* 0x002d800001da7983 */ /* 0x002ea80000300a00 */
[----:B------:R1:W-:Y:S04]  /*69a60*/  STL.64 [R1+0x2ac8], R16 ;  /* 0x002ac81001007387 */ /* 0x0003e80000100a00 */
[----:B------:R2:W-:Y:S04]  /*69a70*/  LDGSTS.E [R11+0x23100], desc[UR60][R18.64], P2 ;  /* 0x23100000120b7fae */ /* 0x0005e8000912187c */
[----:B------:R-:W-:Y:S04]  /*69a80*/  LDGSTS.E [R4+0x23500], desc[UR60][R244.64], P2 ;  /* 0x23500000f4047fae */ /* 0x000fe8000912187c */
[----:B----4-:R-:W4:Y:S04]  /*69a90*/  LDL.LU.64 R230, [R1+0x2d78] ;  /* 0x002d780001e67983 */ /* 0x010f280000300a00 */
[----:B-1----:R-:W4:Y:S04]  /*69aa0*/  LDL.LU.64 R16, [R1+0x2d70] ;  /* 0x002d700001107983 */ /* 0x002f280000300a00 */
[----:B------:R1:W-:Y:S04]  /*69ab0*/  STL.64 [R1+0x2ac0], R18 ;  /* 0x002ac01201007387 */ /* 0x0003e80000100a00 */
[----:B------:R-:W-:Y:S04]  /*69ac0*/  STL.64 [R1+0x2ab8], R244 ;  /* 0x002ab8f401007387 */ /* 0x000fe80000100a00 */
[----:B-1----:R-:W4:Y:S01]  /*69ad0*/  LDL.LU.64 R18, [R1+0x2d68] ;  /* 0x002d680001127983 */ /* 0x002f220000300a00 */
[----:B---3--:R-:W-:-:S04]  /*69ae0*/  IMAD.WIDE R24, R5, 0x4, R24 ;  /* 0x0000000405187825 */ /* 0x008fc800078e0218 */
[----:B------:R-:W-:Y:S02]  /*69af0*/  VIADD R246, R246, 0x100000 ;  /* 0x00100000f6f67836 */ /* 0x000fe40000000000 */
[----:B------:R-:W-:-:S04]  /*69b00*/  IMAD.WIDE R22, R5, 0x4, R22 ;  /* 0x0000000405167825 */ /* 0x000fc800078e0216 */
[----:B--2---:R-:W-:-:S04]  /*69b10*/  IMAD.WIDE R218, R5, 0x4, R218 ;  /* 0x0000000405da7825 */ /* 0x004fc800078e02da */
[----:B------:R-:W-:-:S04]  /*69b20*/  IMAD.WIDE R20, R5, 0x4, R20 ;  /* 0x0000000405147825 */ /* 0x000fc800078e0214 */
[----:B----4-:R-:W-:-:S04]  /*69b30*/  IMAD.WIDE R230, R5, 0x4, R230 ;  /* 0x0000000405e67825 */ /* 0x010fc800078e02e6 */
[C---:B------:R-:W-:Y:S01]  /*69b40*/  IMAD.WIDE R16, R5.reuse, 0x4, R16 ;  /* 0x0000000405107825 */ /* 0x040fe200078e0210 */
[----:B------:R-:W-:Y:S04]  /*69b50*/  STL.64 [R1+0x2ab0], R230 ;  /* 0x002ab0e601007387 */ /* 0x000fe80000100a00 */
[----:B------:R-:W-:Y:S04]  /*69b60*/  LDGSTS.E [R3+0x23900], desc[UR60][R230.64], P2 ;  /* 0x23900000e6037fae */ /* 0x000fe8000912187c */
[----:B------:R-:W-:Y:S04]  /*69b70*/  STL.64 [R1+0x2aa8], R218 ;  /* 0x002aa8da01007387 */ /* 0x000fe80000100a00 */
[----:B------:R-:W-:Y:S04]  /*69b80*/  LDGSTS.E [R2+0x23d00], desc[UR60][R218.64], P2 ;  /* 0x23d00000da027fae */ /* 0x000fe8000912187c */
[----:B------:R1:W-:Y:S04]  /*69b90*/  STL.64 [R1+0x2aa0], R16 ;  /* 0x002aa01001007387 */ /* 0x0003e80000100a00 */
[----:B------:R1:W-:Y:S01]  /*69ba0*/  LDGSTS.E [R0+0x24100], desc[UR60][R16.64], P2 ;  /* 0x2410000010007fae */ /* 0x0003e2000912187c */
[----:B------:R-:W-:-:S05]  /*69bb0*/  IMAD.WIDE R18, R5, 0x4, R18 ;  /* 0x0000000405127825 */ /* 0x000fca00078e0212 */
[----:B------:R2:W-:Y:S04]  /*69bc0*/  STL.64 [R1+0x2a98], R18 ;  /* 0x002a981201007387 */ /* 0x0005e80000100a00 */
[----:B------:R2:W-:Y:S04]  /*69bd0*/  LDGSTS.E [R11+0x24500], desc[UR60][R18.64], P2 ;  /* 0x24500000120b7fae */ /* 0x0005e8000912187c */
[----:B------:R3:W-:Y:S01]  /*69be0*/  STL.64 [R1+0x2a90], R20 ;  /* 0x002a901401007387 */ /* 0x0007e20000100a00 */
[----:B-1----:R-:W-:-:S03]  /*69bf0*/  IMAD.WIDE R16, R5, 0x4, R26 ;  /* 0x0000000405107825 */ /* 0x002fc600078e021a */
[----:B------:R3:W-:Y:S04]  /*69c00*/  LDGSTS.E [R4+0x24900], desc[UR60][R20.64], P2 ;  /* 0x2490000014047fae */ /* 0x0007e8000912187c */
[----:B------:R1:W-:Y:S04]  /*69c10*/  STL.64 [R1+0x2a88], R22 ;  /* 0x002a881601007387 */ /* 0x0003e80000100a00 */
[----:B------:R1:W-:Y:S04]  /*69c20*/  LDGSTS.E [R3+0x24d00], desc[UR60][R22.64], P2 ;  /* 0x24d0000016037fae */ /* 0x0003e8000912187c */
[----:B------:R4:W-:Y:S04]  /*69c30*/  STL.64 [R1+0x2a80], R24 ;  /* 0x002a801801007387 */ /* 0x0009e80000100a00 */
[----:B------:R4:W-:Y:S04]  /*69c40*/  LDGSTS.E [R2+0x25100], desc[UR60][R24.64], P2 ;  /* 0x2510000018027fae */ /* 0x0009e8000912187c */
[----:B------:R4:W-:Y:S04]  /*69c50*/  STL.64 [R1+0x2a78], R16 ;  /* 0x002a781001007387 */ /* 0x0009e80000100a00 */
[----:B------:R4:W-:Y:S01]  /*69c60*/  LDGSTS.E [R0+0x25500], desc[UR60][R16.64], P2 ;  /* 0x2550000010007fae */ /* 0x0009e2000912187c */
[----:B--2---:R-:W-:-:S04]  /*69c70*/  IMAD.WIDE R18, R5, 0x4, R32 ;  /* 0x0000000405127825 */ /* 0x004fc800078e0220 */
[----:B---3--:R-:W-:-:S04]  /*69c80*/  IMAD.WIDE R20, R5, 0x4, R36 ;  /* 0x0000000405147825 */ /* 0x008fc800078e0224 */
[----:B-1----:R-:W-:-:S04]  /*69c90*/  IMAD.WIDE R22, R5, 0x4, R30 ;  /* 0x0000000405167825 */ /* 0x002fc800078e021e */
[----:B----4-:R-:W-:-:S04]  /*69ca0*/  IMAD.WIDE R24, R5, 0x4, R28 ;  /* 0x0000000405187825 */ /* 0x010fc800078e021c */
[C---:B------:R-:W-:Y:S01]  /*69cb0*/  IMAD.WIDE R16, R5.reuse, 0x4, R34 ;  /* 0x0000000405107825 */ /* 0x040fe200078e0222 */
[----:B------:R1:W-:Y:S04]  /*69cc0*/  STL.64 [R1+0x2a70], R24 ;  /* 0x002a701801007387 */ /* 0x0003e80000100a00 */
[----:B------:R-:W-:Y:S04]  /*69cd0*/  STL.64 [R1+0x2a68], R22 ;  /* 0x002a681601007387 */ /* 0x000fe80000100a00 */
[----:B------:R2:W-:Y:S04]  /*69ce0*/  STL.64 [R1+0x2a60], R18 ;  /* 0x002a601201007387 */ /* 0x0005e80000100a00 */
[----:B------:R1:W-:Y:S04]  /*69cf0*/  LDGSTS.E [R11+0x25900], desc[UR60][R24.64], P2 ;  /* 0x25900000180b7fae */ /* 0x0003e8000912187c */
[----:B------:R3:W-:Y:S04]  /*69d00*/  STL.64 [R1+0x2a58], R16 ;  /* 0x002a581001007387 */ /* 0x0007e80000100a00 */
[----:B------:R4:W-:Y:S04]  /*69d10*/  LDGSTS.E [R4+0x25d00], desc[UR60][R22.64], P2 ;  /* 0x25d0000016047fae */ /* 0x0009e8000912187c */
[----:B------:R4:W-:Y:S04]  /*69d20*/  STL.64 [R1+0x2a50], R20 ;  /* 0x002a501401007387 */ /* 0x0009e80000100a00 */
[----:B------:R-:W-:Y:S04]  /*69d30*/  LDGSTS.E [R3+0x26100], desc[UR60][R18.64], P2 ;  /* 0x2610000012037fae */ /* 0x000fe8000912187c */
[----:B------:R-:W4:Y:S04]  /*69d40*/  LDL.LU.64 R28, [R1+0x850] ;  /* 0x00085000011c7983 */ /* 0x000f280000300a00 */
[----:B------:R-:W-:Y:S01]  /*69d50*/  LDGSTS.E [R2+0x26500], desc[UR60][R16.64], P2 ;  /* 0x2650000010027fae */ /* 0x000fe2000912187c */
[----:B------:R-:W-:-:S03]  /*69d60*/  IMAD.WIDE R26, R5, 0x4, R38 ;  /* 0x00000004051a7825 */ /* 0x000fc600078e0226 */
[----:B------:R4:W-:Y:S01]  /*69d70*/  LDGSTS.E [R0+0x26900], desc[UR60][R20.64], P2 ;  /* 0x2690000014007fae */ /* 0x0009e2000912187c */
[----:B------:R-:W-:-:S04]  /*69d80*/  IMAD.WIDE R30, R5, 0x4, R46 ;  /* 0x00000004051e7825 */ /* 0x000fc800078e022e */
[C---:B-1----:R-:W-:Y:S01]  /*69d90*/  IMAD.WIDE R24, R5.reuse, 0x4, R40 ;  /* 0x0000000405187825 */ /* 0x042fe200078e0228 */
[----:B------:R1:W-:Y:S04]  /*69da0*/  LDGSTS.E [R4+0x26d00], desc[UR60][R26.64], P2 ;  /* 0x26d000001a047fae */ /* 0x0003e8000912187c */
[----:B------:R1:W-:Y:S04]  /*69db0*/  LDGSTS.E [R3+0x27100], desc[UR60][R24.64], P2 ;  /* 0x2710000018037fae */ /* 0x0003e8000912187c */
[----:B--2---:R-:W2:Y:S04]  /*69dc0*/  LDL.LU.64 R18, [R1+0x828] ;  /* 0x0008280001127983 */ /* 0x004ea80000300a00 */
[----:B---3--:R-:W3:Y:S04]  /*69dd0*/  LDL.LU.64 R16, [R1+0x800] ;  /* 0x0008000001107983 */ /* 0x008ee80000300a00 */
[----:B------:R-:W3:Y:S04]  /*69de0*/  LDL.LU.64 R218, [R1+0x7d8] ;  /* 0x0007d80001da7983 */ /* 0x000ee80000300a00 */
[----:B------:R-:W3:Y:S01]  /*69df0*/  LDL.LU.64 R230, [R1+0x7a8] ;  /* 0x0007a80001e67983 */ /* 0x000ee20000300a00 */
[----:B----4-:R-:W-:-:S04]  /*69e00*/  IMAD.WIDE R22, R5, 0x4, R42 ;  /* 0x0000000405167825 */ /* 0x010fc800078e022a */
[----:B------:R-:W-:Y:S01]  /*69e10*/  IMAD.WIDE R20, R5, 0x4, R44 ;  /* 0x0000000405147825 */ /* 0x000fe200078e022c */
[----:B------:R4:W-:Y:S04]  /*69e20*/  STL.64 [R1+0x2a48], R26 ;  /* 0x002a481a01007387 */ /* 0x0009e80000100a00 */
[----:B------:R1:W-:Y:S04]  /*69e30*/  STL.64 [R1+0x2a40], R24 ;  /* 0x002a401801007387 */ /* 0x0003e80000100a00 */
[----:B------:R1:W-:Y:S04]  /*69e40*/  STL.64 [R1+0x2a38], R22 ;  /* 0x002a381601007387 */ /* 0x0003e80000100a00 */
[----:B------:R1:W-:Y:S04]  /*69e50*/  LDGSTS.E [R2+0x27500], desc[UR60][R22.64], P2 ;  /* 0x2750000016027fae */ /* 0x0003e8000912187c */
[----:B------:R1:W-:Y:S04]  /*69e60*/  STL.64 [R1+0x2a30], R20 ;  /* 0x002a301401007387 */ /* 0x0003e80000100a00 */
[----:B------:R3:W-:Y:S04]  /*69e70*/  STL.64 [R1+0x2a28], R30 ;  /* 0x002a281e01007387 */ /* 0x0007e80000100a00 */
[----:B------:R-:W-:Y:S04]  /*69e80*/  LDGSTS.E [R246+0x27900], desc[UR60][R20.64], P2 ;  /* 0x2790000014f67fae */ /* 0x000fe8000912187c */
[----:B------:R1:W-:Y:S04]  /*69e90*/  LDGSTS.E [R0+0x27d00], desc[UR60][R30.64], P2 ;  /* 0x27d000001e007fae */ /* 0x0003e8000912187c */
[----:B----4-:R-:W4:Y:S04]  /*69ea0*/  LDL.LU.64 R26, [R1+0x778] ;  /* 0x00077800011a7983 */ /* 0x010f280000300a00 */
[----:B-1----:R-:W4:Y:S04]  /*69eb0*/  LDL.LU.64 R24, [R1+0x748] ;  /* 0x0007480001187983 */ /* 0x002f280000300a00 */
[----:B------:R-:W4:Y:S04]  /*69ec0*/  LDL.LU.64 R22, [R1+0x718] ;  /* 0x0007180001167983 */ /* 0x000f280000300a00 */
[----:B------:R-:W4:Y:S04]  /*69ed0*/  LDL.LU.64 R20, [R1+0x6e8] ;  /* 0x0006e80001147983 */ /* 0x000f280000300a00 */
[----:B------:R-:W4:Y:S01]  /*69ee0*/  LDL.LU.64 R244, [R1+0x6b8] ;  /* 0x0006b80001f47983 */ /* 0x000f220000300a00 */
[C---:B------:R-:W-:Y:S01]  /*69ef0*/  IADD3 R11, R247.reuse, 0x100000, RZ ;  /* 0x00100000f70b7810 */ /* 0x040fe20007ffe0ff */
[C---:B------:R-:W-:Y:S01]  /*69f00*/  VIADD R4, R247.reuse, 0x100000 ;  /* 0x00100000f7047836 */ /* 0x040fe20000000000 */
[C---:B------:R-:W-:Y:S01]  /*69f10*/  IADD3 R3, R247.reuse, 0x100000, RZ ;  /* 0x00100000f7037810 */ /* 0x040fe20007ffe0ff */
[C---:B------:R-:W-:Y:S01]  /*69f20*/  VIADD R2, R247.reuse, 0x100000 ;  /* 0x00100000f7027836 */ /* 0x040fe20000000000 */
[----:B------:R-:W-:Y:S01]  /*69f30*/  IADD3 R0, R247, 0x100000, RZ ;  /* 0x00100000f7007810 */ /* 0x000fe20007ffe0ff */
[----:B------:R-:W-:-:S05]  /*69f40*/  IMAD.WIDE R32, R5, 0x4, R28 ;  /* 0x0000000405207825 */ /* 0x000fca00078e021c */
[----:B------:R-:W-:Y:S04]  /*69f50*/  STL.64 [R1+0x11d8], R32 ;  /* 0x0011d82001007387 */ /* 0x000fe80000100a00 */
[----:B------:R-:W-:Y:S01]  /*69f60*/  LDGSTS.E [R11+0x180], desc[UR60][R32.64], P2 ;  /* 0x00180000200b7fae */ /* 0x000fe2000912187c */
[----:B--2---:R-:W-:-:S04]  /*69f70*/  IMAD.WIDE R28, R5, 0x4, R18 ;  /* 0x00000004051c7825 */ /* 0x004fc800078e0212 */
[----:B---3--:R-:W-:-:S04]  /*69f80*/  IMAD.WIDE R18, R5, 0x4, R16 ;  /* 0x0000000405127825 */ /* 0x008fc800078e0210 */
[----:B------:R-:W-:-:S04]  /*69f90*/  IMAD.WIDE R16, R5, 0x4, R218 ;  /* 0x0000000405107825 */ /* 0x000fc800078e02da */
[C---:B------:R-:W-:Y:S01]  /*69fa0*/  IMAD.WIDE R30, R5.reuse, 0x4, R230 ;  /* 0x00000004051e7825 */ /* 0x040fe200078e02e6 */
[----:B------:R1:W-:Y:S04]  /*69fb0*/  STL.64 [R1+0x12c0], R28 ;  /* 0x0012c01c01007387 */ /* 0x0003e80000100a00 */
[----:B------:R2:W-:Y:S04]  /*69fc0*/  STL.64 [R1+0x1310], R18 ;  /* 0x0013101201007387 */ /* 0x0005e80000100a00 */
[----:B------:R3:W-:Y:S04]  /*69fd0*/  STL.64 [R1+0x1368], R16 ;  /* 0x0013681001007387 */ /* 0x0007e80000100a00 */
[----:B------:R-:W-:Y:S04]  /*69fe0*/  LDGSTS.E [R4+0x580], desc[UR60][R28.64], P2 ;  /* 0x005800001c047fae */ /* 0x000fe8000912187c */
[----:B------:R4:W-:Y:S04]  /*69ff0*/  STL.64 [R1+0x13c0], R30 ;  /* 0x0013c01e01007387 */ /* 0x0009e80000100a00 */
[----:B------:R-:W-:Y:S04]  /*6a000*/  LDGSTS.E [R3+0x980], desc[UR60][R18.64], P2 ;  /* 0x0098000012037fae */ /* 0x000fe8000912187c */
[----:B------:R-:W-:Y:S04]  /*6a010*/  LDGSTS.E [R2+0xd80], desc[UR60][R16.64], P2 ;  /* 0x00d8000010027fae */ /* 0x000fe8000912187c */
[----:B------:R4:W-:Y:S04]  /*6a020*/  LDGSTS.E [R0+0x1180], desc[UR60][R30.64], P2 ;  /* 0x011800001e007fae */ /* 0x0009e8000912187c */
[----:B-1----:R-:W4:Y:S04]  /*6a030*/  LDL.LU.64 R28, [R1+0x688] ;  /* 0x00068800011c7983 */ /* 0x002f280000300a00 */
[----:B--2---:R-:W2:Y:S04]  /*6a040*/  LDL.LU.64 R18, [R1+0x658] ;  /* 0x0006580001127983 */ /* 0x004ea80000300a00 */
[----:B---3--:R-:W3:Y:S04]  /*6a050*/  LDL.LU.64 R16, [R1+0x628] ;  /* 0x0006280001107983 */ /* 0x008ee80000300a00 */
[----:B------:R-:W3:Y:S04]  /*6a060*/  LDL.LU.64 R218, [R1+0x5f8] ;  /* 0x0005f80001da7983 */ /* 0x000ee80000300a00 */
[----:B------:R-:W3:Y:S01]  /*6a070*/  LDL.LU.64 R230, [R1+0x5c8] ;  /* 0x0005c80001e67983 */ /* 0x000ee20000300a00 */
        /* <DEDUP_REMOVED lines=9> */
[----:B------:R-:W-:Y:S04]  /*6a110*/  LDGSTS.E [R11+0x1580], desc[UR60][R26.64], P2 ;  /* 0x015800001a0b7fae */ /* 0x000fe8000912187c */
[----:B------:R3:W-:Y:S04]  /*6a120*/  STL.64 [R1+0x1fb0], R30 ;  /* 0x001fb01e01007387 */ /* 0x0007e80000100a00 */
[----:B------:R-:W-:Y:S04]  /*6a130*/  LDGSTS.E [R4+0x1980], desc[UR60][R24.64], P2 ;  /* 0x0198000018047fae */ /* 0x000fe8000912187c */
[----:B------:R-:W-:Y:S04]  /*6a140*/  LDGSTS.E [R3+0x1d80], desc[UR60][R22.64], P2 ;  /* 0x01d8000016037fae */ /* 0x000fe8000912187c */
[----:B------:R-:W-:Y:S04]  /*6a150*/  LDGSTS.E [R2+0x2180], desc[UR60][R20.64], P2 ;  /* 0x0218000014027fae */ /* 0x000fe8000912187c */
[----:B------:R3:W-:Y:S04]  /*6a160*/  LDGSTS.E [R0+0x2580], desc[UR60][R30.64], P2 ;  /* 0x025800001e007fae */ /* 0x0007e8000912187c */
[----:B-1----:R-:W3:Y:S04]  /*6a170*/  LDL.LU.64 R26, [R1+0x598] ;  /* 0x00059800011a7983 */ /* 0x002ee80000300a00 */
[----:B----4-:R-:W4:Y:S04]  /*6a180*/  LDL.LU.64 R24, [R1+0x568] ;  /* 0x0005680001187983 */ /* 0x010f280000300a00 */
[----:B------:R-:W4:Y:S04]  /*6a190*/  LDL.LU.64 R22, [R1+0x538] ;  /* 0x0005380001167983 */ /* 0x000f280000300a00 */
[----:B------:R-:W4:Y:S04]  /*6a1a0*/  LDL.LU.64 R20, [R1+0x508] ;  /* 0x0005080001147983 */ /* 0x000f280000300a00 */
[----:B------:R-:W4:Y:S01]  /*6a1b0*/  LDL.LU.64 R244, [R1+0x4d8] ;  /* 0x0004d80001f47983 */ /* 0x000f220000300a00 */
[----:B------:R-:W-:-:S04]  /*6a1c0*/  IMAD.WIDE R32, R5, 0x4, R28 ;  /* 0x0000000405207825 */ /* 0x000fc800078e021c */
[----:B--2---:R-:W-:-:S04]  /*6a1d0*/  IMAD.WIDE R28, R5, 0x4, R18 ;  /* 0x00000004051c7825 */ /* 0x004fc800078e0212 */
[----:B---3--:R-:W-:-:S04]  /*6a1e0*/  IMAD.WIDE R18, R5, 0x4, R16 ;  /* 0x0000000405127825 */ /* 0x008fc800078e0210 */
        /* <DEDUP_REMOVED lines=17> */
[----:B------:R-:W-:-:S04]  /*6a300*/  IMAD.WIDE R30, R5, 0x4, R26 ;  /* 0x00000004051e7825 */ /* 0x000fc800078e021a */
        /* <DEDUP_REMOVED lines=9> */
[----:B------:R-:W-:Y:S04]  /*6a3a0*/  LDGSTS.E [R4+0x4180], desc[UR60][R26.64], P2 ;  /* 0x041800001a047fae */ /* 0x000fe8000912187c */
[----:B------:R4:W-:Y:S04]  /*6a3b0*/  STL.64 [R1+0x2230], R20 ;  /* 0x0022301401007387 */ /* 0x0009e80000100a00 */
[----:B------:R-:W-:Y:S04]  /*6a3c0*/  LDGSTS.E [R3+0x4580], desc[UR60][R24.64], P2 ;  /* 0x0458000018037fae */ /* 0x000fe8000912187c */
[----:B------:R-:W-:Y:S04]  /*6a3d0*/  LDGSTS.E [R2+0x4980], desc[UR60][R22.64], P2 ;  /* 0x0498000016027fae */ /* 0x000fe8000912187c */
[----:B------:R-:W-:Y:S04]  /*6a3e0*/  LDGSTS.E [R0+0x4d80], desc[UR60][R20.64], P2 ;  /* 0x04d8000014007fae */ /* 0x000fe8000912187c */
[----:B-1----:R-:W3:Y:S04]  /*6a3f0*/  LDL.LU.64 R26, [R1+0x3b8] ;  /* 0x0003b800011a7983 */ /* 0x002ee80000300a00 */
[----:B------:R-:W3:Y:S04]  /*6a400*/  LDL.LU.64 R244, [R1+0x388] ;  /* 0x0003880001f47983 */ /* 0x000ee80000300a00 */
[----:B----4-:R-:W4:Y:S04]  /*6a410*/  LDL.LU.64 R24, [R1+0x358] ;  /* 0x0003580001187983 */ /* 0x010f280000300a00 */
        /* <DEDUP_REMOVED lines=13> */
[----:B------:R-:W-:Y:S04]  /*6a4f0*/  LDGSTS.E [R3+0x5980], desc[UR60][R18.64], P2 ;  /* 0x0598000012037fae */ /* 0x000fe8000912187c */
[----:B------:R3:W-:Y:S04]  /*6a500*/  STL.64 [R1+0x2370], R28 ;  /* 0x0023701c01007387 */ /* 0x0007e80000100a00 */
[----:B------:R-:W-:Y:S04]  /*6a510*/  LDGSTS.E [R2+0x5d80], desc[UR60][R16.64], P2 ;  /* 0x05d8000010027fae */ /* 0x000fe8000912187c */
[----:B------:R3:W-:Y:S04]  /*6a520*/  LDGSTS.E [R0+0x6180], desc[UR60][R28.64], P2 ;  /* 0x061800001c007fae */ /* 0x0007e8000912187c */
[----:B-1----:R-:W4:Y:S04]  /*6a530*/  LDL.LU.64 R18, [R1+0x2c8] ;  /* 0x0002c80001127983 */ /* 0x002f280000300a00 */
[----:B--2---:R-:W2:Y:S04]  /*6a540*/  LDL.LU.64 R16, [R1+0x298] ;  /* 0x0002980001107983 */ /* 0x004ea80000300a00 */
[----:B------:R-:W2:Y:S04]  /*6a550*/  LDL.LU.64 R218, [R1+0x268] ;  /* 0x0002680001da7983 */ /* 0x000ea80000300a00 */
[----:B------:R-:W2:Y:S01]  /*6a560*/  LDL.LU.64 R230, [R1+0x238] ;  /* 0x0002380001e67983 */ /* 0x000ea20000300a00 */
[----:B---3--:R-:W-:-:S04]  /*6a570*/  IMAD.WIDE R28, R5, 0x4, R26 ;  /* 0x00000004051c7825 */ /* 0x008fc800078e021a */
[C---:B------:R-:W-:Y:S02]  /*6a580*/  IMAD.WIDE R26, R5.reuse, 0x4, R244 ;  /* 0x00000004051a7825 */ /* 0x040fe400078e02f4 */
[----:B------:R-:W3:Y:S02]  /*6a590*/  LDL.LU.64 R244, [R1+0x208] ;  /* 0x0002080001f47983 */ /* 0x000ee40000300a00 */
[----:B----4-:R-:W-:-:S04]  /*6a5a0*/  IMAD.WIDE R24, R5, 0x4, R24 ;  /* 0x0000000405187825 */ /* 0x010fc800078e0218 */
        /* <DEDUP_REMOVED lines=19> */
[----:B------:R-:W-:-:S04]  /*6a6e0*/  IMAD.WIDE R34, R5, 0x4, R218 ;  /* 0x0000000405227825 */ /* 0x000fc800078e02da */
[C---:B------:R-:W-:Y:S01]  /*6a6f0*/  IMAD.WIDE R32, R5.reuse, 0x4, R230 ;  /* 0x0000000405207825 */ /* 0x040fe200078e02e6 */
[----:B------:R-:W-:Y:S04]  /*6a700*/  STL.64 [R1+0x2500], R38 ;  /* 0x0025002601007387 */ /* 0x000fe80000100a00 */
[----:B------:R-:W2:Y:S04]  /*6a710*/  LDL.LU.64 R18, [R1+0xe8] ;  /* 0x0000e80001127983 */ /* 0x000ea80000300a00 */
[----:B------:R-:W-:Y:S04]  /*6a720*/  STL.64 [R1+0x2530], R36 ;  /* 0x0025302401007387 */ /* 0x000fe80000100a00 */
[----:B------:R-:W2:Y:S04]  /*6a730*/  LDL.LU.64 R16, [R1+0xb8] ;  /* 0x0000b80001107983 */ /* 0x000ea80000300a00 */
[----:B------:R-:W-:Y:S04]  /*6a740*/  STL.64 [R1+0x2850], R34 ;  /* 0x0028502201007387 */ /* 0x000fe80000100a00 */
[----:B------:R-:W2:Y:S04]  /*6a750*/  LDL.LU.64 R218, [R1+0x88] ;  /* 0x0000880001da7983 */ /* 0x000ea80000300a00 */
[----:B------:R-:W-:Y:S04]  /*6a760*/  STL.64 [R1+0x2928], R32 ;  /* 0x0029282001007387 */ /* 0x000fe80000100a00 */
[----:B------:R-:W2:Y:S01]  /*6a770*/  LDL.LU.64 R230, [R1+0x58] ;  /* 0x0000580001e67983 */ /* 0x000ea20000300a00 */
[----:B---3--:R-:W-:-:S03]  /*6a780*/  IMAD.WIDE R30, R5, 0x4, R244 ;  /* 0x00000004051e7825 */ /* 0x008fc600078e02f4 */
[----:B------:R-:W-:Y:S04]  /*6a790*/  LDGSTS.E [R11+0x7980], desc[UR60][R38.64], P2 ;  /* 0x07980000260b7fae */ /* 0x000fe8000912187c */
[----:B------:R-:W3:Y:S04]  /*6a7a0*/  LDL.LU.64 R244, [R1+0x28] ;  /* 0x0000280001f47983 */ /* 0x000ee80000300a00 */
[----:B------:R-:W-:Y:S04]  /*6a7b0*/  LDGSTS.E [R4+0x7d80], desc[UR60][R36.64], P2 ;  /* 0x07d8000024047fae */ /* 0x000fe8000912187c */
[----:B------:R-:W-:Y:S04]  /*6a7c0*/  LDGSTS.E [R3+0x20180], desc[UR60][R34.64], P2 ;  /* 0x2018000022037fae */ /* 0x000fe8000912187c */
[----:B------:R-:W-:Y:S04]  /*6a7d0*/  LDGSTS.E [R2+0x20580], desc[UR60][R32.64], P2 ;  /* 0x2058000020027fae */ /* 0x000fe8000912187c */
[----:B------:R-:W-:Y:S04]  /*6a7e0*/  STL.64 [R1+0x2930], R30 ;  /* 0x0029301e01007387 */ /* 0x000fe80000100a00 */
[----:B------:R-:W-:Y:S01]  /*6a7f0*/  LDGSTS.E [R0+0x20980], desc[UR60][R30.64], P2 ;  /* 0x209800001e007fae */ /* 0x000fe2000912187c */
[----:B------:R-:W-:-:S04]  /*6a800*/  IMAD.WIDE R28, R5, 0x4, R28 ;  /* 0x00000004051c7825 */ /* 0x000fc800078e021c */
[----:B----4-:R-:W-:-:S04]  /*6a810*/  IMAD.WIDE R26, R5, 0x4, R26 ;  /* 0x00000004051a7825 */ /* 0x010fc800078e021a */
[----:B------:R-:W-:-:S04]  /*6a820*/  IMAD.WIDE R24, R5, 0x4, R24 ;  /* 0x0000000405187825 */ /* 0x000fc800078e0218 */
[----:B------:R-:W-:-:S04]  /*6a830*/  IMAD.WIDE R22, R5, 0x4, R22 ;  /* 0x0000000405167825 */ /* 0x000fc800078e0216 */
[C---:B------:R-:W-:Y:S01]  /*6a840*/  IMAD.WIDE R20, R5.reuse, 0x4, R20 ;  /* 0x0000000405147825 */ /* 0x040fe200078e0214 */
[----:B------:R-:W-:Y:S04]  /*6a850*/  STL.64 [R1+0x2938], R28 ;  /* 0x0029381c01007387 */ /* 0x000fe80000100a00 */
[----:B------:R-:W-:Y:S04]  /*6a860*/  LDGSTS.E [R11+0x20d80], desc[UR60][R28.64], P2 ;  /* 0x20d800001c0b7fae */ /* 0x000fe8000912187c */
[----:B------:R1:W-:Y:S04]  /*6a870*/  STL.64 [R1+0x2940], R26 ;  /* 0x0029401a01007387 */ /* 0x0003e80000100a00 */
[----:B------:R1:W-:Y:S04]  /*6a880*/  LDGSTS.E [R4+0x21180], desc[UR60][R26.64], P2 ;  /* 0x211800001a047fae */ /* 0x0003e8000912187c */
[----:B------:R2:W-:Y:S04]  /*6a890*/  STL.64 [R1+0x2968], R24 ;  /* 0x0029681801007387 */ /* 0x0005e80000100a00 */
[----:B------:R2:W-:Y:S04]  /*6a8a0*/  LDGSTS.E [R3+0x21580], desc[UR60][R24.64], P2 ;  /* 0x2158000018037fae */ /* 0x0005e8000912187c */
[----:B------:R4:W-:Y:S04]  /*6a8b0*/  STL.64 [R1+0x2a18], R22 ;  /* 0x002a181601007387 */ /* 0x0009e80000100a00 */
[----:B------:R4:W-:Y:S04]  /*6a8c0*/  LDGSTS.E [R2+0x21980], desc[UR60][R22.64], P2 ;  /* 0x2198000016027fae */ /* 0x0009e8000912187c */
[----:B------:R4:W-:Y:S04]  /*6a8d0*/  STL.64 [R1+0x2a10], R20 ;  /* 0x002a101401007387 */ /* 0x0009e80000100a00 */
[----:B------:R4:W-:Y:S01]  /*6a8e0*/  LDGSTS.E [R0+0x21d80], desc[UR60][R20.64], P2 ;  /* 0x21d8000014007fae */ /* 0x0009e2000912187c */
[----:B-1----:R-:W-:-:S04]  /*6a8f0*/  IMAD.WIDE R26, R5, 0x4, R64 ;  /* 0x00000004051a7825 */ /* 0x002fc800078e0240 */
[----:B--2---:R-:W-:-:S04]  /*6a900*/  IMAD.WIDE R24, R5, 0x4, R18 ;  /* 0x0000000405187825 */ /* 0x004fc800078e0212 */
[----:B----4-:R-:W-:-:S04]  /*6a910*/  IMAD.WIDE R22, R5, 0x4, R16 ;  /* 0x0000000405167825 */ /* 0x010fc800078e0210 */
[----:B------:R-:W-:-:S04]  /*6a920*/  IMAD.WIDE R20, R5, 0x4, R218 ;  /* 0x0000000405147825 */ /* 0x000fc800078e02da */
[----:B------:R-:W-:-:S04]  /*6a930*/  IMAD.WIDE R18, R5, 0x4, R230 ;  /* 0x0000000405127825 */ /* 0x000fc800078e02e6 */
[C---:B---3--:R-:W-:Y:S01]  /*6a940*/  IMAD.WIDE R16, R5.reuse, 0x4, R244 ;  /* 0x0000000405107825 */ /* 0x048fe200078e02f4 */
[----:B------:R1:W-:Y:S04]  /*6a950*/  STL.64 [R1+0x2a08], R24 ;  /* 0x002a081801007387 */ /* 0x0003e80000100a00 */
[----:B------:R1:W-:Y:S04]  /*6a960*/  LDGSTS.E [R11+0x22180], desc[UR60][R24.64], P2 ;  /* 0x22180000180b7fae */ /* 0x0003e8000912187c */
        /* <DEDUP_REMOVED lines=10> */
[----:B---3--:R-:W-:-:S04]  /*6aa10*/  IMAD.WIDE R20, R5, 0x4, R48 ;  /* 0x0000000405147825 */ /* 0x008fc800078e0230 */
[----:B----4-:R-:W-:-:S04]  /*6aa20*/  IMAD.WIDE R18, R5, 0x4, R50 ;  /* 0x0000000405127825 */ /* 0x010fc800078e0232 */
[C---:B------:R-:W-:Y:S01]  /*6aa30*/  IMAD.WIDE R16, R5.reuse, 0x4, R52 ;  /* 0x0000000405107825 */ /* 0x040fe200078e0234 */
        /* <DEDUP_REMOVED lines=21> */
[----:B------:R-:W-:Y:S04]  /*6ab90*/  STL.64 [R1+0x29a0], R18 ;  /* 0x0029a01201007387 */ /* 0x000fe80000100a00 */
[----:B------:R4:W-:Y:S04]  /*6aba0*/  LDGSTS.E [R2+0x25580], desc[UR60][R18.64], P2 ;  /* 0x2558000012027fae */ /* 0x0009e8000912187c */
[----:B------:R4:W-:Y:S04]  /*6abb0*/  STL.64 [R1+0x2998], R16 ;  /* 0x0029981001007387 */ /* 0x0009e80000100a00 */
[----:B------:R-:W-:Y:S04]  /*6abc0*/  LDGSTS.E [R0+0x25980], desc[UR60][R16.64], P2 ;  /* 0x2598000010007fae */ /* 0x000fe8000912187c */
[----:B------:R-:W-:Y:S01]  /*6abd0*/  LDGSTS.E [R11+0x25d80], desc[UR60][R26.64], P2 ;  /* 0x25d800001a0b7fae */ /* 0x000fe2000912187c */
[----:B-1----:R-:W-:-:S04]  /*6abe0*/  IMAD.WIDE R24, R5, 0x4, R66 ;  /* 0x0000000405187825 */ /* 0x002fc800078e0242 */
[----:B--2---:R-:W-:-:S04]  /*6abf0*/  IMAD.WIDE R22, R5, 0x4, R68 ;  /* 0x0000000405167825 */ /* 0x004fc800078e0244 */
[C---:B---3--:R-:W-:Y:S01]  /*6ac00*/  IMAD.WIDE R20, R5.reuse, 0x4, R70 ;  /* 0x0000000405147825 */ /* 0x048fe200078e0246 */
[----:B------:R1:W-:Y:S04]  /*6ac10*/  LDGSTS.E [R4+0x26180], desc[UR60][R24.64], P2 ;  /* 0x2618000018047fae */ /* 0x0003e8000912187c */
[----:B----4-:R-:W2:Y:S01]  /*6ac20*/  LDL.LU.64 R16, [R1+0x848] ;  /* 0x0008480001107983 */ /* 0x010ea20000300a00 */
[----:B------:R-:W-:-:S03]  /*6ac30*/  IMAD.WIDE R18, R5, 0x4, R72 ;  /* 0x0000000405127825 */ /* 0x000fc600078e0248 */
[----:B------:R3:W-:Y:S04]  /*6ac40*/  STL.64 [R1+0x2990], R26 ;  /* 0x0029901a01007387 */ /* 0x0007e80000100a00 */
[----:B------:R1:W-:Y:S04]  /*6ac50*/  STL.64 [R1+0x2988], R24 ;  /* 0x0029881801007387 */ /* 0x0003e80000100a00 */
[----:B------:R4:W-:Y:S04]  /*6ac60*/  STL.64 [R1+0x2980], R22 ;  /* 0x0029801601007387 */ /* 0x0009e80000100a00 */
[----:B------:R4:W-:Y:S04]  /*6ac70*/  STL.64 [R1+0x2978], R20 ;  /* 0x0029781401007387 */ /* 0x0009e80000100a00 */
[----:B------:R4:W-:Y:S04]  /*6ac80*/  STL.64 [R1+0x2970], R18 ;  /* 0x0029701201007387 */ /* 0x0009e80000100a00 */
[----:B------:R-:W2:Y:S04]  /*6ac90*/  LDL.LU.64 R28, [R1+0x820] ;  /* 0x00082000011c7983 */ /* 0x000ea80000300a00 */
[----:B------:R4:W-:Y:S04]  /*6aca0*/  LDGSTS.E [R3+0x26580], desc[UR60][R22.64], P2 ;  /* 0x2658000016037fae */ /* 0x0009e8000912187c */
[----:B------:R4:W-:Y:S04]  /*6acb0*/  LDGSTS.E [R2+0x26980], desc[UR60][R20.64], P2 ;  /* 0x2698000014027fae */ /* 0x0009e8000912187c */
[----:B------:R4:W-:Y:S04]  /*6acc0*/  LDGSTS.E [R0+0x26d80], desc[UR60][R18.64], P2 ;  /* 0x26d8000012007fae */ /* 0x0009e8000912187c */
[----:B---3--:R-:W3:Y:S04]  /*6acd0*/  LDL.LU.64 R26, [R1+0x7f8] ;  /* 0x0007f800011a7983 */ /* 0x008ee80000300a00 */
[----:B------:R-:W3:Y:S04]  /*6ace0*/  LDL.LU.64 R218, [R1+0x7d0] ;  /* 0x0007d00001da7983 */ /* 0x000ee80000300a00 */
[----:B------:R-:W3:Y:S04]  /*6acf0*/  LDL.LU.64 R230, [R1+0x7a0] ;  /* 0x0007a00001e67983 */ /* 0x000ee80000300a00 */
[----:B------:R-:W3:Y:S01]  /*6ad00*/  LDL.LU.64 R244, [R1+0x770] ;  /* 0x0007700001f47983 */ /* 0x000ee20000300a00 */
[----:B-1----:R-:W-:-:S04]  /*6ad10*/  IMAD.WIDE R24, R5, 0x4, R74 ;  /* 0x0000000405187825 */ /* 0x002fc800078e024a */
[----:B----4-:R-:W-:-:S04]  /*6ad20*/  IMAD.WIDE R22, R5, 0x4, R76 ;  /* 0x0000000405167825 */ /* 0x010fc800078e024c */
[----:B------:R-:W-:-:S04]  /*6ad30*/  IMAD.WIDE R20, R5, 0x4, R78 ;  /* 0x0000000405147825 */ /* 0x000fc800078e024e */
[----:B------:R-:W-:-:S04]  /*6ad40*/  IMAD.WIDE R18, R5, 0x4, R80 ;  /* 0x0000000405127825 */ /* 0x000fc800078e0250 */
[----:B------:R-:W-:Y:S01]  /*6ad50*/  VIADD R247, R247, 0x100000 ;  /* 0x00100000f7f77836 */ /* 0x000fe20000000000 */
[----:B------:R1:W-:Y:S04]  /*6ad60*/  STL.64 [R1+0x2960], R24 ;  /* 0x0029601801007387 */ /* 0x0003e80000100a00 */
[----:B------:R4:W-:Y:S04]  /*6ad70*/  STL.64 [R1+0x2958], R22 ;  /* 0x0029581601007387 */ /* 0x0009e80000100a00 */
[----:B------:R4:W-:Y:S01]  /*6ad80*/  STL.64 [R1+0x2950], R20 ;  /* 0x0029501401007387 */ /* 0x0009e20000100a00 */
[----:B------:R-:W-:-:S03]  /*6ad90*/  IADD3 R0, R248, 0x100000, RZ ;  /* 0x00100000f8007810 */ /* 0x000fc60007ffe0ff */
[----:B------:R4:W-:Y:S04]  /*6ada0*/  STL.64 [R1+0x2948], R18 ;  /* 0x0029481201007387 */ /* 0x0009e80000100a00 */
[----:B------:R1:W-:Y:S04]  /*6adb0*/  LDGSTS.E [R4+0x27180], desc[UR60][R24.64], P2 ;  /* 0x2718000018047fae */ /* 0x0003e8000912187c */
[----:B------:R4:W-:Y:S04]  /*6adc0*/  LDGSTS.E [R3+0x27580], desc[UR60][R22.64], P2 ;  /* 0x2758000016037fae */ /* 0x0009e8000912187c */
[----:B------:R-:W-:Y:S04]  /*6add0*/  LDGSTS.E [R247+0x27980], desc[UR60][R20.64], P2 ;  /* 0x2798000014f77fae */ /* 0x000fe8000912187c */
[----:B------:R4:W-:Y:S01]  /*6ade0*/  LDGSTS.E [R2+0x27d80], desc[UR60][R18.64], P2 ;  /* 0x27d8000012027fae */ /* 0x0009e2000912187c */
[C---:B------:R-:W-:Y:S01]  /*6adf0*/  VIADD R11, R248.reuse, 0x100000 ;  /* 0x00100000f80b7836 */ /* 0x040fe20000000000 */
[C---:B-1----:R-:W-:Y:S01]  /*6ae00*/  IADD3 R4, R248.reuse, 0x100000, RZ ;  /* 0x00100000f8047810 */ /* 0x042fe20007ffe0ff */
[C---:B----4-:R-:W-:Y:S01]  /*6ae10*/  VIADD R3, R248.reuse, 0x100000 ;  /* 0x00100000f8037836 */ /* 0x050fe20000000000 */
[----:B------:R-:W-:Y:S01]  /*6ae20*/  IADD3 R2, R248, 0x100000, RZ ;  /* 0x00100000f8027810 */ /* 0x000fe20007ffe0ff */
[----:B--2---:R-:W-:-:S05]  /*6ae30*/  IMAD.WIDE R16, R5, 0x4, R16 ;  /* 0x0000000405107825 */ /* 0x004fca00078e0210 */
[----:B------:R1:W-:Y:S04]  /*6ae40*/  STL.64 [R1+0xe90], R16 ;  /* 0x000e901001007387 */ /* 0x0003e80000100a00 */
[----:B------:R-:W2:Y:S04]  /*6ae50*/  LDL.LU.64 R24, [R1+0x740] ;  /* 0x0007400001187983 */ /* 0x000ea80000300a00 */
[----:B------:R-:W4:Y:S01]  /*6ae60*/  LDL.LU.64 R22, [R1+0x710] ;  /* 0x0007100001167983 */ /* 0x000f220000300a00 */
[----:B------:R-:W-:-:S03]  /*6ae70*/  IMAD.WIDE R34, R5, 0x4, R28 ;  /* 0x0000000405227825 */ /* 0x000fc600078e021c */
[----:B------:R-:W4:Y:S04]  /*6ae80*/  LDL.LU.64 R20, [R1+0x6e0] ;  /* 0x0006e00001147983 */ /* 0x000f280000300a00 */
[----:B------:R-:W4:Y:S04]  /*6ae90*/  LDL.LU.64 R18, [R1+0x6b0] ;  /* 0x0006b00001127983 */ /* 0x000f280000300a00 */
[----:B------:R4:W-:Y:S04]  /*6aea0*/  LDGSTS.E [R0+0x200], desc[UR60][R16.64], P2 ;  /* 0x0020000010007fae */ /* 0x0009e8000912187c */
[----:B------:R4:W-:Y:S01]  /*6aeb0*/  LDGSTS.E [R11+0x600], desc[UR60][R34.64], P2 ;  /* 0x00600000220b7fae */ /* 0x0009e2000912187c */
[----:B---3--:R-:W-:-:S04]  /*6aec0*/  IMAD.WIDE R32, R5, 0x4, R26 ;  /* 0x0000000405207825 */ /* 0x008fc800078e021a */
[----:B------:R-:W-:-:S04]  /*6aed0*/  IMAD.WIDE R28, R5, 0x4, R218 ;  /* 0x00000004051c7825 */ /* 0x000fc800078e02da */
[----:B------:R-:W-:-:S04]  /*6aee0*/  IMAD.WIDE R26, R5, 0x4, R230 ;  /* 0x00000004051a7825 */ /* 0x000fc800078e02e6 */
[C---:B------:R-:W-:Y:S01]  /*6aef0*/  IMAD.WIDE R30, R5.reuse, 0x4, R244 ;  /* 0x00000004051e7825 */ /* 0x040fe200078e02f4 */
[----:B------:R3:W-:Y:S04]  /*6af00*/  LDGSTS.E [R4+0xa00], desc[UR60][R32.64], P2 ;  /* 0x00a0000020047fae */ /* 0x0007e8000912187c */
[----:B------:R3:W-:Y:S04]  /*6af10*/  LDGSTS.E [R3+0xe00], desc[UR60][R28.64], P2 ;  /* 0x00e000001c037fae */ /* 0x0007e8000912187c */
[----:B------:R3:W-:Y:S04]  /*6af20*/  LDGSTS.E [R2+0x1200], desc[UR60][R26.64], P2 ;  /* 0x012000001a027fae */ /* 0x0007e8000912187c */
[----:B------:R3:W-:Y:S04]  /*6af30*/  LDGSTS.E [R0+0x1600], desc[UR60][R30.64], P2 ;  /* 0x016000001e007fae */ /* 0x0007e8000912187c */
[----:B-1----:R-:W3:Y:S04]  /*6af40*/  LDL.LU.64 R16, [R1+0x680] ;  /* 0x0006800001107983 */ /* 0x002ee80000300a00 */
[----:B------:R-:W-:Y:S04]  /*6af50*/  STL.64 [R1+0xeb8], R34 ;  /* 0x000eb82201007387 */ /* 0x000fe80000100a00 */
[----:B------:R-:W-:Y:S04]  /*6af60*/  STL.64 [R1+0xed8], R32 ;  /* 0x000ed82001007387 */ /* 0x000fe80000100a00 */
[----:B------:R1:W-:Y:S04]  /*6af70*/  STL.64 [R1+0xf00], R28 ;  /* 0x000f001c01007387 */ /* 0x0003e80000100a00 */
[----:B------:R1:W-:Y:S04]  /*6af80*/  STL.64 [R1+0x11c8], R26 ;  /* 0x0011c81a01007387 */ /* 0x0003e80000100a00 */
[----:B------:R-:W-:Y:S04]  /*6af90*/  STL.64 [R1+0x12a8], R30 ;  /* 0x0012a81e01007387 */ /* 0x000fe80000100a00 */
[----:B-1----:R-:W3:Y:S04]  /*6afa0*/  LDL.LU.64 R28, [R1+0x650] ;  /* 0x00065000011c7983 */ /* 0x002ee80000300a00 */
[----:B------:R-:W3:Y:S04]  /*6afb0*/  LDL.LU.64 R26, [R1+0x620] ;  /* 0x00062000011a7983 */ /* 0x000ee80000300a00 */
[----:B------:R-:W3:Y:S04]  /*6afc0*/  LDL.LU.64 R218, [R1+0x5f0] ;  /* 0x0005f00001da7983 */ /* 0x000ee80000300a00 */
[----:B------:R-:W3:Y:S04]  /*6afd0*/  LDL.LU.64 R230, [R1+0x5c0] ;  /* 0x0005c00001e67983 */ /* 0x000ee80000300a00 */
[----:B------:R-:W3:Y:S01]  /*6afe0*/  LDL.LU.64 R244, [R1+0x590] ;  /* 0x0005900001f47983 */ /* 0x000ee20000300a00 */
[----:B--2---:R-:W-:-:S04]  /*6aff0*/  IMAD.WIDE R24, R5, 0x4, R24 ;  /* 0x0000000405187825 */ /* 0x004fc800078e0218 */
        /* <DEDUP_REMOVED lines=8> */
[----:B------:R4:W-:Y:S04]  /*6b080*/  LDGSTS.E [R4+0x1e00], desc[UR60][R22.64], P2 ;  /* 0x01e0000016047fae */ /* 0x0009e8000912187c */
[----:B------:R4:W-:Y:S04]  /*6b090*/  LDGSTS.E [R3+0x2200], desc[UR60][R20.64], P2 ;  /* 0x0220000014037fae */ /* 0x0009e8000912187c */
[----:B------:R4:W-:Y:S01]  /*6b0a0*/  LDGSTS.E [R2+0x2600], desc[UR60][R18.64], P2 ;  /* 0x0260000012027fae */ /* 0x0009e2000912187c */
[----:B---3--:R-:W-:-:S05]  /*6b0b0*/  IMAD.WIDE R16, R5, 0x4, R16 ;  /* 0x0000000405107825 */ /* 0x008fca00078e0210 */
[----:B------:R3:W-:Y:S04]  /*6b0c0*/  STL.64 [R1+0x14d0], R16 ;  /* 0x0014d01001007387 */ /* 0x0007e80000100a00 */
[----:B-1----:R-:W3:Y:S04]  /*6b0d0*/  LDL.LU.64 R24, [R1+0x560] ;  /* 0x0005600001187983 */ /* 0x002ee80000300a00 */
[----:B--2---:R-:W2:Y:S04]  /*6b0e0*/  LDL.LU.64 R22, [R1+0x530] ;  /* 0x0005300001167983 */ /* 0x004ea80000300a00 */
[----:B----4-:R-:W4:Y:S04]  /*6b0f0*/  LDL.LU.64 R20, [R1+0x500] ;  /* 0x0005000001147983 */ /* 0x010f280000300a00 */
[----:B------:R-:W4:Y:S04]  /*6b100*/  LDL.LU.64 R18, [R1+0x4d0] ;  /* 0x0004d00001127983 */ /* 0x000f280000300a00 */
[----:B------:R1:W-:Y:S01]  /*6b110*/  LDGSTS.E [R0+0x2a00], desc[UR60][R16.64], P2 ;  /* 0x02a0000010007fae */ /* 0x0003e2000912187c */
[----:B------:R-:W-:-:S04]  /*6b120*/  IMAD.WIDE R34, R5, 0x4, R28 ;  /* 0x0000000405227825 */ /* 0x000fc800078e021c */
[----:B------:R-:W-:-:S04]  /*6b130*/  IMAD.WIDE R32, R5, 0x4, R26 ;  /* 0x0000000405207825 */ /* 0x000fc800078e021a */
[----:B------:R-:W-:-:S04]  /*6b140*/  IMAD.WIDE R28, R5, 0x4, R218 ;  /* 0x00000004051c7825 */ /* 0x000fc800078e02da */
[----:B------:R-:W-:-:S04]  /*6b150*/  IMAD.WIDE R26, R5, 0x4, R230 ;  /* 0x00000004051a7825 */ /* 0x000fc800078e02e6 */
[C---:B------:R-:W-:Y:S01]  /*6b160*/  IMAD.WIDE R30, R5.reuse, 0x4, R244 ;  /* 0x00000004051e7825 */ /* 0x040fe200078e02f4 */
[----:B------:R1:W-:Y:S04]  /*6b170*/  LDGSTS.E [R11+0x2e00], desc[UR60][R34.64], P2 ;  /* 0x02e00000220b7fae */ /* 0x0003e8000912187c */
[----:B---3--:R-:W1:Y:S04]  /*6b180*/  LDL.LU.64 R16, [R1+0x4a0] ;  /* 0x0004a00001107983 */ /* 0x008e680000300a00 */
[----:B------:R-:W-:Y:S04]  /*6b190*/  STL.64 [R1+0x1530], R34 ;  /* 0x0015302201007387 */ /* 0x000fe80000100a00 */
[----:B------:R-:W-:Y:S04]  /*6b1a0*/  STL.64 [R1+0x2078], R32 ;  /* 0x0020782001007387 */ /* 0x000fe80000100a00 */
[----:B------:R3:W-:Y:S04]  /*6b1b0*/  STL.64 [R1+0x20b8], R28 ;  /* 0x0020b81c01007387 */ /* 0x0007e80000100a00 */
[----:B------:R1:W-:Y:S04]  /*6b1c0*/  LDGSTS.E [R4+0x3200], desc[UR60][R32.64], P2 ;  /* 0x0320000020047fae */ /* 0x0003e8000912187c */
[----:B------:R3:W-:Y:S04]  /*6b1d0*/  STL.64 [R1+0x20f8], R26 ;  /* 0x0020f81a01007387 */ /* 0x0007e80000100a00 */
[----:B------:R-:W-:Y:S04]  /*6b1e0*/  LDGSTS.E [R3+0x3600], desc[UR60][R28.64], P2 ;  /* 0x036000001c037fae */ /* 0x000fe8000912187c */
[----:B------:R-:W-:Y:S04]  /*6b1f0*/  STL.64 [R1+0x2138], R30 ;  /* 0x0021381e01007387 */ /* 0x000fe80000100a00 */
[----:B------:R-:W-:Y:S04]  /*6b200*/  LDGSTS.E [R2+0x3a00], desc[UR60][R26.64], P2 ;  /* 0x03a000001a027fae */ /* 0x000fe8000912187c */
[----:B------:R1:W-:Y:S04]  /*6b210*/  LDGSTS.E [R0+0x3e00], desc[UR60][R30.64], P2 ;  /* 0x03e000001e007fae */ /* 0x0003e8000912187c */
[----:B---3--:R-:W3:Y:S04]  /*6b220*/  LDL.LU.64 R28, [R1+0x470] ;  /* 0x00047000011c7983 */ /* 0x008ee80000300a00 */
[----:B------:R-:W3:Y:S04]  /*6b230*/  LDL.LU.64 R26, [R1+0x440] ;  /* 0x00044000011a7983 */ /* 0x000ee80000300a00 */
[----:B------:R-:W3:Y:S04]  /*6b240*/  LDL.LU.64 R218, [R1+0x410] ;  /* 0x0004100001da7983 */ /* 0x000ee80000300a00 */
[----:B------:R-:W3:Y:S04]  /*6b250*/  LDL.LU.64 R230, [R1+0x3e0] ;  /* 0x0003e00001e67983 */ /* 0x000ee80000300a00 */
[----:B------:R-:W3:Y:S01]  /*6b260*/  LDL.LU.64 R244, [R1+0x3b0] ;  /* 0x0003b00001f47983 */ /* 0x000ee20000300a00 */
[----:B------:R-:W-:-:S04]  /*6b270*/  IMAD.WIDE R24, R5, 0x4, R24 ;  /* 0x0000000405187825 */ /* 0x000fc800078e0218 */
[----:B--2---:R-:W-:-:S04]  /*6b280*/  IMAD.WIDE R22, R5, 0x4, R22 ;  /* 0x0000000405167825 */ /* 0x004fc800078e0216 */
[----:B----4-:R-:W-:-:S04]  /*6b290*/  IMAD.WIDE R20, R5, 0x4, R20 ;  /* 0x0000000405147825 */ /* 0x010fc800078e0214 */
[C---:B------:R-:W-:Y:S01]  /*6b2a0*/  IMAD.WIDE R18, R5.reuse, 0x4, R18 ;  /* 0x0000000405127825 */ /* 0x040fe200078e0212 */
[----:B------:R2:W-:Y:S04]  /*6b2b0*/  STL.64 [R1+0x2178], R24 ;  /* 0x0021781801007387 */ /* 0x0005e80000100a00 */
[----:B------:R4:W-:Y:S04]  /*6b2c0*/  STL.64 [R1+0x21b8], R22 ;  /* 0x0021b81601007387 */ /* 0x0009e80000100a00 */
[----:B------:R4:W-:Y:S04]  /*6b2d0*/  STL.64 [R1+0x21f8], R20 ;  /* 0x0021f81401007387 */ /* 0x0009e80000100a00 */
[----:B------:R3:W-:Y:S04]  /*6b2e0*/  LDGSTS.E [R11+0x4200], desc[UR60][R24.64], P2 ;  /* 0x04200000180b7fae */ /* 0x0007e8000912187c */
[----:B------:R4:W-:Y:S04]  /*6b2f0*/  STL.64 [R1+0x2238], R18 ;  /* 0x0022381201007387 */ /* 0x0009e80000100a00 */
[----:B------:R3:W-:Y:S04]  /*6b300*/  LDGSTS.E [R4+0x4600], desc[UR60][R22.64], P2 ;  /* 0x0460000016047fae */ /* 0x0007e8000912187c */
[----:B------:R3:W-:Y:S04]  /*6b310*/  LDGSTS.E [R3+0x4a00], desc[UR60][R20.64], P2 ;  /* 0x04a0000014037fae */ /* 0x0007e8000912187c */
[----:B------:R3:W-:Y:S01]  /*6b320*/  LDGSTS.E [R2+0x4e00], desc[UR60][R18.64], P2 ;  /* 0x04e0000012027fae */ /* 0x0007e2000912187c */
[----:B-1----:R-:W-:-:S03]  /*6b330*/  IMAD.WIDE R16, R5, 0x4, R16 ;  /* 0x0000000405107825 */ /* 0x002fc600078e0210 */
[----:B--2---:R-:W2:Y:S04]  /*6b340*/  LDL.LU.64 R24, [R1+0x380] ;  /* 0x0003800001187983 */ /* 0x004ea80000300a00 */
[----:B------:R1:W-:Y:S04]  /*6b350*/  STL.64 [R1+0x2278], R16 ;  /* 0x0022781001007387 */ /* 0x0003e80000100a00 */
[----:B----4-:R-:W4:Y:S04]  /*6b360*/  LDL.LU.64 R22, [R1+0x350] ;  /* 0x0003500001167983 */ /* 0x010f280000300a00 */
[----:B------:R-:W4:Y:S04]  /*6b370*/  LDL.LU.64 R20, [R1+0x320] ;  /* 0x0003200001147983 */ /* 0x000f280000300a00 */
[----:B------:R4:W-:Y:S04]  /*6b380*/  LDGSTS.E [R0+0x5200], desc[UR60][R16.64], P2 ;  /* 0x0520000010007fae */ /* 0x0009e8000912187c */
[----:B------:R-:W4:Y:S01]  /*6b390*/  LDL.LU.64 R18, [R1+0x2f0] ;  /* 0x0002f00001127983 */ /* 0x000f220000300a00 */
[----:B---3--:R-:W-:-:S04]  /*6b3a0*/  IMAD.WIDE R34, R5, 0x4, R28 ;  /* 0x0000000405227825 */ /* 0x008fc800078e021c */
[----:B------:R-:W-:-:S04]  /*6b3b0*/  IMAD.WIDE R32, R5, 0x4, R26 ;  /* 0x0000000405207825 */ /* 0x000fc800078e021a */
[C---:B------:R-:W-:Y:S01]  /*6b3c0*/  IMAD.WIDE R30, R5.reuse, 0x4, R218 ;  /* 0x00000004051e7825 */ /* 0x040fe200078e02da */
[----:B-1----:R-:W3:Y:S03]  /*6b3d0*/  LDL.LU.64 R16, [R1+0x2c0] ;  /* 0x0002c00001107983 */ /* 0x002ee60000300a00 */
[----:B------:R-:W-:-:S04]  /*6b3e0*/  IMAD.WIDE R28, R5, 0x4, R230 ;  /* 0x00000004051c7825 */ /* 0x000fc800078e02e6 */
[C---:B------:R-:W-:Y:S01]  /*6b3f0*/  IMAD.WIDE R26, R5.reuse, 0x4, R244 ;  /* 0x00000004051a7825 */ /* 0x040fe200078e02f4 */
[----:B------:R-:W-:Y:S04]  /*6b400*/  STL.64 [R1+0x22b8], R34 ;  /* 0x0022b82201007387 */ /* 0x000fe80000100a00 */
[----:B------:R-:W-:Y:S04]  /*6b410*/  STL.64 [R1+0x22f8], R32 ;  /* 0x0022f82001007387 */ /* 0x000fe80000100a00 */
[----:B------:R1:W-:Y:S04]  /*6b420*/  STL.64 [R1+0x2338], R30 ;  /* 0x0023381e01007387 */ /* 0x0003e80000100a00 */
[----:B------:R1:W-:Y:S04]  /*6b430*/  STL.64 [R1+0x2378], R28 ;  /* 0x0023781c01007387 */ /* 0x0003e80000100a00 */
[----:B------:R3:W-:Y:S04]  /*6b440*/  STL.64 [R1+0x23e8], R26 ;  /* 0x0023e81a01007387 */ /* 0x0007e80000100a00 */
[----:B------:R-:W3:Y:S04]  /*6b450*/  LDL.LU.64 R218, [R1+0x290] ;  /* 0x0002900001da7983 */ /* 0x000ee80000300a00 */
[----:B------:R-:W3:Y:S04]  /*6b460*/  LDL.LU.64 R230, [R1+0x260] ;  /* 0x0002600001e67983 */ /* 0x000ee80000300a00 */
[----:B------:R-:W3:Y:S04]  /*6b470*/  LDL.LU.64 R244, [R1+0x230] ;  /* 0x0002300001f47983 */ /* 0x000ee80000300a00 */
[----:B------:R3:W-:Y:S04]  /*6b480*/  LDGSTS.E [R11+0x5600], desc[UR60][R34.64], P2 ;  /* 0x05600000220b7fae */ /* 0x0007e8000912187c */
[----:B------:R3:W-:Y:S04]  /*6b490*/  LDGSTS.E [R4+0x5a00], desc[UR60][R32.64], P2 ;  /* 0x05a0000020047fae */ /* 0x0007e8000912187c */
[----:B------:R3:W-:Y:S04]  /*6b4a0*/  LDGSTS.E [R3+0x5e00], desc[UR60][R30.64], P2 ;  /* 0x05e000001e037fae */ /* 0x0007e8000912187c */
[----:B------:R3:W-:Y:S04]  /*6b4b0*/  LDGSTS.E [R2+0x6200], desc[UR60][R28.64], P2 ;  /* 0x062000001c027fae */ /* 0x0007e8000912187c */
[----:B------:R3:W-:Y:S04]  /*6b4c0*/  LDGSTS.E [R0+0x6600], desc[UR60][R26.64], P2 ;  /* 0x066000001a007fae */ /* 0x0007e8000912187c */
[----:B-1----:R-:W3:Y:S04]  /*6b4d0*/  LDL.LU.64 R30, [R1+0x200] ;  /* 0x00020000011e7983 */ /* 0x002ee80000300a00 */
        /* <DEDUP_REMOVED lines=15> */
[----:B------:R-:W3:Y:S04]  /*6b5d0*/  LDL.LU.64 R26, [R1+0x1a0] ;  /* 0x0001a000011a7983 */ /* 0x000ee80000300a00 */
[----:B-1----:R-:W3:Y:S01]  /*6b5e0*/  LDL.LU.64 R24, [R1+0x170] ;  /* 0x0001700001187983 */ /* 0x002ee20000300a00 */
[----:B------:R-:W-:-:S03]  /*6b5f0*/  IMAD.WIDE R36, R5, 0x4, R218 ;  /* 0x0000000405247825 */ /* 0x000fc600078e02da */
[----:B--2---:R-:W2:Y:S04]  /*6b600*/  LDL.LU.64 R22, [R1+0x140] ;  /* 0x0001400001167983 */ /* 0x004ea80000300a00 */
[----:B----4-:R-:W4:Y:S01]  /*6b610*/  LDL.LU.64 R20, [R1+0x110] ;  /* 0x0001100001147983 */ /* 0x010f220000300a00 */
[----:B------:R-:W-:-:S03]  /*6b620*/  IMAD.WIDE R34, R5, 0x4, R230 ;  /* 0x0000000405227825 */ /* 0x000fc600078e02e6 */
[----:B------:R-:W4:Y:S04]  /*6b630*/  LDL.LU.64 R18, [R1+0xe0] ;  /* 0x0000e00001127983 */ /* 0x000f280000300a00 */
[----:B------:R-:W-:Y:S01]  /*6b640*/  LDGSTS.E [R0+0x7a00], desc[UR60][R16.64], P2 ;  /* 0x07a0000010007fae */ /* 0x000fe2000912187c */
[----:B------:R-:W-:-:S03]  /*6b650*/  IMAD.WIDE R32, R5, 0x4, R244 ;  /* 0x0000000405207825 */ /* 0x000fc600078e02f4 */
[----:B------:R-:W-:Y:S04]  /*6b660*/  LDGSTS.E [R11+0x7e00], desc[UR60][R36.64], P2 ;  /* 0x07e00000240b7fae */ /* 0x000fe8000912187c */
[----:B------:R-:W-:Y:S04]  /*6b670*/  LDGSTS.E [R4+0x20200], desc[UR60][R34.64], P2 ;  /* 0x2020000022047fae */ /* 0x000fe8000912187c */
[----:B------:R-:W-:Y:S04]  /*6b680*/  LDGSTS.E [R3+0x20600], desc[UR60][R32.64], P2 ;  /* 0x2060000020037fae */ /* 0x000fe8000912187c */
[----:B---3--:R-:W3:Y:S04]  /*6b690*/  LDL.LU.64 R16, [R1+0xb0] ;  /* 0x0000b00001107983 */ /* 0x008ee80000300a00 */
[----:B------:R-:W-:Y:S04]  /*6b6a0*/  STL.64 [R1+0x2538], R36 ;  /* 0x0025382401007387 */ /* 0x000fe80000100a00 */
[----:B------:R-:W3:Y:S04]  /*6b6b0*/  LDL.LU.64 R218, [R1+0x80] ;  /* 0x0000800001da7983 */ /* 0x000ee80000300a00 */
[----:B------:R-:W-:Y:S04]  /*6b6c0*/  STL.64 [R1+0x26d0], R34 ;  /* 0x0026d02201007387 */ /* 0x000fe80000100a00 */
[----:B------:R-:W3:Y:S04]  /*6b6d0*/  LDL.LU.64 R230, [R1+0x50] ;  /* 0x0000500001e67983 */ /* 0x000ee80000300a00 */
[----:B------:R-:W-:Y:S04]  /*6b6e0*/  STL.64 [R1+0x2780], R32 ;  /* 0x0027802001007387 */ /* 0x000fe80000100a00 */
[----:B------:R-:W3:Y:S01]  /*6b6f0*/  LDL.LU.64 R244, [R1+0x20] ;  /* 0x0000200001f47983 */ /* 0x000ee20000300a00 */
[----:B------:R-:W-:-:S04]  /*6b700*/  IMAD.WIDE R30, R5, 0x4, R30 ;  /* 0x00000004051e7825 */ /* 0x000fc800078e021e */
[C---:B------:R-:W-:Y:S01]  /*6b710*/  IMAD.WIDE R28, R5.reuse, 0x4, R28 ;  /* 0x00000004051c7825 */ /* 0x040fe200078e021c */
[----:B------:R-:W-:Y:S04]  /*6b720*/  STL.64 [R1+0x2788], R30 ;  /* 0x0027881e01007387 */ /* 0x000fe80000100a00 */
[----:B------:R-:W-:Y:S04]  /*6b730*/  LDGSTS.E [R2+0x20a00], desc[UR60][R30.64], P2 ;  /* 0x20a000001e027fae */ /* 0x000fe8000912187c */
[----:B------:R-:W-:Y:S04]  /*6b740*/  STL.64 [R1+0x2790], R28 ;  /* 0x0027901c01007387 */ /* 0x000fe80000100a00 */
[----:B------:R-:W-:Y:S01]  /*6b750*/  LDGSTS.E [R0+0x20e00], desc[UR60][R28.64], P2 ;  /* 0x20e000001c007fae */ /* 0x000fe2000912187c */
[----:B------:R-:W-:-:S04]  /*6b760*/  IMAD.WIDE R26, R5, 0x4, R26 ;  /* 0x00000004051a7825 */ /* 0x000fc800078e021a */
[----:B------:R-:W-:-:S04]  /*6b770*/  IMAD.WIDE R24, R5, 0x4, R24 ;  /* 0x0000000405187825 */ /* 0x000fc800078e0218 */
[----:B--2---:R-:W-:-:S04]  /*6b780*/  IMAD.WIDE R22, R5, 0x4, R22 ;  /* 0x0000000405167825 */ /* 0x004fc800078e0216 */
[----:B----4-:R-:W-:-:S04]  /*6b790*/  IMAD.WIDE R20, R5, 0x4, R20 ;  /* 0x0000000405147825 */ /* 0x010fc800078e0214 */
        /* <DEDUP_REMOVED lines=11> */
[----:B---3--:R-:W-:-:S04]  /*6b850*/  IMAD.WIDE R24, R5, 0x4, R16 ;  /* 0x0000000405187825 */ /* 0x008fc800078e0210 */
[----:B-1----:R-:W-:-:S04]  /*6b860*/  IMAD.WIDE R22, R5, 0x4, R218 ;  /* 0x0000000405167825 */ /* 0x002fc800078e02da */
[----:B--2---:R-:W-:-:S04]  /*6b870*/  IMAD.WIDE R20, R5, 0x4, R230 ;  /* 0x0000000405147825 */ /* 0x004fc800078e02e6 */
[----:B------:R-:W-:-:S04]  /*6b880*/  IMAD.WIDE R16, R5, 0x4, R238 ;  /* 0x0000000405107825 */ /* 0x000fc800078e02ee */
[C---:B----4-:R-:W-:Y:S01]  /*6b890*/  IMAD.WIDE R18, R5.reuse, 0x4, R244 ;  /* 0x0000000405127825 */ /* 0x050fe200078e02f4 */
        /* <DEDUP_REMOVED lines=31> */
[----:B------:R2:W-:Y:S04]  /*6ba90*/  STL.64 [R1+0x28d8], R22 ;  /* 0x0028d81601007387 */ /* 0x0005e80000100a00 */
[----:B------:R1:W-:Y:S04]  /*6baa0*/  LDGSTS.E [R11+0x24e00], desc[UR60][R24.64], P2 ;  /* 0x24e00000180b7fae */ /* 0x0003e8000912187c */
[----:B------:R3:W-:Y:S04]  /*6bab0*/  STL.64 [R1+0x28d0], R20 ;  /* 0x0028d01401007387 */ /* 0x0007e80000100a00 */
[----:B------:R-:W-:Y:S01]  /*6bac0*/  LDGSTS.E [R4+0x25200], desc[UR60][R22.64], P2 ;  /* 0x2520000016047fae */ /* 0x000fe2000912187c */
[----:B------:R-:W-:-:S03]  /*6bad0*/  IMAD.WIDE R26, R5, 0x4, R100 ;  /* 0x00000004051a7825 */ /* 0x000fc600078e0264 */
[----:B------:R4:W-:Y:S04]  /*6bae0*/  STL.64 [R1+0x28c8], R18 ;  /* 0x0028c81201007387 */ /* 0x0009e80000100a00 */
[----:B------:R3:W-:Y:S04]  /*6baf0*/  LDGSTS.E [R3+0x25600], desc[UR60][R20.64], P2 ;  /* 0x2560000014037fae */ /* 0x0007e8000912187c */
[----:B------:R4:W-:Y:S04]  /*6bb00*/  STL.64 [R1+0x28c0], R16 ;  /* 0x0028c01001007387 */ /* 0x0009e80000100a00 */
[----:B------:R4:W-:Y:S04]  /*6bb10*/  LDGSTS.E [R2+0x25a00], desc[UR60][R18.64], P2 ;  /* 0x25a0000012027fae */ /* 0x0009e8000912187c */
[----:B------:R4:W-:Y:S04]  /*6bb20*/  LDGSTS.E [R0+0x25e00], desc[UR60][R16.64], P2 ;  /* 0x25e0000010007fae */ /* 0x0009e8000912187c */
[----:B------:R-:W-:Y:S01]  /*6bb30*/  LDGSTS.E [R11+0x26200], desc[UR60][R26.64], P2 ;  /* 0x262000001a0b7fae */ /* 0x000fe2000912187c */
[----:B-1----:R-:W-:-:S03]  /*6bb40*/  IMAD.WIDE R24, R5, 0x4, R102 ;  /* 0x0000000405187825 */ /* 0x002fc600078e0266 */
[----:B--2---:R-:W2:Y:S04]  /*6bb50*/  LDL.LU.64 R22, [R1+0x840] ;  /* 0x0008400001167983 */ /* 0x004ea80000300a00 */
[----:B------:R-:W2:Y:S01]  /*6bb60*/  LDL.LU.64 R218, [R1+0x818] ;  /* 0x0008180001da7983 */ /* 0x000ea20000300a00 */
[----:B---3--:R-:W-:-:S04]  /*6bb70*/  IMAD.WIDE R20, R5, 0x4, R104 ;  /* 0x0000000405147825 */ /* 0x008fc800078e0268 */
[----:B----4-:R-:W-:-:S04]  /*6bb80*/  IMAD.WIDE R18, R5, 0x4, R106 ;  /* 0x0000000405127825 */ /* 0x010fc800078e026a */
[C---:B------:R-:W-:Y:S01]  /*6bb90*/  IMAD.WIDE R16, R5.reuse, 0x4, R108 ;  /* 0x0000000405107825 */ /* 0x040fe200078e026c */
[----:B------:R1:W-:Y:S04]  /*6bba0*/  STL.64 [R1+0x28b8], R26 ;  /* 0x0028b81a01007387 */ /* 0x0003e80000100a00 */
[----:B------:R3:W-:Y:S04]  /*6bbb0*/  STL.64 [R1+0x28b0], R24 ;  /* 0x0028b01801007387 */ /* 0x0007e80000100a00 */
[----:B------:R4:W-:Y:S04]  /*6bbc0*/  STL.64 [R1+0x28a8], R20 ;  /* 0x0028a81401007387 */ /* 0x0009e80000100a00 */
[----:B------:R4:W-:Y:S04]  /*6bbd0*/  STL.64 [R1+0x28a0], R18 ;  /* 0x0028a01201007387 */ /* 0x0009e80000100a00 */
[----:B------:R4:W-:Y:S04]  /*6bbe0*/  STL.64 [R1+0x2898], R16 ;  /* 0x0028981001007387 */ /* 0x0009e80000100a00 */
[----:B------:R-:W2:Y:S04]  /*6bbf0*/  LDL.LU.64 R28, [R1+0x7f0] ;  /* 0x0007f000011c7983 */ /* 0x000ea80000300a00 */
[----:B------:R-:W-:Y:S04]  /*6bc00*/  LDGSTS.E [R4+0x26600], desc[UR60][R24.64], P2 ;  /* 0x2660000018047fae */ /* 0x000fe8000912187c */
[----:B------:R4:W-:Y:S04]  /*6bc10*/  LDGSTS.E [R3+0x26a00], desc[UR60][R20.64], P2 ;  /* 0x26a0000014037fae */ /* 0x0009e8000912187c */
[----:B------:R4:W-:Y:S04]  /*6bc20*/  LDGSTS.E [R2+0x26e00], desc[UR60][R18.64], P2 ;  /* 0x26e0000012027fae */ /* 0x0009e8000912187c */
[----:B------:R4:W-:Y:S04]  /*6bc30*/  LDGSTS.E [R0+0x27200], desc[UR60][R16.64], P2 ;  /* 0x2720000010007fae */ /* 0x0009e8000912187c */
[----:B-1----:R-:W2:Y:S04]  /*6bc40*/  LDL.LU.64 R26, [R1+0x7c8] ;  /* 0x0007c800011a7983 */ /* 0x002ea80000300a00 */
[----:B---3--:R-:W3:Y:S04]  /*6bc50*/  LDL.LU.64 R24, [R1+0x798] ;  /* 0x0007980001187983 */ /* 0x008ee80000300a00 */
[----:B------:R-:W3:Y:S04]  /*6bc60*/  LDL.LU.64 R230, [R1+0x768] ;  /* 0x0007680001e67983 */ /* 0x000ee80000300a00 */
[----:B------:R-:W3:Y:S01]  /*6bc70*/  LDL.LU.64 R244, [R1+0x738] ;  /* 0x0007380001f47983 */ /* 0x000ee20000300a00 */
[----:B----4-:R-:W-:-:S04]  /*6bc80*/  IMAD.WIDE R20, R5, 0x4, R110 ;  /* 0x0000000405147825 */ /* 0x010fc800078e026e */
[----:B------:R-:W-:-:S04]  /*6bc90*/  IMAD.WIDE R18, R5, 0x4, R112 ;  /* 0x0000000405127825 */ /* 0x000fc800078e0270 */
[----:B------:R-:W-:-:S04]  /*6bca0*/  IMAD.WIDE R16, R5, 0x4, R114 ;  /* 0x0000000405107825 */ /* 0x000fc800078e0272 */
[----:B------:R-:W-:Y:S01]  /*6bcb0*/  VIADD R248, R248, 0x100000 ;  /* 0x00100000f8f87836 */ /* 0x000fe20000000000 */
[----:B------:R1:W-:Y:S04]  /*6bcc0*/  STL.64 [R1+0x2890], R20 ;  /* 0x0028901401007387 */ /* 0x0003e80000100a00 */
[----:B------:R4:W-:Y:S04]  /*6bcd0*/  STL.64 [R1+0x2888], R18 ;  /* 0x0028881201007387 */ /* 0x0009e80000100a00 */
[----:B------:R4:W-:Y:S04]  /*6bce0*/  STL.64 [R1+0x2880], R16 ;  /* 0x0028801001007387 */ /* 0x0009e80000100a00 */
[----:B------:R1:W-:Y:S04]  /*6bcf0*/  LDGSTS.E [R4+0x27600], desc[UR60][R20.64], P2 ;  /* 0x2760000014047fae */ /* 0x0003e8000912187c */
[----:B------:R-:W-:Y:S04]  /*6bd00*/  LDGSTS.E [R248+0x27a00], desc[UR60][R18.64], P2 ;  /* 0x27a0000012f87fae */ /* 0x000fe8000912187c */
[----:B------:R4:W-:Y:S01]  /*6bd10*/  LDGSTS.E [R3+0x27e00], desc[UR60][R16.64], P2 ;  /* 0x27e0000010037fae */ /* 0x0009e2000912187c */
[C---:B------:R-:W-:Y:S01]  /*6bd20*/  IADD3 R2, R249.reuse, 0x100000, RZ ;  /* 0x00100000f9027810 */ /* 0x040fe20007ffe0ff */
[C---:B------:R-:W-:Y:S01]  /*6bd30*/  VIADD R0, R249.reuse, 0x100000 ;  /* 0x00100000f9007836 */ /* 0x040fe20000000000 */
[C---:B------:R-:W-:Y:S01]  /*6bd40*/  IADD3 R11, R249.reuse, 0x100000, RZ ;  /* 0x00100000f90b7810 */ /* 0x040fe20007ffe0ff */
[C---:B-1----:R-:W-:Y:S01]  /*6bd50*/  VIADD R4, R249.reuse, 0x100000 ;  /* 0x00100000f9047836 */ /* 0x042fe20000000000 */
[----:B----4-:R-:W-:Y:S01]  /*6bd60*/  IADD3 R3, R249, 0x100000, RZ ;  /* 0x00100000f9037810 */ /* 0x010fe20007ffe0ff */
[----:B--2---:R-:W-:-:S02]  /*6bd70*/  IMAD.WIDE R238, R5, 0x4, R22 ;  /* 0x0000000405ee7825 */ /* 0x004fc400078e0216 */
[----:B------:R-:W2:Y:S04]  /*6bd80*/  LDL.LU.64 R22, [R1+0x708] ;  /* 0x0007080001167983 */ /* 0x000ea80000300a00 */
[----:B------:R-:W4:Y:S04]  /*6bd90*/  LDL.LU.64 R20, [R1+0x6d8] ;  /* 0x0006d80001147983 */ /* 0x000f280000300a00 */
[----:B------:R-:W4:Y:S01]  /*6bda0*/  LDL.LU.64 R18, [R1+0x6a8] ;  /* 0x0006a80001127983 */ /* 0x000f220000300a00 */
[----:B------:R-:W-:-:S03]  /*6bdb0*/  IMAD.WIDE R240, R5, 0x4, R218 ;  /* 0x0000000405f07825 */ /* 0x000fc600078e02da */
[----:B------:R-:W4:Y:S04]  /*6bdc0*/  LDL.LU.64 R16, [R1+0x678] ;  /* 0x0006780001107983 */ /* 0x000f280000300a00 */
[----:B------:R-:W4:Y:S01]  /*6bdd0*/  LDL.LU.64 R218, [R1+0x648] ;  /* 0x0006480001da7983 */ /* 0x000f220000300a00 */
[----:B------:R-:W-:-:S03]  /*6bde0*/  IMAD.WIDE R246, R5, 0x4, R28 ;  /* 0x0000000405f67825 */ /* 0x000fc600078e021c */
[----:B------:R-:W-:Y:S04]  /*6bdf0*/  LDGSTS.E [R2+0x280], desc[UR60][R238.64], P2 ;  /* 0x00280000ee027fae */ /* 0x000fe8000912187c */
[----:B------:R-:W-:Y:S04]  /*6be00*/  LDGSTS.E [R0+0x680], desc[UR60][R240.64], P2 ;  /* 0x00680000f0007fae */ /* 0x000fe8000912187c */
[----:B------:R-:W-:Y:S01]  /*6be10*/  LDGSTS.E [R11+0xa80], desc[UR60][R246.64], P2 ;  /* 0x00a80000f60b7fae */ /* 0x000fe2000912187c */
[----:B------:R-:W-:-:S04]  /*6be20*/  IMAD.WIDE R28, R5, 0x4, R26 ;  /* 0x00000004051c7825 */ /* 0x000fc800078e021a */
        /* <DEDUP_REMOVED lines=84> */
[----:B------:R3:W-:Y:S04]  /*6c370*/  STL.64 [R1+0x23f0], R26 ;  /* 0x0023f01a01007387 */ /* 0x0007e80000100a00 */
[----:B------:R4:W-:Y:S04]  /*6c380*/  STL.64 [R1+0x2428], R24 ;  /* 0x0024281801007387 */ /* 0x0009e80000100a00 */
[----:B------:R-:W4:Y:S04]  /*6c390*/  LDL.LU.64 R230, [R1+0x258] ;  /* 0x0002580001e67983 */ /* 0x000f280000300a00 */
[----:B------:R-:W4:Y:S04]  /*6c3a0*/  LDL.LU.64 R244, [R1+0x228] ;  /* 0x0002280001f47983 */ /* 0x000f280000300a00 */
[----:B------:R4:W-:Y:S04]  /*6c3b0*/  LDGSTS.E [R11+0x5a80], desc[UR60][R32.64], P2 ;  /* 0x05a80000200b7fae */ /* 0x0009e8000912187c */
[----:B------:R-:W-:Y:S04]  /*6c3c0*/  LDGSTS.E [R4+0x5e80], desc[UR60][R30.64], P2 ;  /* 0x05e800001e047fae */ /* 0x000fe8000912187c */
[----:B------:R-:W-:Y:S04]  /*6c3d0*/  LDGSTS.E [R3+0x6280], desc[UR60][R28.64], P2 ;  /* 0x062800001c037fae */ /* 0x000fe8000912187c */
[----:B------:R-:W-:Y:S04]  /*6c3e0*/  LDGSTS.E [R2+0x6680], desc[UR60][R26.64], P2 ;  /* 0x066800001a027fae */ /* 0x000fe8000912187c */
[----:B------:R-:W-:Y:S04]  /*6c3f0*/  LDGSTS.E [R0+0x6a80], desc[UR60][R24.64], P2 ;  /* 0x06a8000018007fae */ /* 0x000fe8000912187c */
[----:B-1----:R-:W4:Y:S04]  /*6c400*/  LDL.LU.64 R30, [R1+0x1f8] ;  /* 0x0001f800011e7983 */ /* 0x002f280000300a00 */
[----:B---3--:R-:W3:Y:S04]  /*6c410*/  LDL.LU.64 R28, [R1+0x1c8] ;  /* 0x0001c800011c7983 */ /* 0x008ee80000300a00 */
[----:B------:R-:W3:Y:S01]  /*6c420*/  LDL.LU.64 R26, [R1+0x198] ;  /* 0x00019800011a7983 */ /* 0x000ee20000300a00 */
[----:B------:R-:W-:-:S04]  /*6c430*/  IMAD.WIDE R20, R5, 0x4, R20 ;  /* 0x0000000405147825 */ /* 0x000fc800078e0214 */
[----:B--2---:R-:W-:-:S04]  /*6c440*/  IMAD.WIDE R18, R5, 0x4, R18 ;  /* 0x0000000405127825 */ /* 0x004fc800078e0212 */
[----:B----4-:R-:W-:-:S04]  /*6c450*/  IMAD.WIDE R16, R5, 0x4, R16 ;  /* 0x0000000405107825 */ /* 0x010fc800078e0210 */
        /* <DEDUP_REMOVED lines=8> */
[----:B------:R-:W3:Y:S04]  /*6c4e0*/  LDL.LU.64 R24, [R1+0x168] ;  /* 0x0001680001187983 */ /* 0x000ee80000300a00 */
[----:B------:R4:W-:Y:S04]  /*6c4f0*/  STL.64 [R1+0x2540], R32 ;  /* 0x0025402001007387 */ /* 0x0009e80000100a00 */
[----:B------:R-:W-:Y:S04]  /*6c500*/  LDGSTS.E [R3+0x7680], desc[UR60][R16.64], P2 ;  /* 0x0768000010037fae */ /* 0x000fe8000912187c */
[----:B------:R-:W3:Y:S04]  /*6c510*/  LDL.LU.64 R22, [R1+0x138] ;  /* 0x0001380001167983 */ /* 0x000ee80000300a00 */
[----:B------:R4:W-:Y:S04]  /*6c520*/  LDGSTS.E [R2+0x7a80], desc[UR60][R34.64], P2 ;  /* 0x07a8000022027fae */ /* 0x0009e8000912187c */
[----:B------:R4:W-:Y:S04]  /*6c530*/  LDGSTS.E [R0+0x7e80], desc[UR60][R32.64], P2 ;  /* 0x07e8000020007fae */ /* 0x0009e8000912187c */
[----:B-1----:R-:W3:Y:S04]  /*6c540*/  LDL.LU.64 R20, [R1+0x108] ;  /* 0x0001080001147983 */ /* 0x002ee80000300a00 */
[----:B--2---:R-:W2:Y:S04]  /*6c550*/  LDL.LU.64 R18, [R1+0xd8] ;  /* 0x0000d80001127983 */ /* 0x004ea80000300a00 */
[----:B----4-:R-:W4:Y:S04]  /*6c560*/  LDL.LU.64 R16, [R1+0xa8] ;  /* 0x0000a80001107983 */ /* 0x010f280000300a00 */
[----:B------:R-:W4:Y:S01]  /*6c570*/  LDL.LU.64 R218, [R1+0x78] ;  /* 0x0000780001da7983 */ /* 0x000f220000300a00 */
[----:B------:R-:W-:-:S04]  /*6c580*/  IMAD.WIDE R34, R5, 0x4, R230 ;  /* 0x0000000405227825 */ /* 0x000fc800078e02e6 */
[C---:B------:R-:W-:Y:S01]  /*6c590*/  IMAD.WIDE R32, R5.reuse, 0x4, R244 ;  /* 0x0000000405207825 */ /* 0x040fe200078e02f4 */
[----:B------:R-:W4:Y:S04]  /*6c5a0*/  LDL.LU.64 R230, [R1+0x48] ;  /* 0x0000480001e67983 */ /* 0x000f280000300a00 */
[----:B------:R-:W-:Y:S04]  /*6c5b0*/  STL.64 [R1+0x25e8], R34 ;  /* 0x0025e82201007387 */ /* 0x000fe80000100a00 */
[----:B------:R-:W4:Y:S04]  /*6c5c0*/  LDL.LU.64 R244, [R1+0x18] ;  /* 0x0000180001f47983 */ /* 0x000f280000300a00 */
[----:B------:R-:W-:Y:S04]  /*6c5d0*/  LDGSTS.E [R11+0x20280], desc[UR60][R34.64], P2 ;  /* 0x20280000220b7fae */ /* 0x000fe8000912187c */
[----:B------:R-:W-:Y:S04]  /*6c5e0*/  STL.64 [R1+0x2680], R32 ;  /* 0x0026802001007387 */ /* 0x000fe80000100a00 */
[----:B------:R-:W-:Y:S01]  /*6c5f0*/  LDGSTS.E [R4+0x20680], desc[UR60][R32.64], P2 ;  /* 0x2068000020047fae */ /* 0x000fe2000912187c */
[----:B------:R-:W-:-:S04]  /*6c600*/  IMAD.WIDE R30, R5, 0x4, R30 ;  /* 0x00000004051e7825 */ /* 0x000fc800078e021e */
[----:B---3--:R-:W-:-:S04]  /*6c610*/  IMAD.WIDE R28, R5, 0x4, R28 ;  /* 0x00000004051c7825 */ /* 0x008fc800078e021c */
[C---:B------:R-:W-:Y:S01]  /*6c620*/  IMAD.WIDE R26, R5.reuse, 0x4, R26 ;  /* 0x00000004051a7825 */ /* 0x040fe200078e021a */
[----:B------:R-:W-:Y:S04]  /*6c630*/  STL.64 [R1+0x2688], R30 ;  /* 0x0026881e01007387 */ /* 0x000fe80000100a00 */
[----:B------:R-:W-:Y:S04]  /*6c640*/  LDGSTS.E [R3+0x20a80], desc[UR60][R30.64], P2 ;  /* 0x20a800001e037fae */ /* 0x000fe8000912187c */
[----:B------:R1:W-:Y:S04]  /*6c650*/  STL.64 [R1+0x2690], R28 ;  /* 0x0026901c01007387 */ /* 0x0003e80000100a00 */
[----:B------:R1:W-:Y:S04]  /*6c660*/  LDGSTS.E [R2+0x20e80], desc[UR60][R28.64], P2 ;  /* 0x20e800001c027fae */ /* 0x0003e8000912187c */
[----:B------:R3:W-:Y:S04]  /*6c670*/  STL.64 [R1+0x2698], R26 ;  /* 0x0026981a01007387 */ /* 0x0007e80000100a00 */
[----:B------:R3:W-:Y:S01]  /*6c680*/  LDGSTS.E [R0+0x21280], desc[UR60][R26.64], P2 ;  /* 0x212800001a007fae */ /* 0x0007e2000912187c */
[----:B-1----:R-:W-:-:S04]  /*6c690*/  IMAD.WIDE R28, R5, 0x4, R136 ;  /* 0x00000004051c7825 */ /* 0x002fc800078e0288 */
[----:B---3--:R-:W-:-:S04]  /*6c6a0*/  IMAD.WIDE R26, R5, 0x4, R138 ;  /* 0x00000004051a7825 */ /* 0x008fc800078e028a */
[----:B------:R-:W-:-:S04]  /*6c6b0*/  IMAD.WIDE R24, R5, 0x4, R24 ;  /* 0x0000000405187825 */ /* 0x000fc800078e0218 */
[C---:B------:R-:W-:Y:S01]  /*6c6c0*/  IMAD.WIDE R22, R5.reuse, 0x4, R22 ;  /* 0x0000000405167825 */ /* 0x040fe200078e0216 */
[----:B------:R1:W-:Y:S04]  /*6c6d0*/  STL.64 [R1+0x26e0], R24 ;  /* 0x0026e01801007387 */ /* 0x0003e80000100a00 */
[----:B------:R1:W-:Y:S01]  /*6c6e0*/  LDGSTS.E [R11+0x21680], desc[UR60][R24.64], P2 ;  /* 0x21680000180b7fae */ /* 0x0003e2000912187c */
[----:B------:R-:W-:-:S04]  /*6c6f0*/  IMAD.WIDE R20, R5, 0x4, R20 ;  /* 0x0000000405147825 */ /* 0x000fc800078e0214 */
[C---:B--2---:R-:W-:Y:S01]  /*6c700*/  IMAD.WIDE R18, R5.reuse, 0x4, R18 ;  /* 0x0000000405127825 */ /* 0x044fe200078e0212 */
[----:B------:R2:W-:Y:S04]  /*6c710*/  STL.64 [R1+0x2700], R22 ;  /* 0x0027001601007387 */ /* 0x0005e80000100a00 */
[----:B------:R2:W-:Y:S01]  /*6c720*/  LDGSTS.E [R4+0x21a80], desc[UR60][R22.64], P2 ;  /* 0x21a8000016047fae */ /* 0x0005e2000912187c */
[----:B----4-:R-:W-:-:S03]  /*6c730*/  IMAD.WIDE R16, R5, 0x4, R16 ;  /* 0x0000000405107825 */ /* 0x010fc600078e0210 */
[----:B------:R3:W-:Y:S01]  /*6c740*/  STL.64 [R1+0x2728], R20 ;  /* 0x0027281401007387 */ /* 0x0007e20000100a00 */
[----:B-1----:R-:W-:-:S03]  /*6c750*/  IMAD.WIDE R24, R5, 0x4, R218 ;  /* 0x0000000405187825 */ /* 0x002fc600078e02da */
[----:B------:R3:W-:Y:S04]  /*6c760*/  LDGSTS.E [R3+0x21e80], desc[UR60][R20.64], P2 ;  /* 0x21e8000014037fae */ /* 0x0007e8000912187c */
[----:B------:R1:W-:Y:S04]  /*6c770*/  STL.64 [R1+0x2768], R18 ;  /* 0x0027681201007387 */ /* 0x0003e80000100a00 */
[----:B------:R1:W-:Y:S04]  /*6c780*/  LDGSTS.E [R2+0x22280], desc[UR60][R18.64], P2 ;  /* 0x2228000012027fae */ /* 0x0003e8000912187c */
[----:B------:R4:W-:Y:S04]  /*6c790*/  STL.64 [R1+0x2770], R16 ;  /* 0x0027701001007387 */ /* 0x0009e80000100a00 */
[----:B------:R4:W-:Y:S01]  /*6c7a0*/  LDGSTS.E [R0+0x22680], desc[UR60][R16.64], P2 ;  /* 0x2268000010007fae */ /* 0x0009e2000912187c */
[----:B--2---:R-:W-:-:S03]  /*6c7b0*/  IMAD.WIDE R22, R5, 0x4, R230 ;  /* 0x0000000405167825 */ /* 0x004fc600078e02e6 */
[----:B------:R2:W-:Y:S04]  /*6c7c0*/  STL.64 [R1+0x2778], R24 ;  /* 0x0027781801007387 */ /* 0x0005e80000100a00 */
[----:B------:R2:W-:Y:S04]  /*6c7d0*/  LDGSTS.E [R11+0x22a80], desc[UR60][R24.64], P2 ;  /* 0x22a80000180b7fae */ /* 0x0005e8000912187c */
[----:B------:R2:W-:Y:S04]  /*6c7e0*/  STL.64 [R1+0x27a0], R22 ;  /* 0x0027a01601007387 */ /* 0x0005e80000100a00 */
[----:B------:R2:W-:Y:S01]  /*6c7f0*/  LDGSTS.E [R4+0x22e80], desc[UR60][R22.64], P2 ;  /* 0x22e8000016047fae */ /* 0x0005e2000912187c */
[----:B---3--:R-:W-:-:S04]  /*6c800*/  IMAD.WIDE R20, R5, 0x4, R244 ;  /* 0x0000000405147825 */ /* 0x008fc800078e02f4 */
[----:B-1----:R-:W-:-:S04]  /*6c810*/  IMAD.WIDE R18, R5, 0x4, R236 ;  /* 0x0000000405127825 */ /* 0x002fc800078e02ec */
[C---:B----4-:R-:W-:Y:S01]  /*6c820*/  IMAD.WIDE R16, R5.reuse, 0x4, R224 ;  /* 0x0000000405107825 */ /* 0x050fe200078e02e0 */
[----:B------:R1:W-:Y:S04]  /*6c830*/  STL.64 [R1+0x27b0], R20 ;  /* 0x0027b01401007387 */ /* 0x0003e80000100a00 */
[----:B------:R1:W-:Y:S01]  /*6c840*/  LDGSTS.E [R3+0x23280], desc[UR60][R20.64], P2 ;  /* 0x2328000014037fae */ /* 0x0003e2000912187c */
[----:B--2---:R-:W-:-:S04]  /*6c850*/  IMAD.WIDE R24, R5, 0x4, R116 ;  /* 0x0000000405187825 */ /* 0x004fc800078e0274 */
[C---:B------:R-:W-:Y:S01]  /*6c860*/  IMAD.WIDE R22, R5.reuse, 0x4, R118 ;  /* 0x0000000405167825 */ /* 0x040fe200078e0276 */
[----:B------:R2:W-:Y:S04]  /*6c870*/  STL.64 [R1+0x27b8], R18 ;  /* 0x0027b81201007387 */ /* 0x0005e80000100a00 */
[----:B------:R2:W-:Y:S04]  /*6c880*/  LDGSTS.E [R2+0x23680], desc[UR60][R18.64], P2 ;  /* 0x2368000012027fae */ /* 0x0005e8000912187c */
[----:B------:R3:W-:Y:S04]  /*6c890*/  STL.64 [R1+0x27c0], R16 ;  /* 0x0027c01001007387 */ /* 0x0007e80000100a00 */
[----:B------:R3:W-:Y:S04]  /*6c8a0*/  LDGSTS.E [R0+0x23a80], desc[UR60][R16.64], P2 ;  /* 0x23a8000010007fae */ /* 0x0007e8000912187c */
[----:B------:R4:W-:Y:S04]  /*6c8b0*/  STL.64 [R1+0x27c8], R24 ;  /* 0x0027c81801007387 */ /* 0x0009e80000100a00 */
[----:B------:R4:W-:Y:S01]  /*6c8c0*/  LDGSTS.E [R11+0x23e80], desc[UR60][R24.64], P2 ;  /* 0x23e80000180b7fae */ /* 0x0009e2000912187c */
[----:B-1----:R-:W-:-:S03]  /*6c8d0*/  IMAD.WIDE R20, R5, 0x4, R120 ;  /* 0x0000000405147825 */ /* 0x002fc600078e0278 */
[----:B------:R1:W-:Y:S04]  /*6c8e0*/  STL.64 [R1+0x27d0], R22 ;  /* 0x0027d01601007387 */ /* 0x0003e80000100a00 */
[----:B------:R1:W-:Y:S01]  /*6c8f0*/  LDGSTS.E [R4+0x24280], desc[UR60][R22.64], P2 ;  /* 0x2428000016047fae */ /* 0x0003e2000912187c */
[----:B--2---:R-:W-:-:S04]  /*6c900*/  IMAD.WIDE R18, R5, 0x4, R122 ;  /* 0x0000000405127825 */ /* 0x004fc800078e027a */
[----:B---3--:R-:W-:-:S04]  /*6c910*/  IMAD.WIDE R16, R5, 0x4, R124 ;  /* 0x0000000405107825 */ /* 0x008fc800078e027c */
[C---:B----4-:R-:W-:Y:S01]  /*6c920*/  IMAD.WIDE R24, R5.reuse, 0x4, R126 ;  /* 0x0000000405187825 */ /* 0x050fe200078e027e */
[----:B------:R2:W-:Y:S04]  /*6c930*/  STL.64 [R1+0x2848], R20 ;  /* 0x0028481401007387 */ /* 0x0005e80000100a00 */
[----:B------:R2:W-:Y:S04]  /*6c940*/  LDGSTS.E [R3+0x24680], desc[UR60][R20.64], P2 ;  /* 0x2468000014037fae */ /* 0x0005e8000912187c */
[----:B------:R3:W-:Y:S04]  /*6c950*/  STL.64 [R1+0x2840], R18 ;  /* 0x0028401201007387 */ /* 0x0007e80000100a00 */
[----:B------:R3:W-:Y:S01]  /*6c960*/  LDGSTS.E [R2+0x24a80], desc[UR60][R18.64], P2 ;  /* 0x24a8000012027fae */ /* 0x0007e2000912187c */
[----:B-1----:R-:W-:-:S03]  /*6c970*/  IMAD.WIDE R22, R5, 0x4, R128 ;  /* 0x0000000405167825 */ /* 0x002fc600078e0280 */
[----:B------:R1:W-:Y:S04]  /*6c980*/  STL.64 [R1+0x2838], R16 ;  /* 0x0028381001007387 */ /* 0x0003e80000100a00 */
[----:B------:R1:W-:Y:S04]  /*6c990*/  LDGSTS.E [R0+0x24e80], desc[UR60][R16.64], P2 ;  /* 0x24e8000010007fae */ /* 0x0003e8000912187c */
[----:B------:R4:W-:Y:S04]  /*6c9a0*/  STL.64 [R1+0x2830], R24 ;  /* 0x0028301801007387 */ /* 0x0009e80000100a00 */
[----:B------:R4:W-:Y:S04]  /*6c9b0*/  STL.64 [R1+0x2828], R22 ;  /* 0x0028281601007387 */ /* 0x0009e80000100a00 */
[----:B------:R-:W-:Y:S04]  /*6c9c0*/  LDGSTS.E [R11+0x25280], desc[UR60][R24.64], P2 ;  /* 0x25280000180b7fae */ /* 0x000fe8000912187c */
[----:B------:R-:W-:Y:S01]  /*6c9d0*/  LDGSTS.E [R4+0x25680], desc[UR60][R22.64], P2 ;  /* 0x2568000016047fae */ /* 0x000fe2000912187c */
[----:B--2---:R-:W-:-:S04]  /*6c9e0*/  IMAD.WIDE R20, R5, 0x4, R130 ;  /* 0x0000000405147825 */ /* 0x004fc800078e0282 */
[----:B---3--:R-:W-:-:S04]  /*6c9f0*/  IMAD.WIDE R18, R5, 0x4, R132 ;  /* 0x0000000405127825 */ /* 0x008fc800078e0284 */
[C---:B-1----:R-:W-:Y:S01]  /*6ca00*/  IMAD.WIDE R16, R5.reuse, 0x4, R134 ;  /* 0x0000000405107825 */ /* 0x042fe200078e0286 */
[----:B------:R1:W-:Y:S04]  /*6ca10*/  STL.64 [R1+0x2820], R20 ;  /* 0x0028201401007387 */ /* 0x0003e80000100a00 */
[----:B------:R2:W-:Y:S04]  /*6ca20*/  STL.64 [R1+0x2818], R18 ;  /* 0x0028181201007387 */ /* 0x0005e80000100a00 */
[----:B------:R1:W-:Y:S04]  /*6ca30*/  LDGSTS.E [R3+0x25a80], desc[UR60][R20.64], P2 ;  /* 0x25a8000014037fae */ /* 0x0003e8000912187c */
[----:B------:R3:W-:Y:S04]  /*6ca40*/  STL.64 [R1+0x2810], R16 ;  /* 0x0028101001007387 */ /* 0x0007e80000100a00 */
[----:B------:R-:W3:Y:S04]  /*6ca50*/  LDL.LU.64 R218, [R1+0x838] ;  /* 0x0008380001da7983 */ /* 0x000ee80000300a00 */
[----:B----4-:R-:W4:Y:S04]  /*6ca60*/  LDL.LU.64 R24, [R1+0x810] ;  /* 0x0008100001187983 */ /* 0x010f280000300a00 */
[----:B------:R-:W4:Y:S04]  /*6ca70*/  LDL.LU.64 R22, [R1+0x7e8] ;  /* 0x0007e80001167983 */ /* 0x000f280000300a00 */
[----:B------:R2:W-:Y:S04]  /*6ca80*/  LDGSTS.E [R2+0x25e80], desc[UR60][R18.64], P2 ;  /* 0x25e8000012027fae */ /* 0x0005e8000912187c */
[----:B------:R3:W-:Y:S04]  /*6ca90*/  LDGSTS.E [R0+0x26280], desc[UR60][R16.64], P2 ;  /* 0x2628000010007fae */ /* 0x0007e8000912187c */
[----:B------:R3:W-:Y:S04]  /*6caa0*/  STL.64 [R1+0x2808], R28 ;  /* 0x0028081c01007387 */ /* 0x0007e80000100a00 */
[----:B------:R-:W-:Y:S04]  /*6cab0*/  STL.64 [R1+0x2800], R26 ;  /* 0x0028001a01007387 */ /* 0x000fe80000100a00 */
[----:B------:R-:W-:Y:S01]  /*6cac0*/  LDGSTS.E [R11+0x26680], desc[UR60][R28.64], P2 ;  /* 0x266800001c0b7fae */ /* 0x000fe2000912187c */
[----:B-1----:R-:W-:-:S03]  /*6cad0*/  IMAD.WIDE R20, R5, 0x4, R140 ;  /* 0x0000000405147825 */ /* 0x002fc600078e028c */
[----:B------:R-:W-:Y:S01]  /*6cae0*/  LDGSTS.E [R4+0x26a80], desc[UR60][R26.64], P2 ;  /* 0x26a800001a047fae */ /* 0x000fe2000912187c */
[----:B--2---:R-:W-:-:S04]  /*6caf0*/  IMAD.WIDE R18, R5, 0x4, R144 ;  /* 0x0000000405127825 */ /* 0x004fc800078e0290 */
[C---:B---3--:R-:W-:Y:S01]  /*6cb00*/  IMAD.WIDE R16, R5.reuse, 0x4, R142 ;  /* 0x0000000405107825 */ /* 0x048fe200078e028e */
[----:B------:R-:W-:Y:S04]  /*6cb10*/  STL.64 [R1+0x27f8], R20 ;  /* 0x0027f81401007387 */ /* 0x000fe80000100a00 */
[----:B------:R1:W-:Y:S04]  /*6cb20*/  LDGSTS.E [R3+0x26e80], desc[UR60][R20.64], P2 ;  /* 0x26e8000014037fae */ /* 0x0003e8000912187c */
[----:B------:R2:W-:Y:S04]  /*6cb30*/  STL.64 [R1+0x27f0], R16 ;  /* 0x0027f01001007387 */ /* 0x0005e80000100a00 */
[----:B------:R3:W-:Y:S04]  /*6cb40*/  STL.64 [R1+0x27e8], R18 ;  /* 0x0027e81201007387 */ /* 0x0007e80000100a00 */
[----:B------:R-:W4:Y:S04]  /*6cb50*/  LDL.LU.64 R30, [R1+0x7c0] ;  /* 0x0007c000011e7983 */ /* 0x000f280000300a00 */
[----:B------:R-:W4:Y:S04]  /*6cb60*/  LDL.LU.64 R230, [R1+0x790] ;  /* 0x0007900001e67983 */ /* 0x000f280000300a00 */
[----:B------:R-:W4:Y:S04]  /*6cb70*/  LDL.LU.64 R28, [R1+0x760] ;  /* 0x00076000011c7983 */ /* 0x000f280000300a00 */
[----:B------:R-:W-:Y:S04]  /*6cb80*/  LDGSTS.E [R2+0x27280], desc[UR60][R16.64], P2 ;  /* 0x2728000010027fae */ /* 0x000fe8000912187c */
[----:B------:R-:W4:Y:S04]  /*6cb90*/  LDL.LU.64 R244, [R1+0x730] ;  /* 0x0007300001f47983 */ /* 0x000f280000300a00 */
[----:B------:R3:W-:Y:S04]  /*6cba0*/  LDGSTS.E [R0+0x27680], desc[UR60][R18.64], P2 ;  /* 0x2768000012007fae */ /* 0x0007e8000912187c */
[----:B--2---:R-:W2:Y:S01]  /*6cbb0*/  LDL.LU.64 R16, [R1+0x700] ;  /* 0x0007000001107983 */ /* 0x004ea20000300a00 */
[----:B-1----:R-:W-:-:S04]  /*6cbc0*/  IMAD.WIDE R20, R5, 0x4, R146 ;  /* 0x0000000405147825 */ /* 0x002fc800078e0292 */
[----:B---3--:R-:W-:-:S04]  /*6cbd0*/  IMAD.WIDE R18, R5, 0x4, R148 ;  /* 0x0000000405127825 */ /* 0x008fc800078e0294 */
[----:B------:R-:W-:Y:S01]  /*6cbe0*/  VIADD R249, R249, 0x100000 ;  /* 0x00100000f9f97836 */ /* 0x000fe20000000000 */
[----:B------:R1:W-:Y:S04]  /*6cbf0*/  STL.64 [R1+0x27e0], R20 ;  /* 0x0027e01401007387 */ /* 0x0003e80000100a00 */
[----:B------:R3:W-:Y:S04]  /*6cc00*/  STL.64 [R1+0x27d8], R18 ;  /* 0x0027d81201007387 */ /* 0x0007e80000100a00 */
[----:B------:R-:W2:Y:S04]  /*6cc10*/  LDL.LU.64 R26, [R1+0x6d0] ;  /* 0x0006d000011a7983 */ /* 0x000ea80000300a00 */
[----:B------:R2:W-:Y:S04]  /*6cc20*/  LDGSTS.E [R249+0x27a80], desc[UR60][R20.64], P2 ;  /* 0x27a8000014f97fae */ /* 0x0005e8000912187c */
[----:B------:R2:W-:Y:S01]  /*6cc30*/  LDGSTS.E [R4+0x27e80], desc[UR60][R18.64], P2 ;  /* 0x27e8000012047fae */ /* 0x0005e2000912187c */
[----:B----4-:R-:W-:-:S04]  /*6cc40*/  IMAD.WIDE R224, R5, 0x4, R24 ;  /* 0x0000000405e07825 */ /* 0x010fc800078e0218 */
[C---:B------:R-:W-:Y:S01]  /*6cc50*/  IMAD.WIDE R226, R5.reuse, 0x4, R22 ;  /* 0x0000000405e27825 */ /* 0x040fe200078e0216 */
[----:B------:R-:W4:Y:S04]  /*6cc60*/  LDL.LU.64 R24, [R1+0x6a0] ;  /* 0x0006a00001187983 */ /* 0x000f280000300a00 */
[----:B------:R-:W4:Y:S04]  /*6cc70*/  LDL.LU.64 R22, [R1+0x670] ;  /* 0x0006700001167983 */ /* 0x000f280000300a00 */
[----:B-1----:R-:W4:Y:S04]  /*6cc80*/  LDL.LU.64 R20, [R1+0x640] ;  /* 0x0006400001147983 */ /* 0x002f280000300a00 */
[----:B---3--:R-:W3:Y:S04]  /*6cc90*/  LDL.LU.64 R18, [R1+0x610] ;  /* 0x0006100001127983 */ /* 0x008ee80000300a00 */
[----:B------:R-:W3:Y:S04]  /*6cca0*/  LDL.LU.64 R34, [R1+0x5e0] ;  /* 0x0005e00001227983 */ /* 0x000ee80000300a00 */
[----:B------:R-:W3:Y:S01]  /*6ccb0*/  LDL.LU.64 R32, [R1+0x5b0] ;  /* 0x0005b00001207983 */ /* 0x000ee20000300a00 */
[----:B------:R-:W-:-:S04]  /*6ccc0*/  IMAD.WIDE R228, R5, 0x4, R30 ;  /* 0x0000000405e47825 */ /* 0x000fc800078e021e */
[C---:B------:R-:W-:Y:S01]  /*6ccd0*/  IMAD.WIDE R236, R5.reuse, 0x4, R28 ;  /* 0x0000000405ec7825 */ /* 0x040fe200078e021c */
[----:B------:R-:W3:Y:S03]  /*6cce0*/  LDL.LU.64 R30, [R1+0x580] ;  /* 0x00058000011e7983 */ /* 0x000ee60000300a00 */
[C---:B--2---:R-:W-:Y:S02]  /*6ccf0*/  IMAD.WIDE R248, R5.reuse, 0x4, R16 ;  /* 0x0000000405f87825 */ /* 0x044fe400078e0210 */
[----:B------:R-:W2:Y:S04]  /*6cd00*/  LDL.LU.64 R16, [R1+0x550] ;  /* 0x0005500001107983 */ /* 0x000ea80000300a00 */
[----:B------:R-:W2:Y:S01]  /*6cd10*/  LDL.LU.64 R28, [R1+0x520] ;  /* 0x00052000011c7983 */ /* 0x000ea20000300a00 */
[----:B------:R-:W-:Y:S01]  /*6cd20*/  IADD3 R3, R250, 0x100000, RZ ;  /* 0x00100000fa037810 */ /* 0x000fe20007ffe0ff */
[----:B------:R-:W-:-:S04]  /*6cd30*/  IMAD.WIDE R218, R5, 0x4, R218 ;  /* 0x0000000405da7825 */ /* 0x000fc800078e02da */
[C---:B------:R-:W-:Y:S01]  /*6cd40*/  VIADD R2, R250.reuse, 0x100000 ;  /* 0x00100000fa027836 */ /* 0x040fe20000000000 */
[C---:B------:R-:W-:Y:S01]  /*6cd50*/  IADD3 R0, R250.reuse, 0x100000, RZ ;  /* 0x00100000fa007810 */ /* 0x040fe20007ffe0ff */
[C---:B------:R-:W-:Y:S01]  /*6cd60*/  VIADD R11, R250.reuse, 0x100000 ;  /* 0x00100000fa0b7836 */ /* 0x040fe20000000000 */
[----:B------:R-:W-:Y:S01]  /*6cd70*/  IADD3 R4, R250, 0x100000, RZ ;  /* 0x00100000fa047810 */ /* 0x000fe20007ffe0ff */
[----:B------:R-:W-:-:S04]  /*6cd80*/  IMAD.WIDE R230, R5, 0x4, R230 ;  /* 0x0000000405e67825 */ /* 0x000fc800078e02e6 */
[C---:B------:R-:W-:Y:S01]  /*6cd90*/  IMAD.WIDE R26, R5.reuse, 0x4, R26 ;  /* 0x00000004051a7825 */ /* 0x040fe200078e021a */
[----:B------:R-:W-:Y:S04]  /*6cda0*/  LDGSTS.E [R3+0x300], desc[UR60][R218.64], P2 ;  /* 0x00300000da037fae */ /* 0x000fe8000912187c */
[----:B------:R-:W-:Y:S01]  /*6cdb0*/  LDGSTS.E [R2+0x700], desc[UR60][R224.64], P2 ;  /* 0x00700000e0027fae */ /* 0x000fe2000912187c */
[----:B------:R-:W-:-:S03]  /*6cdc0*/  IMAD.WIDE R244, R5, 0x4, R244 ;  /* 0x0000000405f47825 */ /* 0x000fc600078e02f4 */
[----:B------:R-:W-:Y:S04]  /*6cdd0*/  LDGSTS.E [R0+0xb00], desc[UR60][R226.64], P2 ;  /* 0x00b00000e2007fae */ /* 0x000fe8000912187c */
[----:B------:R-:W-:Y:S04]  /*6cde0*/  LDGSTS.E [R11+0xf00], desc[UR60][R228.64], P2 ;  /* 0x00f00000e40b7fae */ /* 0x000fe8000912187c */
[----:B------:R-:W-:Y:S04]  /*6cdf0*/  LDGSTS.E [R4+0x1300], desc[UR60][R230.64], P2 ;  /* 0x01300000e6047fae */ /* 0x000fe8000912187c */
[----:B------:R1:W-:Y:S04]  /*6ce00*/  STL.64 [R1+0xe80], R26 ;  /* 0x000e801a01007387 */ /* 0x0003e80000100a00 */
[----:B------:R-:W-:Y:S04]  /*6ce10*/  LDGSTS.E [R3+0x1700], desc[UR60][R236.64], P2 ;  /* 0x01700000ec037fae */ /* 0x000fe8000912187c */
[----:B------:R-:W-:Y:S04]  /*6ce20*/  LDGSTS.E [R2+0x1b00], desc[UR60][R244.64], P2 ;  /* 0x01b00000f4027fae */ /* 0x000fe8000912187c */
[----:B------:R-:W-:Y:S04]  /*6ce30*/  LDGSTS.E [R0+0x1f00], desc[UR60][R248.64], P2 ;  /* 0x01f00000f8007fae */ /* 0x000fe8000912187c */
[----:B------:R2:W-:Y:S01]  /*6ce40*/  LDGSTS.E [R11+0x2300], desc[UR60][R26.64], P2 ;  /* 0x023000001a0b7fae */ /* 0x0005e2000912187c */
[----:B----4-:R-:W-:-:S04]  /*6ce50*/  IMAD.WIDE R24, R5, 0x4, R24 ;  /* 0x0000000405187825 */ /* 0x010fc800078e0218 */
[----:B------:R-:W-:-:S04]  /*6ce60*/  IMAD.WIDE R22, R5, 0x4, R22 ;  /* 0x0000000405167825 */ /* 0x000fc800078e0216 */
[----:B------:R-:W-:-:S04]  /*6ce70*/  IMAD.WIDE R20, R5, 0x4, R20 ;  /* 0x0000000405147825 */ /* 0x000fc800078e0214 */
[C---:B---3--:R-:W-:Y:S01]  /*6ce80*/  IMAD.WIDE R18, R5.reuse, 0x4, R18 ;  /* 0x0000000405127825 */ /* 0x048fe200078e0212 */
[----:B------:R3:W-:Y:S04]  /*6ce90*/  STL.64 [R1+0xe98], R24 ;  /* 0x000e981801007387 */ /* 0x0007e80000100a00 */
[----:B------:R4:W-:Y:S04]  /*6cea0*/  STL.64 [R1+0xec8], R22 ;  /* 0x000ec81601007387 */ /* 0x0009e80000100a00 */
[----:B------:R4:W-:Y:S04]  /*6ceb0*/  STL.64 [R1+0xee0], R20 ;  /* 0x000ee01401007387 */ /* 0x0009e80000100a00 */
[----:B------:R4:W-:Y:S04]  /*6cec0*/  STL.64 [R1+0x1148], R18 ;  /* 0x0011481201007387 */ /* 0x0009e80000100a00 */
[----:B------:R2:W-:Y:S04]  /*6ced0*/  LDGSTS.E [R4+0x2700], desc[UR60][R24.64], P2 ;  /* 0x0270000018047fae */ /* 0x0005e8000912187c */
[----:B-1----:R-:W2:Y:S04]  /*6cee0*/  LDL.LU.64 R26, [R1+0x4f0] ;  /* 0x0004f000011a7983 */ /* 0x002ea80000300a00 */
[----:B------:R1:W-:Y:S04]  /*6cef0*/  LDGSTS.E [R3+0x2b00], desc[UR60][R22.64], P2 ;  /* 0x02b0000016037fae */ /* 0x0003e8000912187c */
[----:B------:R1:W-:Y:S04]  /*6cf00*/  LDGSTS.E [R2+0x2f00], desc[UR60][R20.64], P2 ;  /* 0x02f0000014027fae */ /* 0x0003e8000912187c */
[----:B------:R1:W-:Y:S01]  /*6cf10*/  LDGSTS.E [R0+0x3300], desc[UR60][R18.64], P2 ;  /* 0x0330000012007fae */ /* 0x0003e2000912187c */
[----:B------:R-:W-:-:S04]  /*6cf20*/  IMAD.WIDE R34, R5, 0x4, R34 ;  /* 0x0000000405227825 */ /* 0x000fc800078e0222 */
[C---:B------:R-:W-:Y:S01]  /*6cf30*/  IMAD.WIDE R32, R5.reuse, 0x4, R32 ;  /* 0x0000000405207825 */ /* 0x040fe200078e0220 */
[----:B------:R1:W-:Y:S04]  /*6cf40*/  LDGSTS.E [R11+0x3700], desc[UR60][R34.64], P2 ;  /* 0x03700000220b7fae */ /* 0x0003e8000912187c */
[----:B---3--:R-:W3:Y:S04]  /*6cf50*/  LDL.LU.64 R24, [R1+0x4c0] ;  /* 0x0004c00001187983 */ /* 0x008ee80000300a00 */
[----:B----4-:R-:W1:Y:S01]  /*6cf60*/  LDL.LU.64 R22, [R1+0x490] ;  /* 0x0004900001167983 */ /* 0x010e620000300a00 */
[----:B------:R-:W-:-:S03]  /*6cf70*/  IMAD.WIDE R30, R5, 0x4, R30 ;  /* 0x00000004051e7825 */ /* 0x000fc600078e021e */
[----:B------:R4:W-:Y:S04]  /*6cf80*/  LDGSTS.E [R4+0x3b00], desc[UR60][R32.64], P2 ;  /* 0x03b0000020047fae */ /* 0x0009e8000912187c */
[----:B------:R-:W4:Y:S04]  /*6cf90*/  LDL.LU.64 R20, [R1+0x460] ;  /* 0x0004600001147983 */ /* 0x000f280000300a00 */
[----:B------:R-:W4:Y:S04]  /*6cfa0*/  LDL.LU.64 R18, [R1+0x430] ;  /* 0x0004300001127983 */ /* 0x000f280000300a00 */
[----:B------:R2:W-:Y:S04]  /*6cfb0*/  STL.64 [R1+0x1210], R34 ;  /* 0x0012102201007387 */ /* 0x0005e80000100a00 */
[----:B------:R2:W-:Y:S04]  /*6cfc0*/  STL.64 [R1+0x12d8], R32 ;  /* 0x0012d82001007387 */ /* 0x0005e80000100a00 */
[----:B------:R2:W-:Y:S04]  /*6cfd0*/  STL.64 [R1+0x1328], R30 ;  /* 0x0013281e01007387 */ /* 0x0005e80000100a00 */
[----:B------:R4:W-:Y:S01]  /*6cfe0*/  LDGSTS.E [R3+0x3f00], desc[UR60][R30.64], P2 ;  /* 0x03f000001e037fae */ /* 0x0009e2000912187c */
[----:B--2---:R-:W-:-:S04]  /*6cff0*/  IMAD.WIDE R16, R5, 0x4, R16 ;  /* 0x0000000405107825 */ /* 0x004fc800078e0210 */
[C---:B------:R-:W-:Y:S01]  /*6d000*/  IMAD.WIDE R28, R5.reuse, 0x4, R28 ;  /* 0x00000004051c7825 */ /* 0x040fe200078e021c */
[----:B------:R2:W-:Y:S04]  /*6d010*/  STL.64 [R1+0x1370], R16 ;  /* 0x0013701001007387 */ /* 0x0005e80000100a00 */
[----:B------:R2:W-:Y:S04]  /*6d020*/  STL.64 [R1+0x1400], R28 ;  /* 0x0014001c01007387 */ /* 0x0005e80000100a00 */
[----:B------:R-:W4:Y:S04]  /*6d030*/  LDL.LU.64 R34, [R1+0x400] ;  /* 0x0004000001227983 */ /* 0x000f280000300a00 */
[----:B------:R-:W4:Y:S04]  /*6d040*/  LDL.LU.64 R32, [R1+0x3d0] ;  /* 0x0003d00001207983 */ /* 0x000f280000300a00 */
[----:B------:R4:W-:Y:S04]  /*6d050*/  LDGSTS.E [R2+0x4300], desc[UR60][R16.64], P2 ;  /* 0x0430000010027fae */ /* 0x0009e8000912187c */
[----:B------:R-:W4:Y:S04]  /*6d060*/  LDL.LU.64 R30, [R1+0x3a0] ;  /* 0x0003a000011e7983 */ /* 0x000f280000300a00 */
[----:B------:R4:W-:Y:S04]  /*6d070*/  LDGSTS.E [R0+0x4700], desc[UR60][R28.64], P2 ;  /* 0x047000001c007fae */ /* 0x0009e8000912187c */
[----:B--2---:R-:W2:Y:S04]  /*6d080*/  LDL.LU.64 R16, [R1+0x370] ;  /* 0x0003700001107983 */ /* 0x004ea80000300a00 */
[----:B------:R-:W2:Y:S01]  /*6d090*/  LDL.LU.64 R28, [R1+0x340] ;  /* 0x00034000011c7983 */ /* 0x000ea20000300a00 */
[----:B------:R-:W-:-:S05]  /*6d0a0*/  IMAD.WIDE R26, R5, 0x4, R26 ;  /* 0x00000004051a7825 */ /* 0x000fca00078e021a */
[----:B------:R-:W-:Y:S04]  /*6d0b0*/  STL.64 [R1+0x1490], R26 ;  /* 0x0014901a01007387 */ /* 0x000fe80000100a00 */
[----:B------:R-:W-:Y:S01]  /*6d0c0*/  LDGSTS.E [R11+0x4b00], desc[UR60][R26.64], P2 ;  /* 0x04b000001a0b7fae */ /* 0x000fe2000912187c */
[----:B---3--:R-:W-:-:S04]  /*6d0d0*/  IMAD.WIDE R24, R5, 0x4, R24 ;  /* 0x0000000405187825 */ /* 0x008fc800078e0218 */
[----:B-1----:R-:W-:-:S04]  /*6d0e0*/  IMAD.WIDE R22, R5, 0x4, R22 ;  /* 0x0000000405167825 */ /* 0x002fc800078e0216 */
[----:B----4-:R-:W-:-:S04]  /*6d0f0*/  IMAD.WIDE R20, R5, 0x4, R20 ;  /* 0x0000000405147825 */ /* 0x010fc800078e0214 */
[C---:B------:R-:W-:Y:S01]  /*6d100*/  IMAD.WIDE R18, R5.reuse, 0x4, R18 ;  /* 0x0000000405127825 */ /* 0x040fe200078e0212 */
[----:B------:R-:W-:Y:S04]  /*6d110*/  STL.64 [R1+0x14f0], R24 ;  /* 0x0014f01801007387 */ /* 0x000fe80000100a00 */
[----:B------:R1:W-:Y:S04]  /*6d120*/  STL.64 [R1+0x2288], R22 ;  /* 0x0022881601007387 */ /* 0x0003e80000100a00 */
[----:B------:R-:W-:Y:S04]  /*6d130*/  LDGSTS.E [R4+0x4f00], desc[UR60][R24.64], P2 ;  /* 0x04f0000018047fae */ /* 0x000fe8000912187c */
[----:B------:R3:W-:Y:S04]  /*6d140*/  STL.64 [R1+0x22c8], R20 ;  /* 0x0022c81401007387 */ /* 0x0007e80000100a00 */
[----:B------:R4:W-:Y:S04]  /*6d150*/  LDGSTS.E [R3+0x5300], desc[UR60][R22.64], P2 ;  /* 0x0530000016037fae */ /* 0x0009e8000912187c */
[----:B------:R4:W-:Y:S04]  /*6d160*/  STL.64 [R1+0x2308], R18 ;  /* 0x0023081201007387 */ /* 0x0009e80000100a00 */
[----:B------:R2:W-:Y:S04]  /*6d170*/  LDGSTS.E [R2+0x5700], desc[UR60][R20.64], P2 ;  /* 0x0570000014027fae */ /* 0x0005e8000912187c */
[----:B------:R2:W-:Y:S04]  /*6d180*/  LDGSTS.E [R0+0x5b00], desc[UR60][R18.64], P2 ;  /* 0x05b0000012007fae */ /* 0x0005e8000912187c */
[----:B-1----:R-:W2:Y:S04]  /*6d190*/  LDL.LU.64 R22, [R1+0x310] ;  /* 0x0003100001167983 */ /* 0x002ea80000300a00 */
[----:B---3--:R-:W3:Y:S04]  /*6d1a0*/  LDL.LU.64 R20, [R1+0x2e0] ;  /* 0x0002e00001147983 */ /* 0x008ee80000300a00 */
[----:B------:R-:W3:Y:S04]  /*6d1b0*/  LDL.LU.64 R26, [R1+0x2b0] ;  /* 0x0002b000011a7983 */ /* 0x000ee80000300a00 */
[----:B------:R-:W3:Y:S04]  /*6d1c0*/  LDL.LU.64 R24, [R1+0x280] ;  /* 0x0002800001187983 */ /* 0x000ee80000300a00 */
[----:B----4-:R-:W4:Y:S01]  /*6d1d0*/  LDL.LU.64 R18, [R1+0x250] ;  /* 0x0002500001127983 */ /* 0x010f220000300a00 */
[----:B------:R-:W-:-:S04]  /*6d1e0*/  IMAD.WIDE R34, R5, 0x4, R34 ;  /* 0x0000000405227825 */ /* 0x000fc800078e0222 */
[----:B------:R-:W-:-:S04]  /*6d1f0*/  IMAD.WIDE R32, R5, 0x4, R32 ;  /* 0x0000000405207825 */ /* 0x000fc800078e0220 */
[C---:B------:R-:W-:Y:S01]  /*6d200*/  IMAD.WIDE R30, R5.reuse, 0x4, R30 ;  /* 0x00000004051e7825 */ /* 0x040fe200078e021e */
[----:B------:R-:W-:Y:S04]  /*6d210*/  STL.64 [R1+0x2348], R34 ;  /* 0x0023482201007387 */ /* 0x000fe80000100a00 */
[----:B------:R-:W-:Y:S04]  /*6d220*/  STL.64 [R1+0x2388], R32 ;  /* 0x0023882001007387 */ /* 0x000fe80000100a00 */
[----:B------:R-:W-:Y:S01]  /*6d230*/  LDGSTS.E [R11+0x5f00], desc[UR60][R34.64], P2 ;  /* 0x05f00000220b7fae */ /* 0x000fe2000912187c */
[----:B--2---:R-:W-:-:S04]  /*6d240*/  IMAD.WIDE R16, R5, 0x4, R16 ;  /* 0x0000000405107825 */ /* 0x004fc800078e0210 */
[C---:B------:R-:W-:Y:S01]  /*6d250*/  IMAD.WIDE R28, R5.reuse, 0x4, R28 ;  /* 0x00000004051c7825 */ /* 0x040fe200078e021c */
        /* <DEDUP_REMOVED lines=11> */
[----:B------:R-:W2:Y:S01]  /*6d310*/  LDL.LU.64 R30, [R1+0x160] ;  /* 0x00016000011e7983 */ /* 0x000ea20000300a00 */
[----:B------:R-:W-:-:S04]  /*6d320*/  IMAD.WIDE R22, R5, 0x4, R22 ;  /* 0x0000000405167825 */ /* 0x000fc800078e0216 */
[----:B---3--:R-:W-:-:S04]  /*6d330*/  IMAD.WIDE R20, R5, 0x4, R20 ;  /* 0x0000000405147825 */ /* 0x008fc800078e0214 */
[----:B------:R-:W-:-:S04]  /*6d340*/  IMAD.WIDE R40, R5, 0x4, R26 ;  /* 0x0000000405287825 */ /* 0x000fc800078e021a */
[----:B------:R-:W-:-:S04]  /*6d350*/  IMAD.WIDE R38, R5, 0x4, R24 ;  /* 0x0000000405267825 */ /* 0x000fc800078e0218 */
[C---:B----4-:R-:W-:Y:S01]  /*6d360*/  IMAD.WIDE R18, R5.reuse, 0x4, R18 ;  /* 0x0000000405127825 */ /* 0x050fe200078e0212 */
[----:B------:R1:W-:Y:S04]  /*6d370*/  STL.64 [R1+0x24b8], R22 ;  /* 0x0024b81601007387 */ /* 0x0003e80000100a00 */
[----:B------:R3:W-:Y:S04]  /*6d380*/  STL.64 [R1+0x24e8], R20 ;  /* 0x0024e81401007387 */ /* 0x0007e80000100a00 */
[----:B------:R-:W-:Y:S04]  /*6d390*/  STL.64 [R1+0x2518], R40 ;  /* 0x0025182801007387 */ /* 0x000fe80000100a00 */
[----:B--2---:R-:W2:Y:S04]  /*6d3a0*/  LDL.LU.64 R28, [R1+0x130] ;  /* 0x00013000011c7983 */ /* 0x004ea80000300a00 */
[----:B------:R-:W-:Y:S04]  /*6d3b0*/  STL.64 [R1+0x2548], R38 ;  /* 0x0025482601007387 */ /* 0x000fe80000100a00 */
[----:B------:R-:W4:Y:S04]  /*6d3c0*/  LDL.LU.64 R26, [R1+0x100] ;  /* 0x00010000011a7983 */ /* 0x000f280000300a00 */
[----:B------:R3:W-:Y:S04]  /*6d3d0*/  STL.64 [R1+0x2580], R18 ;  /* 0x0025801201007387 */ /* 0x0007e80000100a00 */
[----:B------:R-:W-:Y:S04]  /*6d3e0*/  LDGSTS.E [R11+0x7300], desc[UR60][R22.64], P2 ;  /* 0x07300000160b7fae */ /* 0x000fe8000912187c */
[----:B------:R-:W4:Y:S04]  /*6d3f0*/  LDL.LU.64 R24, [R1+0xd0] ;  /* 0x0000d00001187983 */ /* 0x000f280000300a00 */
[----:B------:R-:W-:Y:S04]  /*6d400*/  LDGSTS.E [R4+0x7700], desc[UR60][R20.64], P2 ;  /* 0x0770000014047fae */ /* 0x000fe8000912187c */
[----:B------:R-:W-:Y:S04]  /*6d410*/  LDGSTS.E [R3+0x7b00], desc[UR60][R40.64], P2 ;  /* 0x07b0000028037fae */ /* 0x000fe8000912187c */
[----:B------:R3:W-:Y:S04]  /*6d420*/  LDGSTS.E [R2+0x7f00], desc[UR60][R38.64], P2 ;  /* 0x07f0000026027fae */ /* 0x0007e8000912187c */
[----:B------:R-:W-:Y:S04]  /*6d430*/  LDGSTS.E [R0+0x20300], desc[UR60][R18.64], P2 ;  /* 0x2030000012007fae */ /* 0x000fe8000912187c */
[----:B-1----:R-:W4:Y:S04]  /*6d440*/  LDL.LU.64 R22, [R1+0xa0] ;  /* 0x0000a00001167983 */ /* 0x002f280000300a00 */
[----:B---3--:R-:W3:Y:S04]  /*6d450*/  LDL.LU.64 R20, [R1+0x70] ;  /* 0x0000700001147983 */ /* 0x008ee80000300a00 */
[----:B------:R-:W3:Y:S01]  /*6d460*/  LDL.LU.64 R18, [R1+0x40] ;  /* 0x0000400001127983 */ /* 0x000ee20000300a00 */
[----:B------:R-:W-:-:S03]  /*6d470*/  IMAD.WIDE R38, R5, 0x4, R16 ;  /* 0x0000000405267825 */ /* 0x000fc600078e0210 */
[----:B------:R-:W3:Y:S01]  /*6d480*/  LDL.LU.64 R16, [R1+0x10] ;  /* 0x0000100001107983 */ /* 0x000ee20000300a00 */
[----:B------:R-:W-:-:S04]  /*6d490*/  IMAD.WIDE R36, R5, 0x4, R36 ;  /* 0x0000000405247825 */ /* 0x000fc800078e0224 */
[----:B------:R-:W-:-:S04]  /*6d4a0*/  IMAD.WIDE R34, R5, 0x4, R34 ;  /* 0x0000000405227825 */ /* 0x000fc800078e0222 */
[----:B------:R-:W-:-:S04]  /*6d4b0*/  IMAD.WIDE R32, R5, 0x4, R32 ;  /* 0x0000000405207825 */ /* 0x000fc800078e0220 */
[C---:B------:R-:W-:Y:S01]  /*6d4c0*/  IMAD.WIDE R30, R5.reuse, 0x4, R30 ;  /* 0x00000004051e7825 */ /* 0x040fe200078e021e */
        /* <DEDUP_REMOVED lines=9> */
[----:B------:R-:W-:Y:S01]  /*6d560*/  LDGSTS.E [R0+0x21700], desc[UR60][R30.64], P2 ;  /* 0x217000001e007fae */ /* 0x000fe2000912187c */
[----:B--2---:R-:W-:-:S04]  /*6d570*/  IMAD.WIDE R28, R5, 0x4, R28 ;  /* 0x00000004051c7825 */ /* 0x004fc800078e021c */
        /* <DEDUP_REMOVED lines=8> */
[----:B------:R-:W-:-:S04]  /*6d600*/  IMAD.WIDE R22, R5, 0x4, R22 ;  /* 0x0000000405167825 */ /* 0x000fc800078e0216 */
[C---:B---3--:R-:W-:Y:S01]  /*6d610*/  IMAD.WIDE R20, R5.reuse, 0x4, R20 ;  /* 0x0000000405147825 */ /* 0x048fe200078e0214 */
[----:B------:R2:W-:Y:S04]  /*6d620*/  STL.64 [R1+0x2630], R22 ;  /* 0x0026301601007387 */ /* 0x0005e80000100a00 */
[----:B------:R2:W-:Y:S01]  /*6d630*/  LDGSTS.E [R2+0x22700], desc[UR60][R22.64], P2 ;  /* 0x2270000016027fae */ /* 0x0005e2000912187c */
[----:B-1----:R-:W-:-:S03]  /*6d640*/  IMAD.WIDE R24, R5, 0x4, R18 ;  /* 0x0000000405187825 */ /* 0x002fc600078e0212 */
[----:B------:R1:W-:Y:S04]  /*6d650*/  STL.64 [R1+0x2678], R20 ;  /* 0x0026781401007387 */ /* 0x0003e80000100a00 */
[----:B------:R1:W-:Y:S01]  /*6d660*/  LDGSTS.E [R0+0x22b00], desc[UR60][R20.64], P2 ;  /* 0x22b0000014007fae */ /* 0x0003e2000912187c */
[----:B------:R-:W-:-:S03]  /*6d670*/  IMAD.WIDE R18, R5, 0x4, R222 ;  /* 0x0000000405127825 */ /* 0x000fc600078e02de */
[----:B------:R3:W-:Y:S04]  /*6d680*/  STL.64 [R1+0x26a0], R24 ;  /* 0x0026a01801007387 */ /* 0x0007e80000100a00 */
[----:B------:R3:W-:Y:S01]  /*6d690*/  LDGSTS.E [R11+0x22f00], desc[UR60][R24.64], P2 ;  /* 0x22f00000180b7fae */ /* 0x0007e2000912187c */
[----:B--2---:R-:W-:-:S04]  /*6d6a0*/  IMAD.WIDE R22, R5, 0x4, R16 ;  /* 0x0000000405167825 */ /* 0x004fc800078e0210 */
[----:B-1----:R-:W-:-:S04]  /*6d6b0*/  IMAD.WIDE R20, R5, 0x4, R234 ;  /* 0x0000000405147825 */ /* 0x002fc800078e02ea */
[C---:B------:R-:W-:Y:S01]  /*6d6c0*/  IMAD.WIDE R16, R5.reuse, 0x4, R150 ;  /* 0x0000000405107825 */ /* 0x040fe200078e0296 */
[----:B------:R1:W-:Y:S04]  /*6d6d0*/  STL.64 [R1+0x26a8], R22 ;  /* 0x0026a81601007387 */ /* 0x0003e80000100a00 */
[----:B------:R1:W-:Y:S01]  /*6d6e0*/  LDGSTS.E [R4+0x23300], desc[UR60][R22.64], P2 ;  /* 0x2330000016047fae */ /* 0x0003e2000912187c */
[----:B---3--:R-:W-:-:S03]  /*6d6f0*/  IMAD.WIDE R24, R5, 0x4, R152 ;  /* 0x0000000405187825 */ /* 0x008fc600078e0298 */
        /* <DEDUP_REMOVED lines=11> */
[C---:B----4-:R-:W-:Y:S01]  /*6d7b0*/  IMAD.WIDE R16, R5.reuse, 0x4, R160 ;  /* 0x0000000405107825 */ /* 0x050fe200078e02a0 */
[----:B------:R1:W-:Y:S04]  /*6d7c0*/  STL.64 [R1+0x26d8], R22 ;  /* 0x0026d81601007387 */ /* 0x0003e80000100a00 */
[----:B------:R1:W-:Y:S04]  /*6d7d0*/  LDGSTS.E [R4+0x24700], desc[UR60][R22.64], P2 ;  /* 0x2470000016047fae */ /* 0x0003e8000912187c */
[----:B------:R2:W-:Y:S04]  /*6d7e0*/  STL.64 [R1+0x26e8], R20 ;  /* 0x0026e81401007387 */ /* 0x0005e80000100a00 */
[----:B------:R2:W-:Y:S01]  /*6d7f0*/  LDGSTS.E [R3+0x24b00], desc[UR60][R20.64], P2 ;  /* 0x24b0000014037fae */ /* 0x0005e2000912187c */
[----:B------:R-:W-:-:S03]  /*6d800*/  IMAD.WIDE R24, R5, 0x4, R162 ;  /* 0x0000000405187825 */ /* 0x000fc600078e02a2 */
[----:B------:R3:W-:Y:S04]  /*6d810*/  STL.64 [R1+0x26f0], R18 ;  /* 0x0026f01201007387 */ /* 0x0007e80000100a00 */
[----:B------:R3:W-:Y:S04]  /*6d820*/  LDGSTS.E [R2+0x24f00], desc[UR60][R18.64], P2 ;  /* 0x24f0000012027fae */ /* 0x0007e8000912187c */
[----:B------:R4:W-:Y:S04]  /*6d830*/  STL.64 [R1+0x26f8], R16 ;  /* 0x0026f81001007387 */ /* 0x0009e80000100a00 */
[----:B------:R4:W-:Y:S04]  /*6d840*/  LDGSTS.E [R0+0x25300], desc[UR60][R16.64], P2 ;  /* 0x2530000010007fae */ /* 0x0009e8000912187c */
[----:B------:R-:W-:Y:S04]  /*6d850*/  STL.64 [R1+0x2708], R24 ;  /* 0x0027081801007387 */ /* 0x000fe80000100a00 */
[----:B------:R-:W-:Y:S01]  /*6d860*/  LDGSTS.E [R11+0x25700], desc[UR60][R24.64], P2 ;  /* 0x25700000180b7fae */ /* 0x000fe2000912187c */
[----:B-1----:R-:W-:-:S04]  /*6d870*/  IMAD.WIDE R22, R5, 0x4, R164 ;  /* 0x0000000405167825 */ /* 0x002fc800078e02a4 */
[----:B--2---:R-:W-:-:S04]  /*6d880*/  IMAD.WIDE R20, R5, 0x4, R170 ;  /* 0x0000000405147825 */ /* 0x004fc800078e02aa */
[----:B---3--:R-:W-:-:S04]  /*6d890*/  IMAD.WIDE R18, R5, 0x4, R166 ;  /* 0x0000000405127825 */ /* 0x008fc800078e02a6 */
[C---:B----4-:R-:W-:Y:S01]  /*6d8a0*/  IMAD.WIDE R16, R5.reuse, 0x4, R168 ;  /* 0x0000000405107825 */ /* 0x050fe200078e02a8 */
[----:B------:R1:W-:Y:S04]  /*6d8b0*/  STL.64 [R1+0x2710], R22 ;  /* 0x0027101601007387 */ /* 0x0003e80000100a00 */
[----:B------:R-:W-:Y:S04]  /*6d8c0*/  STL.64 [R1+0x2720], R18 ;  /* 0x0027201201007387 */ /* 0x000fe80000100a00 */
[----:B------:R1:W-:Y:S04]  /*6d8d0*/  LDGSTS.E [R4+0x25b00], desc[UR60][R22.64], P2 ;  /* 0x25b0000016047fae */ /* 0x0003e8000912187c */
[----:B------:R2:W-:Y:S04]  /*6d8e0*/  STL.64 [R1+0x2760], R16 ;  /* 0x0027601001007387 */ /* 0x0005e80000100a00 */
[----:B------:R3:W-:Y:S04]  /*6d8f0*/  STL.64 [R1+0x2758], R20 ;  /* 0x0027581401007387 */ /* 0x0007e80000100a00 */
[----:B------:R-:W4:Y:S04]  /*6d900*/  LDL.LU.64 R26, [R1+0x830] ;  /* 0x00083000011a7983 */ /* 0x000f280000300a00 */
[----:B------:R-:W-:Y:S01]  /*6d910*/  LDGSTS.E [R3+0x25f00], desc[UR60][R18.64], P2 ;  /* 0x25f0000012037fae */ /* 0x000fe2000912187c */
[----:B------:R-:W-:-:S03]  /*6d920*/  IMAD.WIDE R32, R5, 0x4, R172 ;  /* 0x0000000405207825 */ /* 0x000fc600078e02ac */
[----:B------:R-:W-:Y:S01]  /*6d930*/  LDGSTS.E [R2+0x26300], desc[UR60][R16.64], P2 ;  /* 0x2630000010027fae */ /* 0x000fe2000912187c */
[----:B------:R-:W-:-:S04]  /*6d940*/  IMAD.WIDE R30, R5, 0x4, R174 ;  /* 0x00000004051e7825 */ /* 0x000fc800078e02ae */
[C---:B------:R-:W-:Y:S01]  /*6d950*/  IMAD.WIDE R28, R5.reuse, 0x4, R176 ;  /* 0x00000004051c7825 */ /* 0x040fe200078e02b0 */
[----:B------:R-:W-:Y:S03]  /*6d960*/  LDGSTS.E [R0+0x26700], desc[UR60][R20.64], P2 ;  /* 0x2670000014007fae */ /* 0x000fe6000912187c */
[----:B-1----:R-:W-:-:S04]  /*6d970*/  IMAD.WIDE R22, R5, 0x4, R178 ;  /* 0x0000000405167825 */ /* 0x002fc800078e02b2 */
[C---:B------:R-:W-:Y:S01]  /*6d980*/  IMAD.WIDE R24, R5.reuse, 0x4, R180 ;  /* 0x0000000405187825 */ /* 0x040fe200078e02b4 */
[----:B------:R-:W-:Y:S04]  /*6d990*/  LDGSTS.E [R11+0x26b00], desc[UR60][R32.64], P2 ;  /* 0x26b00000200b7fae */ /* 0x000fe8000912187c */
[----:B------:R-:W-:Y:S04]  /*6d9a0*/  LDGSTS.E [R4+0x26f00], desc[UR60][R30.64], P2 ;  /* 0x26f000001e047fae */ /* 0x000fe8000912187c */
[----:B------:R-:W-:Y:S04]  /*6d9b0*/  LDGSTS.E [R3+0x27300], desc[UR60][R28.64], P2 ;  /* 0x273000001c037fae */ /* 0x000fe8000912187c */
[----:B------:R-:W-:Y:S04]  /*6d9c0*/  LDGSTS.E [R2+0x27700], desc[UR60][R22.64], P2 ;  /* 0x2770000016027fae */ /* 0x000fe8000912187c */
[----:B------:R1:W-:Y:S04]  /*6d9d0*/  LDGSTS.E [R0+0x27b00], desc[UR60][R24.64], P2 ;  /* 0x27b0000018007fae */ /* 0x0003e8000912187c */
[----:B--2---:R-:W2:Y:S04]  /*6d9e0*/  LDL.LU.64 R16, [R1+0x808] ;  /* 0x0008080001107983 */ /* 0x004ea80000300a00 */
[----:B------:R-:W2:Y:S04]  /*6d9f0*/  LDL.LU.64 R18, [R1+0x7e0] ;  /* 0x0007e00001127983 */ /* 0x000ea80000300a00 */
[----:B---3--:R-:W3:Y:S04]  /*6da00*/  LDL.LU.64 R20, [R1+0x7b8] ;  /* 0x0007b80001147983 */ /* 0x008ee80000300a00 */
[----:B------:R-:W-:Y:S04]  /*6da10*/  STL.64 [R1+0x2750], R32 ;  /* 0x0027502001007387 */ /* 0x000fe80000100a00 */
[----:B------:R-:W-:Y:S04]  /*6da20*/  STL.64 [R1+0x2748], R30 ;  /* 0x0027481e01007387 */ /* 0x000fe80000100a00 */
[----:B------:R-:W-:Y:S04]  /*6da30*/  STL.64 [R1+0x2740], R28 ;  /* 0x0027401c01007387 */ /* 0x000fe80000100a00 */
[----:B------:R1:W-:Y:S04]  /*6da40*/  STL.64 [R1+0x2738], R22 ;  /* 0x0027381601007387 */ /* 0x0003e80000100a00 */
[----:B------:R1:W-:Y:S04]  /*6da50*/  STL.64 [R1+0x2730], R24 ;  /* 0x0027301801007387 */ /* 0x0003e80000100a00 */
[----:B-1----:R-:W3:Y:S04]  /*6da60*/  LDL.LU.64 R22, [R1+0x788] ;  /* 0x0007880001167983 */ /* 0x002ee80000300a00 */
[----:B------:R-:W2:Y:S04]  /*6da70*/  LDL.LU.64 R38, [R1+0x758] ;  /* 0x0007580001267983 */ /* 0x000ea80000300a00 */
[----:B------:R-:W3:Y:S04]  /*6da80*/  LDL.LU.64 R36, [R1+0x728] ;  /* 0x0007280001247983 */ /* 0x000ee80000300a00 */
[----:B------:R-:W3:Y:S04]  /*6da90*/  LDL.LU.64 R34, [R1+0x6f8] ;  /* 0x0006f80001227983 */ /* 0x000ee80000300a00 */
[----:B------:R-:W3:Y:S01]  /*6daa0*/  LDL.LU.64 R32, [R1+0x6c8] ;  /* 0x0006c80001207983 */ /* 0x000ee20000300a00 */
[----:B------:R-:W-:-:S05]  /*6dab0*/  IMAD.WIDE R24, R5, 0x4, R182 ;  /* 0x0000000405187825 */ /* 0x000fca00078e02b6 */
[----:B------:R1:W-:Y:S04]  /*6dac0*/  STL.64 [R1+0x2718], R24 ;  /* 0x0027181801007387 */ /* 0x0003e80000100a00 */
[----:B------:R-:W3:Y:S04]  /*6dad0*/  LDL.LU.64 R44, [R1+0x698] ;  /* 0x00069800012c7983 */ /* 0x000ee80000300a00 */
[----:B------:R-:W3:Y:S04]  /*6dae0*/  LDL.LU.64 R42, [R1+0x668] ;  /* 0x00066800012a7983 */ /* 0x000ee80000300a00 */
[----:B------:R-:W3:Y:S04]  /*6daf0*/  LDL.LU.64 R30, [R1+0x638] ;  /* 0x00063800011e7983 */ /* 0x000ee80000300a00 */
[----:B------:R-:W3:Y:S01]  /*6db00*/  LDL.LU.64 R28, [R1+0x608] ;  /* 0x00060800011c7983 */ /* 0x000ee20000300a00 */
[----:B----4-:R-:W-:-:S03]  /*6db10*/  IMAD.WIDE R2, R5, 0x4, R26 ;  /* 0x0000000405027825 */ /* 0x010fc600078e021a */
[----:B------:R-:W4:Y:S04]  /*6db20*/  LDL.LU.64 R26, [R1+0x5d8] ;  /* 0x0005d800011a7983 */ /* 0x000f280000300a00 */
[----:B------:R-:W4:Y:S01]  /*6db30*/  LDL.LU.64 R40, [R1+0x5a8] ;  /* 0x0005a80001287983 */ /* 0x000f220000300a00 */
[----:B--2---:R-:W-:-:S04]  /*6db40*/  IMAD.WIDE R152, R5, 0x4, R38 ;  /* 0x0000000405987825 */ /* 0x004fc800078e0226 */
[C---:B---3--:R-:W-:Y:S01]  /*6db50*/  IMAD.WIDE R154, R5.reuse, 0x4, R36 ;  /* 0x00000004059a7825 */ /* 0x048fe200078e0224 */
[----:B------:R-:W2:Y:S03]  /*6db60*/  LDL.LU.64 R38, [R1+0x578] ;  /* 0x0005780001267983 */ /* 0x000ea60000300a00 */
[C---:B------:R-:W-:Y:S01]  /*6db70*/  IMAD.WIDE R156, R5.reuse, 0x4, R34 ;  /* 0x00000004059c7825 */ /* 0x040fe200078e0222 */
[----:B------:R-:W3:Y:S03]  /*6db80*/  LDL.LU.64 R36, [R1+0x548] ;  /* 0x0005480001247983 */ /* 0x000ee60000300a00 */
[C---:B------:R-:W-:Y:S01]  /*6db90*/  IMAD.WIDE R158, R5.reuse, 0x4, R32 ;  /* 0x00000004059e7825 */ /* 0x040fe200078e0220 */
[----:B------:R-:W3:Y:S04]  /*6dba0*/  LDL.LU.64 R34, [R1+0x518] ;  /* 0x0005180001227983 */ /* 0x000ee80000300a00 */
[----:B------:R-:W3:Y:S01]  /*6dbb0*/  LDL.LU.64 R32, [R1+0x4e8] ;  /* 0x0004e80001207983 */ /* 0x000ee20000300a00 */
[----:B------:R-:W-:-:S04]  /*6dbc0*/  IMAD.WIDE R160, R5, 0x4, R44 ;  /* 0x0000000405a07825 */ /* 0x000fc800078e022c */
[C---:B------:R-:W-:Y:S01]  /*6dbd0*/  IMAD.WIDE R162, R5.reuse, 0x4, R42 ;  /* 0x0000000405a27825 */ /* 0x040fe200078e022a */
[----:B------:R-:W3:Y:S03]  /*6dbe0*/  LDL.LU.64 R44, [R1+0x4b8] ;  /* 0x0004b800012c7983 */ /* 0x000ee60000300a00 */
[C---:B------:R-:W-:Y:S01]  /*6dbf0*/  IMAD.WIDE R164, R5.reuse, 0x4, R30 ;  /* 0x0000000405a47825 */ /* 0x040fe200078e021e */
[----:B------:R-:W3:Y:S04]  /*6dc00*/  LDL.LU.64 R42, [R1+0x488] ;  /* 0x00048800012a7983 */ /* 0x000ee80000300a00 */
[----:B------:R-:W3:Y:S01]  /*6dc10*/  LDL.LU.64 R30, [R1+0x458] ;  /* 0x00045800011e7983 */ /* 0x000ee20000300a00 */
[----:B------:R-:W-:-:S03]  /*6dc20*/  IMAD.WIDE R166, R5, 0x4, R28 ;  /* 0x0000000405a67825 */ /* 0x000fc600078e021c */
[----:B------:R-:W3:Y:S01]  /*6dc30*/  LDL.LU.64 R28, [R1+0x428] ;  /* 0x00042800011c7983 */ /* 0x000ee20000300a00 */
[----:B----4-:R-:W-:-:S03]  /*6dc40*/  IMAD.WIDE R168, R5, 0x4, R26 ;  /* 0x0000000405a87825 */ /* 0x010fc600078e021a */
[----:B------:R-:W4:Y:S01]  /*6dc50*/  LDL.LU.64 R26, [R1+0x3f8] ;  /* 0x0003f800011a7983 */ /* 0x000f220000300a00 */
[----:B------:R-:W-:-:S03]  /*6dc60*/  IMAD.WIDE R170, R5, 0x4, R40 ;  /* 0x0000000405aa7825 */ /* 0x000fc600078e0228 */
        /* <DEDUP_REMOVED lines=10> */
[C---:B------:R-:W-:Y:S02]  /*6dd10*/  IMAD.WIDE R222, R5.reuse, 0x4, R30 ;  /* 0x0000000405de7825 */ /* 0x040fe400078e021e */
[----:B------:R-:W3:Y:S02]  /*6dd20*/  LDL.LU.64 R30, [R1+0x2d8] ;  /* 0x0002d800011e7983 */ /* 0x000ee40000300a00 */
[C---:B------:R-:W-:Y:S02]  /*6dd30*/  IMAD.WIDE R234, R5.reuse, 0x4, R28 ;  /* 0x0000000405ea7825 */ /* 0x040fe400078e021c */
[----:B------:R-:W3:Y:S02]  /*6dd40*/  LDL.LU.64 R28, [R1+0x2a8] ;  /* 0x0002a800011c7983 */ /* 0x000ee40000300a00 */
[----:B----4-:R-:W-:Y:S02]  /*6dd50*/  IMAD.WIDE R42, R5, 0x4, R26 ;  /* 0x00000004052a7825 */ /* 0x010fe400078e021a */
[----:B------:R-:W4:Y:S02]  /*6dd60*/  LDL.LU.64 R26, [R1+0x278] ;  /* 0x00027800011a7983 */ /* 0x000f240000300a00 */
[----:B------:R-:W-:-:S02]  /*6dd70*/  VIADD R250, R250, 0x100000 ;  /* 0x00100000fafa7836 */ /* 0x000fc40000000000 */
[----:B------:R-:W-:Y:S02]  /*6dd80*/  VIADD R11, R251, 0x100000 ;  /* 0x00100000fb0b7836 */ /* 0x000fe40000000000 */
[----:B------:R-:W-:Y:S01]  /*6dd90*/  IMAD.WIDE R16, R5, 0x4, R16 ;  /* 0x0000000405107825 */ /* 0x000fe200078e0210 */
[----:B------:R-:W-:-:S03]  /*6dda0*/  IADD3 R4, R251, 0x100000, RZ ;  /* 0x00100000fb047810 */ /* 0x000fc60007ffe0ff */
[----:B------:R-:W-:-:S04]  /*6ddb0*/  IMAD.WIDE R18, R5, 0x4, R18 ;  /* 0x0000000405127825 */ /* 0x000fc800078e0212 */
[----:B------:R-:W-:Y:S02]  /*6ddc0*/  VIADD R0, R251, 0x100000 ;  /* 0x00100000fb007836 */ /* 0x000fe40000000000 */
[C---:B------:R-:W-:Y:S01]  /*6ddd0*/  IMAD.WIDE R20, R5.reuse, 0x4, R20 ;  /* 0x0000000405147825 */ /* 0x040fe200078e0214 */
[----:B------:R1:W-:Y:S03]  /*6dde0*/  LDGSTS.E [R250+0x27f00], desc[UR60][R24.64], P2 ;  /* 0x27f0000018fa7fae */ /* 0x0003e6000912187c */
[----:B------:R-:W-:Y:S01]  /*6ddf0*/  IMAD.WIDE R22, R5, 0x4, R22 ;  /* 0x0000000405167825 */ /* 0x000fe200078e0216 */
[----:B------:R-:W-:Y:S04]  /*6de00*/  LDGSTS.E [R15+0x380], desc[UR60][R2.64], P2 ;  /* 0x00380000020f7fae */ /* 0x000fe8000912187c */
[----:B------:R-:W-:Y:S04]  /*6de10*/  LDGSTS.E [R11+0x780], desc[UR60][R16.64], P2 ;  /* 0x00780000100b7fae */ /* 0x000fe8000912187c */
[----:B------:R-:W-:Y:S04]  /*6de20*/  LDGSTS.E [R4+0xb80], desc[UR60][R18.64], P2 ;  /* 0x00b8000012047fae */ /* 0x000fe8000912187c */
[----:B------:R-:W-:Y:S01]  /*6de30*/  LDGSTS.E [R0+0xf80], desc[UR60][R20.64], P2 ;  /* 0x00f8000014007fae */ /* 0x000fe2000912187c */
[----:B-1----:R-:W-:-:S05]  /*6de40*/  IADD3 R24, R251, 0x100000, RZ ;  /* 0x00100000fb187810 */ /* 0x002fca0007ffe0ff */
        /* <DEDUP_REMOVED lines=11> */
[----:B------:R-:W-:-:S04]  /*6df00*/  IMAD.WIDE R180, R5, 0x4, R44 ;  /* 0x0000000405b47825 */ /* 0x000fc800078e022c */
[C---:B------:R-:W-:Y:S01]  /*6df10*/  IMAD.WIDE R40, R5.reuse, 0x4, R40 ;  /* 0x0000000405287825 */ /* 0x040fe200078e0228 */
[----:B------:R-:W-:Y:S03]  /*6df20*/  LDGSTS.E [R15+0x3f80], desc[UR60][R172.64], P2 ;  /* 0x03f80000ac0f7fae */ /* 0x000fe6000912187c */
[C---:B--2---:R-:W-:Y:S01]  /*6df30*/  IMAD.WIDE R38, R5.reuse, 0x4, R38 ;  /* 0x0000000405267825 */ /* 0x044fe200078e0226 */
[----:B------:R-:W-:Y:S04]  /*6df40*/  LDGSTS.E [R11+0x4380], desc[UR60][R174.64], P2 ;  /* 0x04380000ae0b7fae */ /* 0x000fe8000912187c */
[----:B------:R1:W-:Y:S01]  /*6df50*/  STL.64 [R1+0x14e0], R42 ;  /* 0x0014e02a01007387 */ /* 0x0003e20000100a00 */
[----:B---3--:R-:W-:-:S03]  /*6df60*/  IMAD.WIDE R36, R5, 0x4, R36 ;  /* 0x0000000405247825 */ /* 0x008fc600078e0224 */
[----:B------:R-:W-:Y:S04]  /*6df70*/  LDGSTS.E [R4+0x4780], desc[UR60][R176.64], P2 ;  /* 0x04780000b0047fae */ /* 0x000fe8000912187c */
[----:B------:R-:W2:Y:S01]  /*6df80*/  LDL.LU.64 R46, [R1+0x248] ;  /* 0x00024800012e7983 */ /* 0x000ea20000300a00 */
[----:B------:R-:W-:-:S03]  /*6df90*/  IMAD.WIDE R34, R5, 0x4, R34 ;  /* 0x0000000405227825 */ /* 0x000fc600078e0222 */
[----:B------:R-:W-:Y:S04]  /*6dfa0*/  LDGSTS.E [R0+0x4b80], desc[UR60][R178.64], P2 ;  /* 0x04b80000b2007fae */ /* 0x000fe8000912187c */
[----:B------:R-:W3:Y:S01]  /*6dfb0*/  LDL.LU.64 R44, [R1+0x218] ;  /* 0x00021800012c7983 */ /* 0x000ee20000300a00 */
[----:B------:R-:W-:-:S03]  /*6dfc0*/  IMAD.WIDE R32, R5, 0x4, R32 ;  /* 0x0000000405207825 */ /* 0x000fc600078e0220 */
[----:B------:R-:W-:Y:S04]  /*6dfd0*/  LDGSTS.E [R24+0x4f80], desc[UR60][R180.64], P2 ;  /* 0x04f80000b4187fae */ /* 0x000fe8000912187c */
[----:B------:R1:W-:Y:S04]  /*6dfe0*/  STL.64 [R1+0x2390], R40 ;  /* 0x0023902801007387 */ /* 0x0003e80000100a00 */
[----:B------:R-:W-:Y:S04]  /*6dff0*/  LDGSTS.E [R15+0x5380], desc[UR60][R182.64], P2 ;  /* 0x05380000b60f7fae */ /* 0x000fe8000912187c */
[----:B------:R1:W-:Y:S04]  /*6e000*/  STL.64 [R1+0x2400], R38 ;  /* 0x0024002601007387 */ /* 0x0003e80000100a00 */
[----:B------:R-:W-:Y:S04]  /*6e010*/  LDGSTS.E [R11+0x5780], desc[UR60][R222.64], P2 ;  /* 0x05780000de0b7fae */ /* 0x000fe8000912187c */
[----:B------:R1:W-:Y:S04]  /*6e020*/  STL.64 [R1+0x2438], R36 ;  /* 0x0024382401007387 */ /* 0x0003e80000100a00 */
[----:B------:R-:W-:Y:S04]  /*6e030*/  LDGSTS.E [R4+0x5b80], desc[UR60][R234.64], P2 ;  /* 0x05b80000ea047fae */ /* 0x000fe8000912187c */
[----:B------:R1:W-:Y:S04]  /*6e040*/  STL.64 [R1+0x2470], R34 ;  /* 0x0024702201007387 */ /* 0x0003e80000100a00 */
[----:B------:R3:W-:Y:S04]  /*6e050*/  LDGSTS.E [R0+0x5f80], desc[UR60][R42.64], P2 ;  /* 0x05f800002a007fae */ /* 0x0007e8000912187c */
[----:B------:R1:W-:Y:S04]  /*6e060*/  STL.64 [R1+0x24c0], R32 ;  /* 0x0024c02001007387 */ /* 0x0003e80000100a00 */
[----:B------:R3:W-:Y:S04]  /*6e070*/  LDGSTS.E [R24+0x6380], desc[UR60][R40.64], P2 ;  /* 0x0638000028187fae */ /* 0x0007e8000912187c */
[----:B------:R3:W-:Y:S04]  /*6e080*/  LDGSTS.E [R15+0x6780], desc[UR60][R38.64], P2 ;  /* 0x06780000260f7fae */ /* 0x0007e8000912187c */
[----:B------:R3:W-:Y:S04]  /*6e090*/  LDGSTS.E [R11+0x6b80], desc[UR60][R36.64], P2 ;  /* 0x06b80000240b7fae */ /* 0x0007e8000912187c */
[----:B------:R3:W-:Y:S01]  /*6e0a0*/  LDGSTS.E [R4+0x6f80], desc[UR60][R34.64], P2 ;  /* 0x06f8000022047fae */ /* 0x0007e2000912187c */
[----:B------:R-:W-:-:S04]  /*6e0b0*/  IMAD.WIDE R52, R5, 0x4, R30 ;  /* 0x0000000405347825 */ /* 0x000fc800078e021e */
[C---:B------:R-:W-:Y:S01]  /*6e0c0*/  IMAD.WIDE R50, R5.reuse, 0x4, R28 ;  /* 0x0000000405327825 */ /* 0x040fe200078e021c */
[----:B------:R-:W-:Y:S04]  /*6e0d0*/  LDGSTS.E [R0+0x7380], desc[UR60][R32.64], P2 ;  /* 0x0738000020007fae */ /* 0x000fe8000912187c */
[----:B------:R-:W-:Y:S04]  /*6e0e0*/  LDGSTS.E [R24+0x7780], desc[UR60][R52.64], P2 ;  /* 0x0778000034187fae */ /* 0x000fe8000912187c */
[----:B-1----:R-:W3:Y:S04]  /*6e0f0*/  LDL.LU.64 R42, [R1+0x1e8] ;  /* 0x0001e800012a7983 */ /* 0x002ee80000300a00 */
[----:B------:R-:W3:Y:S04]  /*6e100*/  LDL.LU.64 R40, [R1+0x1b8] ;  /* 0x0001b80001287983 */ /* 0x000ee80000300a00 */
[----:B------:R-:W3:Y:S04]  /*6e110*/  LDL.LU.64 R38, [R1+0x188] ;  /* 0x0001880001267983 */ /* 0x000ee80000300a00 */
[----:B------:R-:W-:Y:S04]  /*6e120*/  LDGSTS.E [R15+0x7b80], desc[UR60][R50.64], P2 ;  /* 0x07b80000320f7fae */ /* 0x000fe8000912187c */
[----:B------:R-:W3:Y:S04]  /*6e130*/  LDL.LU.64 R36, [R1+0x158] ;  /* 0x0001580001247983 */ /* 0x000ee80000300a00 */
[----:B------:R-:W3:Y:S04]  /*6e140*/  LDL.LU.64 R34, [R1+0x128] ;  /* 0x0001280001227983 */ /* 0x000ee80000300a00 */
[----:B------:R-:W3:Y:S04]  /*6e150*/  LDL.LU.64 R32, [R1+0xf8] ;  /* 0x0000f80001207983 */ /* 0x000ee80000300a00 */
[----:B------:R-:W-:Y:S04]  /*6e160*/  STL.64 [R1+0x24f0], R52 ;  /* 0x0024f03401007387 */ /* 0x000fe80000100a00 */
[----:B------:R-:W3:Y:S04]  /*6e170*/  LDL.LU.64 R30, [R1+0xc8] ;  /* 0x0000c800011e7983 */ /* 0x000ee80000300a00 */
[----:B------:R-:W-:Y:S04]  /*6e180*/  STL.64 [R1+0x2520], R50 ;  /* 0x0025203201007387 */ /* 0x000fe80000100a00 */
[----:B------:R-:W3:Y:S01]  /*6e190*/  LDL.LU.64 R28, [R1+0x98] ;  /* 0x00009800011c7983 */ /* 0x000ee20000300a00 */
[----:B----4-:R-:W-:-:S05]  /*6e1a0*/  IMAD.WIDE R48, R5, 0x4, R26 ;  /* 0x0000000405307825 */ /* 0x010fca00078e021a */
[----:B------:R-:W-:Y:S04]  /*6e1b0*/  STL.64 [R1+0x2550], R48 ;  /* 0x0025503001007387 */ /* 0x000fe80000100a00 */
[----:B------:R-:W4:Y:S04]  /*6e1c0*/  LDL.LU.64 R26, [R1+0x68] ;  /* 0x00006800011a7983 */ /* 0x000f280000300a00 */
[----:B------:R-:W-:Y:S01]  /*6e1d0*/  LDGSTS.E [R11+0x7f80], desc[UR60][R48.64], P2 ;  /* 0x07f80000300b7fae */ /* 0x000fe2000912187c */
[----:B--2---:R-:W-:-:S04]  /*6e1e0*/  IMAD.WIDE R46, R5, 0x4, R46 ;  /* 0x00000004052e7825 */ /* 0x004fc800078e022e */
[C---:B---3--:R-:W-:Y:S01]  /*6e1f0*/  IMAD.WIDE R44, R5.reuse, 0x4, R44 ;  /* 0x00000004052c7825 */ /* 0x048fe200078e022c */
[----:B------:R-:W-:Y:S04]  /*6e200*/  STL.64 [R1+0x2558], R46 ;  /* 0x0025582e01007387 */ /* 0x000fe80000100a00 */
[----:B------:R-:W-:Y:S04]  /*6e210*/  LDGSTS.E [R4+0x20380], desc[UR60][R46.64], P2 ;  /* 0x203800002e047fae */ /* 0x000fe8000912187c */
[----:B------:R-:W-:Y:S04]  /*6e220*/  STL.64 [R1+0x2560], R44 ;  /* 0x0025602c01007387 */ /* 0x000fe80000100a00 */
[----:B------:R-:W-:Y:S01]  /*6e230*/  LDGSTS.E [R0+0x20780], desc[UR60][R44.64], P2 ;  /* 0x207800002c007fae */ /* 0x000fe2000912187c */
[----:B------:R-:W-:-:S04]  /*6e240*/  IMAD.WIDE R42, R5, 0x4, R42 ;  /* 0x00000004052a7825 */ /* 0x000fc800078e022a */
        /* <DEDUP_REMOVED lines=13> */
[----:B------:R1:W-:Y:S02]  /*6e320*/  LDGSTS.E [R0+0x21b80], desc[UR60][R34.64], P2 ;  /* 0x21b8000022007fae */ /* 0x0003e4000912187c */
[----:B-1----:R-:W-:-:S04]  /*6e330*/  IMAD.WIDE R34, R5, 0x4, R32 ;  /* 0x0000000405227825 */ /* 0x002fc800078e0220 */
[----:B------:R-:W-:-:S04]  /*6e340*/  IMAD.WIDE R32, R5, 0x4, R30 ;  /* 0x0000000405207825 */ /* 0x000fc800078e021e */
[C---:B------:R-:W-:Y:S01]  /*6e350*/  IMAD.WIDE R30, R5.reuse, 0x4, R28 ;  /* 0x00000004051e7825 */ /* 0x040fe200078e021c */
[----:B------:R1:W-:Y:S04]  /*6e360*/  STL.64 [R1+0x2598], R34 ;  /* 0x0025982201007387 */ /* 0x0003e80000100a00 */
[----:B------:R1:W-:Y:S04]  /*6e370*/  LDGSTS.E [R24+0x21f80], desc[UR60][R34.64], P2 ;  /* 0x21f8000022187fae */ /* 0x0003e8000912187c */
[----:B------:R-:W-:Y:S04]  /*6e380*/  LDGSTS.E [R15+0x22380], desc[UR60][R32.64], P2 ;  /* 0x22380000200f7fae */ /* 0x000fe8000912187c */
[----:B------:R-:W-:Y:S01]  /*6e390*/  LDGSTS.E [R11+0x22780], desc[UR60][R30.64], P2 ;  /* 0x227800001e0b7fae */ /* 0x000fe2000912187c */
[----:B-1----:R-:W-:-:S04]  /*6e3a0*/  IMAD.WIDE R34, R5, 0x4, R198 ;  /* 0x0000000405227825 */ /* 0x002fc800078e02c6 */
[----:B----4-:R-:W-:-:S04]  /*6e3b0*/  IMAD.WIDE R28, R5, 0x4, R26 ;  /* 0x00000004051c7825 */ /* 0x010fc800078e021a */
[C---:B------:R-:W-:Y:S02]  /*6e3c0*/  IMAD.WIDE R26, R5.reuse, 0x4, R12 ;  /* 0x00000004051a7825 */ /* 0x040fe400078e020c */
[----:B------:R-:W5:Y:S04]  /*6e3d0*/  LDL.LU.64 R12, [R1+0x2d60] ;  /* 0x002d6000010c7983 */ /* 0x000f680000300a00 */
[----:B------:R-:W-:Y:S04]  /*6e3e0*/  STL.64 [R1+0x25a0], R32 ;  /* 0x0025a02001007387 */ /* 0x000fe80000100a00 */
[----:B------:R-:W-:Y:S04]  /*6e3f0*/  STL.64 [R1+0x25a8], R30 ;  /* 0x0025a81e01007387 */ /* 0x000fe80000100a00 */
[----:B------:R-:W-:Y:S04]  /*6e400*/  STL.64 [R1+0x25b0], R28 ;  /* 0x0025b01c01007387 */ /* 0x000fe80000100a00 */
[----:B------:R-:W-:Y:S04]  /*6e410*/  LDGSTS.E [R4+0x22b80], desc[UR60][R28.64], P2 ;  /* 0x22b800001c047fae */ /* 0x000fe8000912187c */
[----:B------:R1:W-:Y:S04]  /*6e420*/  STL.64 [R1+0x25d8], R26 ;  /* 0x0025d81a01007387 */ /* 0x0003e80000100a00 */
[----:B------:R1:W-:Y:S02]  /*6e430*/  LDGSTS.E [R0+0x22f80], desc[UR60][R26.64], P2 ;  /* 0x22f800001a007fae */ /* 0x0003e4000912187c */
[----:B-1----:R-:W-:-:S04]  /*6e440*/  IMAD.WIDE R26, R5, 0x4, R6 ;  /* 0x00000004051a7825 */ /* 0x002fc800078e0206 */
[C---:B------:R-:W-:Y:S01]  /*6e450*/  IMAD.WIDE R28, R5.reuse, 0x4, R194 ;  /* 0x00000004051c7825 */ /* 0x040fe200078e02c2 */
[----:B------:R-:W5:Y:S04]  /*6e460*/  LDL.LU.64 R6, [R1+0x2d58] ;  /* 0x002d580001067983 */ /* 0x000f680000300a00 */
[----:B------:R1:W-:Y:S04]  /*6e470*/  LDGSTS.E [R24+0x23380], desc[UR60][R26.64], P2 ;  /* 0x233800001a187fae */ /* 0x0003e8000912187c */
[----:B------:R-:W-:Y:S04]  /*6e480*/  LDGSTS.E [R15+0x23780], desc[UR60][R232.64], P2 ;  /* 0x23780000e80f7fae */ /* 0x000fe8000912187c */
[----:B------:R-:W-:Y:S04]  /*6e490*/  LDGSTS.E [R11+0x23b80], desc[UR60][R220.64], P2 ;  /* 0x23b80000dc0b7fae */ /* 0x000fe8000912187c */
[----:B------:R1:W-:Y:S04]  /*6e4a0*/  STL.64 [R1+0x25e0], R26 ;  /* 0x0025e01a01007387 */ /* 0x0003e80000100a00 */
[----:B------:R-:W-:Y:S04]  /*6e4b0*/  LDGSTS.E [R4+0x23f80], desc[UR60][R184.64], P2 ;  /* 0x23f80000b8047fae */ /* 0x000fe8000912187c */
[----:B------:R-:W-:Y:S04]  /*6e4c0*/  LDGSTS.E [R0+0x24380], desc[UR60][R186.64], P2 ;  /* 0x24380000ba007fae */ /* 0x000fe8000912187c */
[----:B------:R-:W-:Y:S04]  /*6e4d0*/  LDGSTS.E [R24+0x24780], desc[UR60][R188.64], P2 ;  /* 0x24780000bc187fae */ /* 0x000fe8000912187c */
[----:B------:R-:W-:Y:S04]  /*6e4e0*/  LDGSTS.E [R15+0x24b80], desc[UR60][R190.64], P2 ;  /* 0x24b80000be0f7fae */ /* 0x000fe8000912187c */
[----:B------:R-:W-:Y:S01]  /*6e4f0*/  LDGSTS.E [R11+0x24f80], desc[UR60][R192.64], P2 ;  /* 0x24f80000c00b7fae */ /* 0x000fe2000912187c */
[----:B------:R-:W-:-:S03]  /*6e500*/  IMAD.WIDE R32, R5, 0x4, R200 ;  /* 0x0000000405207825 */ /* 0x000fc600078e02c8 */
[----:B------:R2:W-:Y:S04]  /*6e510*/  STL.64 [R1+0x25f8], R28 ;  /* 0x0025f81c01007387 */ /* 0x0005e80000100a00 */
[----:B------:R2:W-:Y:S01]  /*6e520*/  LDGSTS.E [R4+0x25380], desc[UR60][R28.64], P2 ;  /* 0x253800001c047fae */ /* 0x0005e2000912187c */
[----:B-1----:R-:W-:-:S04]  /*6e530*/  IMAD.WIDE R26, R5, 0x4, R196 ;  /* 0x00000004051a7825 */ /* 0x002fc800078e02c4 */
[C---:B------:R-:W-:Y:S01]  /*6e540*/  IMAD.WIDE R30, R5.reuse, 0x4, R202 ;  /* 0x00000004051e7825 */ /* 0x040fe200078e02ca */
[----:B------:R1:W-:Y:S04]  /*6e550*/  STL.64 [R1+0x2608], R26 ;  /* 0x0026081a01007387 */ /* 0x0003e80000100a00 */
[----:B------:R1:W-:Y:S01]  /*6e560*/  LDGSTS.E [R0+0x25780], desc[UR60][R26.64], P2 ;  /* 0x257800001a007fae */ /* 0x0003e2000912187c */
[----:B--2---:R-:W-:-:S03]  /*6e570*/  IMAD.WIDE R28, R5, 0x4, R204 ;  /* 0x00000004051c7825 */ /* 0x004fc600078e02cc */
[----:B------:R-:W-:Y:S04]  /*6e580*/  STL.64 [R1+0x2610], R34 ;  /* 0x0026102201007387 */ /* 0x000fe80000100a00 */
[----:B------:R-:W-:Y:S04]  /*6e590*/  LDGSTS.E [R24+0x25b80], desc[UR60][R34.64], P2 ;  /* 0x25b8000022187fae */ /* 0x000fe8000912187c */
        /* <DEDUP_REMOVED lines=8> */
[----:B------:R4:W-:Y:S01]  /*6e620*/  LDGSTS.E [R0+0x26b80], desc[UR60][R26.64], P2 ;  /* 0x26b800001a007fae */ /* 0x0009e2000912187c */
[----:B--2---:R-:W-:-:S04]  /*6e630*/  IMAD.WIDE R32, R5, 0x4, R208 ;  /* 0x0000000405207825 */ /* 0x004fc800078e02d0 */
[----:B---3--:R-:W-:-:S04]  /*6e640*/  IMAD.WIDE R30, R5, 0x4, R210 ;  /* 0x00000004051e7825 */ /* 0x008fc800078e02d2 */
[C---:B------:R-:W-:Y:S01]  /*6e650*/  IMAD.WIDE R24, R5.reuse, 0x4, R216 ;  /* 0x0000000405187825 */ /* 0x040fe200078e02d8 */
[----:B------:R2:W-:Y:S03]  /*6e660*/  STL.64 [R1+0x2658], R32 ;  /* 0x0026582001007387 */ /* 0x0005e60000100a00 */
[----:B-1----:R-:W-:-:S04]  /*6e670*/  IMAD.WIDE R28, R5, 0x4, R212 ;  /* 0x00000004051c7825 */ /* 0x002fc800078e02d4 */
[----:B----4-:R-:W-:Y:S01]  /*6e680*/  IMAD.WIDE R26, R5, 0x4, R214 ;  /* 0x00000004051a7825 */ /* 0x010fe200078e02d6 */
[----:B------:R1:W-:Y:S04]  /*6e690*/  STL.64 [R1+0x2650], R30 ;  /* 0x0026501e01007387 */ /* 0x0003e80000100a00 */
[----:B------:R3:W-:Y:S01]  /*6e6a0*/  STL.64 [R1+0x2648], R28 ;  /* 0x0026481c01007387 */ /* 0x0007e20000100a00 */
[----:B------:R-:W4:Y:S03]  /*6e6b0*/  S2R R149, SR_TID.X ;  /* 0x0000000000957919 */ /* 0x000f260000002100 */
[----:B------:R3:W-:Y:S04]  /*6e6c0*/  STL.64 [R1+0x2640], R26 ;  /* 0x0026401a01007387 */ /* 0x0007e80000100a00 */
[----:B------:R3:W-:Y:S04]  /*6e6d0*/  STL.64 [R1+0x2638], R24 ;  /* 0x0026381801007387 */ /* 0x0007e80000100a00 */
[----:B------:R1:W-:Y:S04]  /*6e6e0*/  STL [R1+0xc00], RZ ;  /* 0x000c00ff01007387 */ /* 0x0003e80000100800 */
        /* <DEDUP_REMOVED lines=767> */
[----:B------:R1:W-:Y:S04]  /*716e0*/  STL [R1], RZ ;  /* 0x000000ff01007387 */ /* 0x0003e80000100800 */
        /* <DEDUP_REMOVED lines=126> */
[----:B------:R1:W-:Y:S01]  /*71ed0*/  STL [R1+0x1fc], RZ ;  /* 0x0001fcff01007387 */ /* 0x0003e20000100800 */
[----:B------:R-:W-:Y:S01]  /*71ee0*/  IADD3 R252, R252, 0x7f, RZ ;  /* 0x0000007ffcfc7810 */ /* 0x000fe20007ffe0ff */
[----:B------:R-:W-:-:S02]  /*71ef0*/  VIADD R251, R251, 0x100000 ;  /* 0x00100000fbfb7836 */ /* 0x000fc40000000000 */
[----:B------:R2:W-:Y:S04]  /*71f00*/  LDGSTS.E [R15+0x26f80], desc[UR60][R32.64], P2 ;  /* 0x26f80000200f7fae */ /* 0x0005e8000912187c */
[----:B------:R1:W-:Y:S01]  /*71f10*/  LDGSTS.E [R11+0x27380], desc[UR60][R30.64], P2 ;  /* 0x273800001e0b7fae */ /* 0x0003e2000912187c */
[----:B------:R-:W-:-:S03]  /*71f20*/  ISETP.GE.AND P1, PT, R252, 0x80, PT ;  /* 0x00000080fc00780c */ /* 0x000fc60003f26270 */
[----:B------:R3:W-:Y:S04]  /*71f30*/  LDGSTS.E [R4+0x27780], desc[UR60][R28.64], P2 ;  /* 0x277800001c047fae */ /* 0x0007e8000912187c */
[----:B------:R3:W-:Y:S01]  /*71f40*/  LDGSTS.E [R251+0x27b80], desc[UR60][R26.64], P2 ;  /* 0x27b800001afb7fae */ /* 0x0007e2000912187c */
[----:B----4-:R-:W-:-:S03]  /*71f50*/  LOP3.LUT R250, R149, 0x7f, RZ, 0xc0, !PT ;  /* 0x0000007f95fa7812 */ /* 0x010fc600078ec0ff */
[----:B------:R4:W-:Y:S04]  /*71f60*/  LDGSTS.E [R0+0x27f80], desc[UR60][R24.64], P2 ;  /* 0x27f8000018007fae */ /* 0x0009e8000912187c */
[----:B------:R-:W0:Y:S01]  /*71f70*/  LDGDEPBAR ;  /* 0x00000000000079af */ /* 0x000e220000000000 */
[----:B------:R-:W-:Y:S02]  /*71f80*/  CS2R R34, SRZ ;  /* 0x0000000000227805 */ /* 0x000fe4000001ff00 */
[----:B------:R-:W-:Y:S02]  /*71f90*/  CS2R R36, SRZ ;  /* 0x0000000000247805 */ /* 0x000fe4000001ff00 */
[----:B------:R-:W-:Y:S02]  /*71fa0*/  CS2R R38, SRZ ;  /* 0x0000000000267805 */ /* 0x000fe4000001ff00 */
[----:B------:R-:W-:-:S02]  /*71fb0*/  CS2R R40, SRZ ;  /* 0x0000000000287805 */ /* 0x000fc4000001ff00 */
[----:B--2---:R-:W-:Y:S02]  /*71fc0*/  CS2R R32, SRZ ;  /* 0x0000000000207805 */ /* 0x004fe4000001ff00 */
[----:B-1----:R-:W-:Y:S02]  /*71fd0*/  CS2R R30, SRZ ;  /* 0x00000000001e7805 */ /* 0x002fe4000001ff00 */
[----:B------:R-:W-:Y:S02]  /*71fe0*/  CS2R R42, SRZ ;  /* 0x00000000002a7805 */ /* 0x000fe4000001ff00 */
[----:B---3--:R-:W-:Y:S02]  /*71ff0*/  CS2R R28, SRZ ;  /* 0x00000000001c7805 */ /* 0x008fe4000001ff00 */
[----:B------:R-:W-:Y:S02]  /*72000*/  CS2R R26, SRZ ;  /* 0x00000000001a7805 */ /* 0x000fe4000001ff00 */
[----:B------:R-:W-:-:S02]  /*72010*/  CS2R R44, SRZ ;  /* 0x00000000002c7805 */ /* 0x000fc4000001ff00 */
[----:B----4-:R-:W-:Y:S02]  /*72020*/  CS2R R24, SRZ ;  /* 0x0000000000187805 */ /* 0x010fe4000001ff00 */
[----:B------:R-:W-:Y:S02]  /*72030*/  CS2R R46, SRZ ;  /* 0x00000000002e7805 */ /* 0x000fe4000001ff00 */
[----:B------:R-:W-:Y:S02]  /*72040*/  CS2R R48, SRZ ;  /* 0x0000000000307805 */ /* 0x000fe4000001ff00 */
[----:B------:R-:W-:Y:S02]  /*72050*/  CS2R R50, SRZ ;  /* 0x0000000000327805 */ /* 0x000fe4000001ff00 */
[----:B------:R-:W-:Y:S02]  /*72060*/  CS2R R52, SRZ ;  /* 0x0000000000347805 */ /* 0x000fe4000001ff00 */
[----:B------:R-:W-:-:S02]  /*72070*/  CS2R R54, SRZ ;  /* 0x0000000000367805 */ /* 0x000fc4000001ff00 */
[----:B------:R-:W-:Y:S02]  /*72080*/  CS2R R56, SRZ ;  /* 0x0000000000387805 */ /* 0x000fe4000001ff00 */
        /* <DEDUP_REMOVED lines=46> */
[----:B------:R-:W-:Y:S01]  /*72370*/  CS2R R150, SRZ ;  /* 0x0000000000967805 */ /* 0x000fe2000001ff00 */
[----:B------:R-:W-:Y:S01]  /*72380*/  IMAD R11, R250, 0x10, R14 ;  /* 0x00000010fa0b7824 */ /* 0x000fe200078e020e */
[----:B------:R-:W-:Y:S06]  /*72390*/  @!P1 BRA `(.L_x_0) ;  /* 0x0000038800249947 */ /* 0x000fec0003800000 */
        /* <DEDUP_REMOVED lines=11> */
[----:B--2---:R1:W-:Y:S01]  /*72450*/  STL [R1+0x1558], R200 ;  /* 0x001558c801007387 */ /* 0x0043e20000100800 */
[----:B------:R-:W-:-:S03]  /*72460*/  MOV R0, R201 ;  /* 0x000000c900007202 */ /* 0x000fc60000000f00 */
[----:B-1----:R-:W2:Y:S04]  /*72470*/  LDL.LU.64 R200, [R1+0xe58] ;  /* 0x000e580001c87983 */ /* 0x002ea80000300a00 */
[----:B------:R1:W-:Y:S04]  /*72480*/  STL [R1+0x1554], R0 ;  /* 0x0015540001007387 */ /* 0x0003e80000100800 */
[----:B---3--:R3:W-:Y:S04]  /*72490*/  STL [R1+0x1560], R214 ;  /* 0x001560d601007387 */ /* 0x0087e80000100800 */
[----:B------:R-:W2:Y:S01]  /*724a0*/  LDL.LU.64 R216, [R1+0xe60] ;  /* 0x000e600001d87983 */ /* 0x000ea20000300a00 */
[----:B-1----:R-:W-:-:S05]  /*724b0*/  IMAD.MOV.U32 R0, RZ, RZ, R215 ;  /* 0x000000ffff007224 */ /* 0x002fca00078e00d7 */
[----:B------:R1:W-:Y:S04]  /*724c0*/  STL [R1+0x155c], R0 ;  /* 0x00155c0001007387 */ /* 0x0003e80000100800 */
[----:B----4-:R4:W-:Y:S04]  /*724d0*/  STL [R1+0x1568], R198 ;  /* 0x001568c601007387 */ /* 0x0109e80000100800 */
[----:B---3--:R-:W3:Y:S01]  /*724e0*/  LDL.LU.64 R214, [R1+0xe68] ;  /* 0x000e680001d67983 */ /* 0x008ee20000300a00 */
[----:B-1----:R-:W-:-:S05]  /*724f0*/  MOV R0, R199 ;  /* 0x000000c700007202 */ /* 0x002fca0000000f00 */
[----:B------:R1:W-:Y:S04]  /*72500*/  STL [R1+0x1564], R0 ;  /* 0x0015640001007387 */ /* 0x0003e80000100800 */
[----:B------:R1:W-:Y:S04]  /*72510*/  STL [R1+0x1570], R196 ;  /* 0x001570c401007387 */ /* 0x0003e80000100800 */
[----:B----4-:R-:W4:Y:S01]  /*72520*/  LDL.LU.64 R198, [R1+0xe78] ;  /* 0x000e780001c67983 */ /* 0x010f220000300a00 */
[----:B-1----:R-:W-:-:S03]  /*72530*/  IMAD.MOV.U32 R0, RZ, RZ, R197 ;  /* 0x000000ffff007224 */ /* 0x002fc600078e00c5 */
[----:B------:R-:W-:Y:S04]  /*72540*/  STL [R1+0x1578], R208 ;  /* 0x001578d001007387 */ /* 0x000fe80000100800 */
[----:B------:R1:W-:Y:S04]  /*72550*/  STL [R1+0x156c], R0 ;  /* 0x00156c0001007387 */ /* 0x0003e80000100800 */
[----:B------:R-:W4:Y:S01]  /*72560*/  LDL.LU.64 R196, [R1+0xea0] ;  /* 0x000ea00001c47983 */ /* 0x000f220000300a00 */
[----:B-1----:R-:W-:-:S03]  /*72570*/  MOV R0, R209 ;  /* 0x000000d100007202 */ /* 0x002fc60000000f00 */
[----:B------:R-:W-:Y:S04]  /*72580*/  STL [R1+0x1580], R206 ;  /* 0x001580ce01007387 */ /* 0x000fe80000100800 */
[----:B------:R1:W-:Y:S04]  /*72590*/  STL [R1+0x1574], R0 ;  /* 0x0015740001007387 */ /* 0x0003e80000100800 */
[----:B------:R-:W4:Y:S01]  /*725a0*/  LDL.LU.64 R208, [R1+0xeb0] ;  /* 0x000eb00001d07983 */ /* 0x000f220000300a00 */
        /* <DEDUP_REMOVED lines=21> */
[----:B--2---:R-:W-:Y:S04]  /*72700*/  STL [R1+0x15b0], R200 ;  /* 0x0015b0c801007387 */ /* 0x004fe80000100800 */
[----:B------:R1:W-:Y:S04]  /*72710*/  STL [R1+0x15a4], R0 ;  /* 0x0015a40001007387 */ /* 0x0003e80000100800 */
[----:B------:R-:W2:Y:S01]  /*72720*/  LDL.LU.64 R210, [R1+0xf40] ;  /* 0x000f400001d27983 */ /* 0x000ea20000300a00 */
[----:B-1----:R-:W-:-:S03]  /*72730*/  IMAD.MOV.U32 R0, RZ, RZ, R201 ;  /* 0x000000ffff007224 */ /* 0x002fc600078e00c9 */
[----:B------:R-:W-:Y:S04]  /*72740*/  STL [R1+0x15b8], R216 ;  /* 0x0015b8d801007387 */ /* 0x000fe80000100800 */
[----:B------:R1:W-:Y:S04]  /*72750*/  STL [R1+0x15ac], R0 ;  /* 0x0015ac0001007387 */ /* 0x0003e80000100800 */
[----:B------:R-:W2:Y:S01]  /*72760*/  LDL.LU.64 R200, [R1+0xf50] ;  /* 0x000f500001c87983 */ /* 0x000ea20000300a00 */
[----:B-1----:R-:W-:-:S03]  /*72770*/  MOV R0, R217 ;  /* 0x000000d900007202 */ /* 0x002fc60000000f00 */
[----:B---3--:R-:W-:Y:S04]  /*72780*/  STL [R1+0x15c0], R214 ;  /* 0x0015c0d601007387 */ /* 0x008fe80000100800 */
[----:B------:R1:W-:Y:S02]  /*72790*/  STL [R1+0x15b4], R0 ;  /* 0x0015b40001007387 */ /* 0x0003e40000100800 */
[----:B-1----:R-:W-:Y:S02]  /*727a0*/  IMAD.MOV.U32 R0, RZ, RZ, R215 ;  /* 0x000000ffff007224 */ /* 0x002fe400078e00d7 */
[----:B----4-:R-:W-:Y:S04]  /*727b0*/  STL [R1+0x15c8], R198 ;  /* 0x0015c8c601007387 */ /* 0x010fe80000100800 */
[----:B------:R1:W-:Y:S02]  /*727c0*/  STL [R1+0x15bc], R0 ;  /* 0x0015bc0001007387 */ /* 0x0003e40000100800 */
[----:B-1----:R-:W-:-:S02]  /*727d0*/  MOV R0, R199 ;  /* 0x000000c700007202 */ /* 0x002fc40000000f00 */
[----:B------:R-:W3:Y:S04]  /*727e0*/  LDL.LU.64 R198, [R1+0xf60] ;  /* 0x000f600001c67983 */ /* 0x000ee80000300a00 */
[----:B------:R1:W-:Y:S04]  /*727f0*/  STL [R1+0x15c4], R0 ;  /* 0x0015c40001007387 */ /* 0x0003e80000100800 */
[----:B------:R4:W-:Y:S01]  /*72800*/  STL [R1+0x15d0], R196 ;  /* 0x0015d0c401007387 */ /* 0x0009e20000100800 */
[----:B-1----:R-:W-:-:S03]  /*72810*/  IMAD.MOV.U32 R0, RZ, RZ, R197 ;  /* 0x000000ffff007224 */ /* 0x002fc600078e00c5 */
[----:B----4-:R-:W4:Y:S04]  /*72820*/  LDL.LU.64 R196, [R1+0xf80] ;  /* 0x000f800001c47983 */ /* 0x010f280000300a00 */
[----:B------:R1:W-:Y:S04]  /*72830*/  STL [R1+0x15cc], R0 ;  /* 0x0015cc0001007387 */ /* 0x0003e80000100800 */
[----:B------:R1:W-:Y:S02]  /*72840*/  STL [R1+0x15d8], R208 ;  /* 0x0015d8d001007387 */ /* 0x0003e40000100800 */
[----:B-1----:R-:W-:-:S02]  /*72850*/  MOV R0, R209 ;  /* 0x000000d100007202 */ /* 0x002fc40000000f00 */
[----:B------:R-:W4:Y:S04]  /*72860*/  LDL.LU.64 R208, [R1+0xf90] ;  /* 0x000f900001d07983 */ /* 0x000f280000300a00 */
[----:B------:R1:W-:Y:S04]  /*72870*/  STL [R1+0x15d4], R0 ;  /* 0x0015d40001007387 */ /* 0x0003e80000100800 */
[----:B------:R1:W-:Y:S02]  /*72880*/  STL [R1+0x15e0], R206 ;  /* 0x0015e0ce01007387 */ /* 0x0003e40000100800 */
[----:B-1----:R-:W-:-:S02]  /*72890*/  IMAD.MOV.U32 R0, RZ, RZ, R207 ;  /* 0x000000ffff007224 */ /* 0x002fc400078e00cf */
[----:B------:R-:W4:Y:S04]  /*728a0*/  LDL.LU.64 R206, [R1+0xfa0] ;  /* 0x000fa00001ce7983 */ /* 0x000f280000300a00 */
        /* <DEDUP_REMOVED lines=17> */
[----:B--2---:R2:W-:Y:S01]  /*729c0*/  STL [R1+0x1608], R210 ;  /* 0x001608d201007387 */ /* 0x0045e20000100800 */
[----:B-1----:R-:W-:-:S03]  /*729d0*/  MOV R0, R211 ;  /* 0x000000d300007202 */ /* 0x002fc60000000f00 */
[----:B--2---:R-:W2:Y:S04]  /*729e0*/  LDL.LU.64 R210, [R1+0xfc8] ;  /* 0x000fc80001d27983 */ /* 0x004ea80000300a00 */
[----:B------:R1:W-:Y:S04]  /*729f0*/  STL [R1+0x1604], R0 ;  /* 0x0016040001007387 */ /* 0x0003e80000100800 */
[----:B------:R1:W-:Y:S02]  /*72a00*/  STL [R1+0x1610], R200 ;  /* 0x001610c801007387 */ /* 0x0003e40000100800 */
[----:B-1----:R-:W-:-:S02]  /*72a10*/  IMAD.MOV.U32 R0, RZ, RZ, R201 ;  /* 0x000000ffff007224 */ /* 0x002fc400078e00c9 */
[----:B------:R-:W2:Y:S04]  /*72a20*/  LDL.LU.64 R200, [R1+0xfd0] ;  /* 0x000fd00001c87983 */ /* 0x000ea80000300a00 */
[----:B------:R1:W-:Y:S04]  /*72a30*/  STL [R1+0x160c], R0 ;  /* 0x00160c0001007387 */ /* 0x0003e80000100800 */
[----:B------:R-:W-:Y:S04]  /*72a40*/  STL [R1+0x1618], R242 ;  /* 0x001618f201007387 */ /* 0x000fe80000100800 */
[----:B------:R-:W-:Y:S04]  /*72a50*/  STL [R1+0x1614], R243 ;  /* 0x001614f301007387 */ /* 0x000fe80000100800 */
[----:B------:R-:W2:Y:S04]  /*72a60*/  LDL.LU.64 R214, [R1+0xfd8] ;  /* 0x000fd80001d67983 */ /* 0x000ea80000300a00 */
[----:B---3--:R3:W-:Y:S01]  /*72a70*/  STL [R1+0x1620], R198 ;  /* 0x001620c601007387 */ /* 0x0087e20000100800 */
[----:B-1----:R-:W-:-:S03]  /*72a80*/  MOV R0, R199 ;  /* 0x000000c700007202 */ /* 0x002fc60000000f00 */
[----:B---3--:R-:W3:Y:S04]  /*72a90*/  LDL.LU.64 R198, [R1+0xfe0] ;  /* 0x000fe00001c67983 */ /* 0x008ee80000300a00 */
[----:B------:R1:W-:Y:S04]  /*72aa0*/  STL [R1+0x161c], R0 ;  /* 0x00161c0001007387 */ /* 0x0003e80000100800 */
[----:B----4-:R4:W-:Y:S01]  /*72ab0*/  STL [R1+0x1628], R196 ;  /* 0x001628c401007387 */ /* 0x0109e20000100800 */
        /* <DEDUP_REMOVED lines=35> */
[----:B------:R1:W-:Y:S02]  /*72cf0*/  STL [R1+0x1670], R214 ;  /* 0x001670d601007387 */ /* 0x0003e40000100800 */
[----:B-1----:R-:W-:-:S02]  /*72d00*/  MOV R0, R215 ;  /* 0x000000d700007202 */ /* 0x002fc40000000f00 */
[----:B------:R-:W2:Y:S04]  /*72d10*/  LDL.LU.64 R214, [R1+0x1030] ;  /* 0x0010300001d67983 */ /* 0x000ea80000300a00 */
[----:B------:R1:W-:Y:S04]  /*72d20*/  STL [R1+0x166c], R0 ;  /* 0x00166c0001007387 */ /* 0x0003e80000100800 */
[----:B---3--:R3:W-:Y:S01]  /*72d30*/  STL [R1+0x1678], R198 ;  /* 0x001678c601007387 */ /* 0x0087e20000100800 */
[----:B-1----:R-:W-:-:S03]  /*72d40*/  IMAD.MOV.U32 R0, RZ, RZ, R199 ;  /* 0x000000ffff007224 */ /* 0x002fc600078e00c7 */
[----:B---3--:R-:W3:Y:S04]  /*72d50*/  LDL.LU.64 R198, [R1+0x1038] ;  /* 0x0010380001c67983 */ /* 0x008ee80000300a00 */
[----:B------:R1:W-:Y:S04]  /*72d60*/  STL [R1+0x1674], R0 ;  /* 0x0016740001007387 */ /* 0x0003e80000100800 */
[----:B----4-:R4:W-:Y:S01]  /*72d70*/  STL [R1+0x1680], R196 ;  /* 0x001680c401007387 */ /* 0x0109e20000100800 */
[----:B-1----:R-:W-:-:S03]  /*72d80*/  MOV R0, R197 ;  /* 0x000000c500007202 */ /* 0x002fc60000000f00 */
[----:B----4-:R-:W4:Y:S04]  /*72d90*/  LDL.LU.64 R196, [R1+0x1040] ;  /* 0x0010400001c47983 */ /* 0x010f280000300a00 */
        /* <DEDUP_REMOVED lines=25> */
[----:B--2---:R2:W-:Y:S01]  /*72f30*/  STL [R1+0x16b8], R210 ;  /* 0x0016b8d201007387 */ /* 0x0045e20000100800 */
[----:B-1----:R-:W-:-:S03]  /*72f40*/  IMAD.MOV.U32 R0, RZ, RZ, R211 ;  /* 0x000000ffff007224 */ /* 0x002fc600078e00d3 */
[----:B--2---:R-:W2:Y:S04]  /*72f50*/  LDL.LU.64 R210, [R1+0x1090] ;  /* 0x0010900001d27983 */ /* 0x004ea80000300a00 */
[----:B------:R1:W-:Y:S04]  /*72f60*/  STL [R1+0x16b4], R0 ;  /* 0x0016b40001007387 */ /* 0x0003e80000100800 */
[----:B------:R1:W-:Y:S02]  /*72f70*/  STL [R1+0x16c0], R200 ;  /* 0x0016c0c801007387 */ /* 0x0003e40000100800 */
[----:B-1----:R-:W-:-:S02]  /*72f80*/  MOV R0, R201 ;  /* 0x000000c900007202 */ /* 0x002fc40000000f00 */
[----:B------:R-:W2:Y:S04]  /*72f90*/  LDL.LU.64 R200, [R1+0x1078] ;  /* 0x0010780001c87983 */ /* 0x000ea80000300a00 */
[----:B------:R1:W-:Y:S04]  /*72fa0*/  STL [R1+0x16bc], R0 ;  /* 0x0016bc0001007387 */ /* 0x0003e80000100800 */
[----:B------:R1:W-:Y:S02]  /*72fb0*/  STL [R1+0x16c8], R214 ;  /* 0x0016c8d601007387 */ /* 0x0003e40000100800 */
[----:B-1----:R-:W-:-:S02]  /*72fc0*/  IMAD.MOV.U32 R0, RZ, RZ, R215 ;  /* 0x000000ffff007224 */ /* 0x002fc400078e00d7 */
[----:B------:R-:W2:Y:S04]  /*72fd0*/  LDL.LU.64 R214, [R1+0x1080] ;  /* 0x0010800001d67983 */ /* 0x000ea80000300a00 */
[----:B------:R1:W-:Y:S04]  /*72fe0*/  STL [R1+0x16c4], R0 ;  /* 0x0016c40001007387 */ /* 0x0003e80000100800 */
        /* <DEDUP_REMOVED lines=680> */
[----:B------:R-:W-:Y:S04]  /*75a70*/  STL [R1+0x1c20], R212 ;  /* 0x001c20d401007387 */ /* 0x000fe80000100800 */
[----:B------:R-:W4:Y:S01]  /*75a80*/  LDL.LU.64 R216, [R1+0x1c78] ;  /* 0x001c780001d87983 */ /* 0x000f220000300a00 */
[----:B-1----:R-:W-:-:S05]  /*75a90*/  MOV R0, R213 ;  /* 0x000000d500007202 */ /* 0x002fca0000000f00 */
[----:B------:R1:W-:Y:S04]  /*75aa0*/  STL [R1+0x1c1c], R0 ;  /* 0x001c1c0001007387 */ /* 0x0003e80000100800 */
[----:B------:R1:W-:Y:S02]  /*75ab0*/  STL [R1+0x1c28], R202 ;  /* 0x001c28ca01007387 */ /* 0x0003e40000100800 */
[----:B-1----:R-:W-:Y:S02]  /*75ac0*/  IMAD.MOV.U32 R0, RZ, RZ, R203 ;  /* 0x000000ffff007224 */ /* 0x002fe400078e00cb */
[----:B------:R-:W4:Y:S04]  /*75ad0*/  LDL.LU.64 R202, [R1+0x1c80] ;  /* 0x001c800001ca7983 */ /* 0x000f280000300a00 */
[----:B------:R1:W-:Y:S04]  /*75ae0*/  STL [R1+0x1c24], R0 ;  /* 0x001c240001007387 */ /* 0x0003e80000100800 */
[----:B------:R-:W-:Y:S04]  /*75af0*/  STL [R1+0x1c30], R194 ;  /* 0x001c30c201007387 */ /* 0x000fe80000100800 */
[----:B------:R-:W4:Y:S01]  /*75b00*/  LDL.LU.64 R212, [R1+0x1c88] ;  /* 0x001c880001d47983 */ /* 0x000f220000300a00 */
[----:B-1----:R-:W-:-:S05]  /*75b10*/  MOV R0, R195 ;  /* 0x000000c300007202 */ /* 0x002fca0000000f00 */
[----:B------:R1:W-:Y:S04]  /*75b20*/  STL [R1+0x1c2c], R0 ;  /* 0x001c2c0001007387 */ /* 0x0003e80000100800 */
[----:B--2---:R2:W-:Y:S01]  /*75b30*/  STL [R1+0x1c38], R210 ;  /* 0x001c38d201007387 */ /* 0x0045e20000100800 */
[----:B-1----:R-:W-:-:S03]  /*75b40*/  IMAD.MOV.U32 R0, RZ, RZ, R211 ;  /* 0x000000ffff007224 */ /* 0x002fc600078e00d3 */
[----:B------:R-:W4:Y:S04]  /*75b50*/  LDL.LU.64 R194, [R1+0x1c90] ;  /* 0x001c900001c27983 */ /* 0x000f280000300a00 */
[----:B------:R-:W-:Y:S04]  /*75b60*/  STL [R1+0x1c40], R200 ;  /* 0x001c40c801007387 */ /* 0x000fe80000100800 */
[----:B------:R1:W-:Y:S04]  /*75b70*/  STL [R1+0x1c34], R0 ;  /* 0x001c340001007387 */ /* 0x0003e80000100800 */
[----:B--2---:R-:W2:Y:S01]  /*75b80*/  LDL.LU.64 R210, [R1+0x1c98] ;  /* 0x001c980001d27983 */ /* 0x004ea20000300a00 */
[----:B-1----:R-:W-:-:S03]  /*75b90*/  MOV R0, R201 ;  /* 0x000000c900007202 */ /* 0x002fc60000000f00 */
[----:B------:R-:W-:Y:S04]  /*75ba0*/  STL [R1+0x1c48], R214 ;  /* 0x001c48d601007387 */ /* 0x000fe80000100800 */
[----:B------:R1:W-:Y:S04]  /*75bb0*/  STL [R1+0x1c3c], R0 ;  /* 0x001c3c0001007387 */ /* 0x0003e80000100800 */
[----:B------:R-:W2:Y:S01]  /*75bc0*/  LDL.LU.64 R200, [R1+0x1ca0] ;  /* 0x001ca00001c87983 */ /* 0x000ea20000300a00 */
[----:B-1----:R-:W-:-:S03]  /*75bd0*/  IMAD.MOV.U32 R0, RZ, RZ, R215 ;  /* 0x000000ffff007224 */ /* 0x002fc600078e00d7 */
[----:B---3--:R-:W-:Y:S04]  /*75be0*/  STL [R1+0x1c50], R198 ;  /* 0x001c50c601007387 */ /* 0x008fe80000100800 */
[----:B------:R1:W-:Y:S02]  /*75bf0*/  STL [R1+0x1c44], R0 ;  /* 0x001c440001007387 */ /* 0x0003e40000100800 */
[----:B-1----:R-:W-:Y:S02]  /*75c00*/  MOV R0, R199 ;  /* 0x000000c700007202 */ /* 0x002fe40000000f00 */
[----:B------:R-:W3:Y:S04]  /*75c10*/  LDL.LU.64 R198, [R1+0x1ca8] ;  /* 0x001ca80001c67983 */ /* 0x000ee80000300a00 */
[----:B------:R1:W-:Y:S04]  /*75c20*/  STL [R1+0x1c4c], R0 ;  /* 0x001c4c0001007387 */ /* 0x0003e80000100800 */
[----:B----4-:R4:W-:Y:S01]  /*75c30*/  STL [R1+0x1c58], R196 ;  /* 0x001c58c401007387 */ /* 0x0109e20000100800 */
[----:B-1----:R-:W-:-:S03]  /*75c40*/  IMAD.MOV.U32 R0, RZ, RZ, R197 ;  /* 0x000000ffff007224 */ /* 0x002fc600078e00c5 */
[----:B----4-:R-:W4:Y:S04]  /*75c50*/  LDL.LU.64 R196, [R1+0x1cb0] ;  /* 0x001cb00001c47983 */ /* 0x010f280000300a00 */
[----:B------:R1:W-:Y:S04]  /*75c60*/  STL [R1+0x1c54], R0 ;  /* 0x001c540001007387 */ /* 0x0003e80000100800 */
        /* <DEDUP_REMOVED lines=16> */
[----:B------:R1:W-:Y:S02]  /*75d70*/  STL [R1+0x1c74], R0 ;  /* 0x001c740001007387 */ /* 0x0003e40000100800 */
[----:B-1----:R-:W-:Y:S02]  /*75d80*/  MOV R0, R203 ;  /* 0x000000cb00007202 */ /* 0x002fe40000000f00 */
[----:B------:R-:W4:Y:S04]  /*75d90*/  LDL.LU.64 R202, [R1+0x1cd8] ;  /* 0x001cd80001ca7983 */ /* 0x000f280000300a00 */
[----:B------:R1:W-:Y:S04]  /*75da0*/  STL [R1+0x1c7c], R0 ;  /* 0x001c7c0001007387 */ /* 0x0003e80000100800 */
[----:B------:R1:W-:Y:S02]  /*75db0*/  STL [R1+0x1c88], R212 ;  /* 0x001c88d401007387 */ /* 0x0003e40000100800 */
[----:B-1----:R-:W-:-:S02]  /*75dc0*/  IMAD.MOV.U32 R0, RZ, RZ, R213 ;  /* 0x000000ffff007224 */ /* 0x002fc400078e00d5 */
        /* <DEDUP_REMOVED lines=20> */
[----:B------:R-:W-:Y:S04]  /*75f10*/  STL [R1+0x1cb8], R214 ;  /* 0x001cb8d601007387 */ /* 0x000fe80000100800 */
[----:B------:R1:W-:Y:S04]  /*75f20*/  STL [R1+0x1cac], R0 ;  /* 0x001cac0001007387 */ /* 0x0003e80000100800 */
[----:B----4-:R-:W4:Y:S01]  /*75f30*/  LDL.LU.64 R196, [R1+0x1d08] ;  /* 0x001d080001c47983 */ /* 0x010f220000300a00 */
[----:B-1----:R-:W-:-:S03]  /*75f40*/  IMAD.MOV.U32 R0, RZ, RZ, R215 ;  /* 0x000000ffff007224 */ /* 0x002fc600078e00d7 */
[----:B------:R-:W-:Y:S04]  /*75f50*/  STL [R1+0x1cc0], R208 ;  /* 0x001cc0d001007387 */ /* 0x000fe80000100800 */
[----:B------:R1:W-:Y:S04]  /*75f60*/  STL [R1+0x1cb4], R0 ;  /* 0x001cb40001007387 */ /* 0x0003e80000100800 */
[----:B------:R-:W4:Y:S01]  /*75f70*/  LDL.LU.64 R150, [R1+0x1d10] ;  /* 0x001d100001967983 */ /* 0x000f220000300a00 */
[----:B-1----:R-:W-:-:S05]  /*75f80*/  MOV R0, R209 ;  /* 0x000000d100007202 */ /* 0x002fca0000000f00 */
[----:B------:R1:W-:Y:S04]  /*75f90*/  STL [R1+0x1cbc], R0 ;  /* 0x001cbc0001007387 */ /* 0x0003e80000100800 */
[----:B------:R-:W-:Y:S04]  /*75fa0*/  STL [R1+0x1cc8], R206 ;  /* 0x001cc8ce01007387 */ /* 0x000fe80000100800 */
[----:B------:R-:W4:Y:S01]  /*75fb0*/  LDL.LU.64 R250, [R1+0x1d18] ;  /* 0x001d180001fa7983 */ /* 0x000f220000300a00 */
[----:B-1----:R-:W-:-:S05]  /*75fc0*/  IMAD.MOV.U32 R0, RZ, RZ, R207 ;  /* 0x000000ffff007224 */ /* 0x002fca00078e00cf */
[----:B------:R1:W-:Y:S04]  /*75fd0*/  STL [R1+0x1cc4], R0 ;  /* 0x001cc40001007387 */ /* 0x0003e80000100800 */
[----:B------:R-:W-:Y:S04]  /*75fe0*/  STL [R1+0x1cd0], R204 ;  /* 0x001cd0cc01007387 */ /* 0x000fe80000100800 */
[----:B------:R-:W4:Y:S01]  /*75ff0*/  LDL.LU.64 R216, [R1+0x1d20] ;  /* 0x001d200001d87983 */ /* 0x000f220000300a00 */
[----:B-1----:R-:W-:-:S03]  /*76000*/  MOV R0, R205 ;  /* 0x000000cd00007202 */ /* 0x002fc60000000f00 */
[----:B------:R-:W4:Y:S04]  /*76010*/  LDL.LU.64 R208, [R1+0x1d28] ;  /* 0x001d280001d07983 */ /* 0x000f280000300a00 */
[----:B------:R1:W-:Y:S04]  /*76020*/  STL [R1+0x1ccc], R0 ;  /* 0x001ccc0001007387 */ /* 0x0003e80000100800 */
[----:B------:R1:W-:Y:S04]  /*76030*/  STL [R1+0x1cd8], R202 ;  /* 0x001cd8ca01007387 */ /* 0x0003e80000100800 */
[----:B------:R-:W4:Y:S01]  /*76040*/  LDL.LU.64 R206, [R1+0x1d30] ;  /* 0x001d300001ce7983 */ /* 0x000f220000300a00 */
[----:B-1----:R-:W-:-:S03]  /*76050*/  IMAD.MOV.U32 R0, RZ, RZ, R203 ;  /* 0x000000ffff007224 */ /* 0x002fc600078e00cb */
[----:B------:R-:W4:Y:S04]  /*76060*/  LDL.LU.64 R204, [R1+0x1d38] ;  /* 0x001d380001cc7983 */ /* 0x000f280000300a00 */
[----:B------:R1:W-:Y:S04]  /*76070*/  STL [R1+0x1cd4], R0 ;  /* 0x001cd40001007387 */ /* 0x0003e80000100800 */
[----:B------:R-:W-:Y:S04]  /*76080*/  STL [R1+0x1ce0], R212 ;  /* 0x001ce0d401007387 */ /* 0x000fe80000100800 */
[----:B------:R-:W4:Y:S01]  /*76090*/  LDL.LU.64 R202, [R1+0x1d40] ;  /* 0x001d400001ca7983 */ /* 0x000f220000300a00 */
[----:B-1----:R-:W-:-:S03]  /*760a0*/  MOV R0, R213 ;  /* 0x000000d500007202 */ /* 0x002fc60000000f00 */
[----:B--2---:R-:W-:Y:S04]  /*760b0*/  STL [R1+0x1ce8], R194 ;  /* 0x001ce8c201007387 */ /* 0x004fe80000100800 */
[----:B------:R1:W-:Y:S02]  /*760c0*/  STL [R1+0x1cdc], R0 ;  /* 0x001cdc0001007387 */ /* 0x0003e40000100800 */
[----:B-1----:R-:W-:Y:S02]  /*760d0*/  IMAD.MOV.U32 R0, RZ, RZ, R195 ;  /* 0x000000ffff007224 */ /* 0x002fe400078e00c3 */
[----:B------:R-:W2:Y:S04]  /*760e0*/  LDL.LU.64 R194, [R1+0x1d48] ;  /* 0x001d480001c27983 */ /* 0x000ea80000300a00 */
[----:B------:R1:W-:Y:S04]  /*760f0*/  STL [R1+0x1ce4], R0 ;  /* 0x001ce40001007387 */ /* 0x0003e80000100800 */
[----:B------:R-:W-:Y:S01]  /*76100*/  STL [R1+0x1cf0], R210 ;  /* 0x001cf0d201007387 */ /* 0x000fe20000100800 */
[----:B-1----:R-:W-:-:S03]  /*76110*/  MOV R0, R211 ;  /* 0x000000d300007202 */ /* 0x002fc60000000f00 */
[----:B------:R-:W-:Y:S04]  /*76120*/  STL [R1+0x1cf8], R200 ;  /* 0x001cf8c801007387 */ /* 0x000fe80000100800 */
[----:B------:R1:W-:Y:S04]  /*76130*/  STL [R1+0x1cec], R0 ;  /* 0x001cec0001007387 */ /* 0x0003e80000100800 */
[----:B------:R-:W2:Y:S01]  /*76140*/  LDL.LU.64 R214, [R1+0x1d50] ;  /* 0x001d500001d67983 */ /* 0x000ea20000300a00 */
[----:B-1----:R-:W-:-:S03]  /*76150*/  IMAD.MOV.U32 R0, RZ, RZ, R201 ;  /* 0x000000ffff007224 */ /* 0x002fc600078e00c9 */
[----:B---3--:R-:W-:Y:S04]  /*76160*/  STL [R1+0x1d00], R198 ;  /* 0x001d00c601007387 */ /* 0x008fe80000100800 */
[----:B------:R1:W-:Y:S04]  /*76170*/  STL [R1+0x1cf4], R0 ;  /* 0x001cf40001007387 */ /* 0x0003e80000100800 */
[----:B------:R-:W3:Y:S04]  /*76180*/  LDL.LU.64 R212, [R1+0x1d58] ;  /* 0x001d580001d47983 */ /* 0x000ee80000300a00 */
[----:B------:R-:W3:Y:S01]  /*76190*/  LDL.LU.64 R210, [R1+0x1d60] ;  /* 0x001d600001d27983 */ /* 0x000ee20000300a00 */
[----:B-1----:R-:W-:-:S05]  /*761a0*/  MOV R0, R199 ;  /* 0x000000c700007202 */ /* 0x002fca0000000f00 */
[----:B------:R1:W-:Y:S04]  /*761b0*/  STL [R1+0x1cfc], R0 ;  /* 0x001cfc0001007387 */ /* 0x0003e80000100800 */
[----:B----4-:R4:W-:Y:S04]  /*761c0*/  STL [R1+0x1d08], R196 ;  /* 0x001d08c401007387 */ /* 0x0109e80000100800 */
[----:B------:R-:W3:Y:S01]  /*761d0*/  LDL.LU.64 R200, [R1+0x13d8] ;  /* 0x0013d80001c87983 */ /* 0x000ee20000300a00 */
[----:B-1----:R-:W-:-:S03]  /*761e0*/  IMAD.MOV.U32 R0, RZ, RZ, R197 ;  /* 0x000000ffff007224 */ /* 0x002fc600078e00c5 */
[----:B------:R-:W3:Y:S04]  /*761f0*/  LDL.LU.64 R198, [R1+0x11d8] ;  /* 0x0011d80001c67983 */ /* 0x000ee80000300a00 */
[----:B------:R1:W-:Y:S04]  /*76200*/  STL [R1+0x1d04], R0 ;  /* 0x001d040001007387 */ /* 0x0003e80000100800 */
[----:B------:R-:W-:Y:S04]  /*76210*/  STL [R1+0x1d10], R150 ;  /* 0x001d109601007387 */ /* 0x000fe80000100800 */
[----:B----4-:R-:W4:Y:S01]  /*76220*/  LDL.LU.64 R196, [R1+0xe90] ;  /* 0x000e900001c47983 */ /* 0x010f220000300a00 */
[----:B-1----:R-:W-:-:S03]  /*76230*/  MOV R0, R151 ;  /* 0x0000009700007202 */ /* 0x002fc60000000f00 */
[----:B------:R-:W-:Y:S04]  /*76240*/  STL [R1+0x1d18], R250 ;  /* 0x001d18fa01007387 */ /* 0x000fe80000100800 */
[----:B------:R1:W-:Y:S02]  /*76250*/  STL [R1+0x1d0c], R0 ;  /* 0x001d0c0001007387 */ /* 0x0003e40000100800 */
[----:B-1----:R-:W-:Y:S02]  /*76260*/  IMAD.MOV.U32 R0, RZ, RZ, R251 ;  /* 0x000000ffff007224 */ /* 0x002fe400078e00fb */
[----:B------:R-:W-:Y:S04]  /*76270*/  STL [R1+0x1d20], R216 ;  /* 0x001d20d801007387 */ /* 0x000fe80000100800 */
[----:B------:R1:W-:Y:S04]  /*76280*/  STL [R1+0x1d14], R0 ;  /* 0x001d140001007387 */ /* 0x0003e80000100800 */
[----:B------:R-:W-:Y:S01]  /*76290*/  STL [R1+0x1d28], R208 ;  /* 0x001d28d001007387 */ /* 0x000fe20000100800 */
[----:B-1----:R-:W-:-:S05]  /*762a0*/  MOV R0, R217 ;  /* 0x000000d900007202 */ /* 0x002fca0000000f00 */
        /* <DEDUP_REMOVED lines=10> */
[----:B------:R-:W4:Y:S04]  /*76350*/  LDL.LU.64 R208, [R1+0x1d98] ;  /* 0x001d980001d07983 */ /* 0x000f280000300a00 */
[----:B------:R-:W4:Y:S01]  /*76360*/  LDL.LU.64 R206, [R1+0x1da0] ;  /* 0x001da00001ce7983 */ /* 0x000f220000300a00 */
[----:B-1----:R-:W-:-:S05]  /*76370*/  MOV R0, R203 ;  /* 0x000000cb00007202 */ /* 0x002fca0000000f00 */
[----:B------:R1:W-:Y:S04]  /*76380*/  STL [R1+0x1d3c], R0 ;  /* 0x001d3c0001007387 */ /* 0x0003e80000100800 */
[----:B--2---:R2:W-:Y:S04]  /*76390*/  STL [R1+0x1d48], R194 ;  /* 0x001d48c201007387 */ /* 0x0045e80000100800 */
[----:B------:R-:W4:Y:S01]  /*763a0*/  LDL.LU.64 R204, [R1+0x1470] ;  /* 0x0014700001cc7983 */ /* 0x000f220000300a00 */
[----:B-1----:R-:W-:-:S03]  /*763b0*/  IMAD.MOV.U32 R0, RZ, RZ, R195 ;  /* 0x000000ffff007224 */ /* 0x002fc600078e00c3 */
[----:B------:R-:W4:Y:S04]  /*763c0*/  LDL.LU.64 R202, [R1+0x12c0] ;  /* 0x0012c00001ca7983 */ /* 0x000f280000300a00 */
[----:B------:R1:W-:Y:S04]  /*763d0*/  STL [R1+0x1d44], R0 ;  /* 0x001d440001007387 */ /* 0x0003e80000100800 */
[----:B------:R-:W-:Y:S04]  /*763e0*/  STL [R1+0x1d50], R214 ;  /* 0x001d50d601007387 */ /* 0x000fe80000100800 */
[----:B--2---:R-:W2:Y:S01]  /*763f0*/  LDL.LU.64 R194, [R1+0xeb8] ;  /* 0x000eb80001c27983 */ /* 0x004ea20000300a00 */
[----:B-1----:R-:W-:-:S03]  /*76400*/  MOV R0, R215 ;  /* 0x000000d700007202 */ /* 0x002fc60000000f00 */
[----:B---3--:R-:W-:Y:S04]  /*76410*/  STL [R1+0x1d58], R212 ;  /* 0x001d58d401007387 */ /* 0x008fe80000100800 */
[----:B------:R1:W-:Y:S04]  /*76420*/  STL [R1+0x1d4c], R0 ;  /* 0x001d4c0001007387 */ /* 0x0003e80000100800 */
[----:B------:R-:W-:Y:S01]  /*76430*/  STL [R1+0x1d60], R210 ;  /* 0x001d60d201007387 */ /* 0x000fe20000100800 */
[----:B-1----:R-:W-:-:S05]  /*76440*/  IMAD.MOV.U32 R0, RZ, RZ, R213 ;  /* 0x000000ffff007224 */ /* 0x002fca00078e00d5 */
[----:B------:R1:W-:Y:S04]  /*76450*/  STL [R1+0x1d54], R0 ;  /* 0x001d540001007387 */ /* 0x0003e80000100800 */
[----:B------:R-:W-:Y:S01]  /*76460*/  STL [R1+0x1d68], R200 ;  /* 0x001d68c801007387 */ /* 0x000fe20000100800 */
[----:B-1----:R-:W-:-:S05]  /*76470*/  MOV R0, R211 ;  /* 0x000000d300007202 */ /* 0x002fca0000000f00 */
[----:B------:R1:W-:Y:S04]  /*76480*/  STL [R1+0x1d5c], R0 ;  /* 0x001d5c0001007387 */ /* 0x0003e80000100800 */
[----:B------:R-:W-:Y:S01]  /*76490*/  STL [R1+0x1d70], R198 ;  /* 0x001d70c601007387 */ /* 0x000fe20000100800 */
[----:B-1----:R-:W-:-:S05]  /*764a0*/  IMAD.MOV.U32 R0, RZ, RZ, R201 ;  /* 0x000000ffff007224 */ /* 0x002fca00078e00c9 */
[----:B------:R1:W-:Y:S04]  /*764b0*/  STL [R1+0x1d64], R0 ;  /* 0x001d640001007387 */ /* 0x0003e80000100800 */
[----:B----4-:R-:W-:Y:S01]  /*764c0*/  STL [R1+0x1d78], R196 ;  /* 0x001d78c401007387 */ /* 0x010fe20000100800 */
[----:B-1----:R-:W-:-:S05]  /*764d0*/  MOV R0, R199 ;  /* 0x000000c700007202 */ /* 0x002fca0000000f00 */
[----:B------:R1:W-:Y:S04]  /*764e0*/  STL [R1+0x1d6c], R0 ;  /* 0x001d6c0001007387 */ /* 0x0003e80000100800 */
[----:B------:R-:W3:Y:S01]  /*764f0*/  LDL.LU.64 R200, [R1+0x1dd8] ;  /* 0x001dd80001c87983 */ /* 0x000ee20000300a00 */
[----:B-1----:R-:W-:-:S05]  /*76500*/  IMAD.MOV.U32 R0, RZ, RZ, R197 ;  /* 0x000000ffff007224 */ /* 0x002fca00078e00c5 */
[----:B------:R1:W-:Y:S04]  /*76510*/  STL [R1+0x1d74], R0 ;  /* 0x001d740001007387 */ /* 0x0003e80000100800 */
[----:B------:R-:W-:Y:S04]  /*76520*/  STL [R1+0x1d80], R238 ;  /* 0x001d80ee01007387 */ /* 0x000fe80000100800 */
[----:B------:R-:W-:Y:S04]  /*76530*/  STL [R1+0x1d7c], R239 ;  /* 0x001d7cef01007387 */ /* 0x000fe80000100800 */
[----:B------:R-:W-:Y:S04]  /*76540*/  STL [R1+0x1d88], R218 ;  /* 0x001d88da01007387 */ /* 0x000fe80000100800 */
[----:B------:R-:W4:Y:S04]  /*76550*/  LDL.LU.64 R212, [R1+0x1de0] ;  /* 0x001de00001d47983 */ /* 0x000f280000300a00 */
[----:B------:R-:W-:Y:S04]  /*76560*/  STL [R1+0x1d84], R219 ;  /* 0x001d84db01007387 */ /* 0x000fe80000100800 */
[----:B------:R-:W4:Y:S04]  /*76570*/  LDL.LU.64 R210, [R1+0x14e8] ;  /* 0x0014e80001d27983 */ /* 0x000f280000300a00 */
[----:B------:R-:W-:Y:S04]  /*76580*/  STL [R1+0x1d90], R2 ;  /* 0x001d900201007387 */ /* 0x000fe80000100800 */
[----:B------:R-:W4:Y:S04]  /*76590*/  LDL.LU.64 R198, [R1+0x1310] ;  /* 0x0013100001c67983 */ /* 0x000f280000300a00 */
[----:B------:R-:W-:Y:S04]  /*765a0*/  STL [R1+0x1d8c], R3 ;  /* 0x001d8c0301007387 */ /* 0x000fe80000100800 */
[----:B------:R-:W4:Y:S01]  /*765b0*/  LDL.LU.64 R196, [R1+0xed8] ;  /* 0x000ed80001c47983 */ /* 0x000f220000300a00 */
[----:B-1----:R-:W-:-:S03]  /*765c0*/  MOV R0, R209 ;  /* 0x000000d100007202 */ /* 0x002fc60000000f00 */
[----:B------:R-:W-:Y:S04]  /*765d0*/  STL [R1+0x1d98], R208 ;  /* 0x001d98d001007387 */ /* 0x000fe80000100800 */
[----:B------:R-:W-:Y:S04]  /*765e0*/  STL [R1+0x1da0], R206 ;  /* 0x001da0ce01007387 */ /* 0x000fe80000100800 */
[----:B------:R1:W-:Y:S02]  /*765f0*/  STL [R1+0x1d94], R0 ;  /* 0x001d940001007387 */ /* 0x0003e40000100800 */
[----:B-1----:R-:W-:-:S02]  /*76600*/  IMAD.MOV.U32 R0, RZ, RZ, R207 ;  /* 0x000000ffff007224 */ /* 0x002fc400078e00cf */
[----:B------:R-:W-:Y:S04]  /*76610*/  STL [R1+0x1da8], R204 ;  /* 0x001da8cc01007387 */ /* 0x000fe80000100800 */
[----:B------:R1:W-:Y:S04]  /*76620*/  STL [R1+0x1d9c], R0 ;  /* 0x001d9c0001007387 */ /* 0x0003e80000100800 */
[----:B------:R-:W-:Y:S01]  /*76630*/  STL [R1+0x1db0], R202 ;  /* 0x001db0ca01007387 */ /* 0x000fe20000100800 */
[----:B-1----:R-:W-:-:S05]  /*76640*/  MOV R0, R205 ;  /* 0x000000cd00007202 */ /* 0x002fca0000000f00 */
[----:B------:R1:W-:Y:S04]  /*76650*/  STL [R1+0x1da4], R0 ;  /* 0x001da40001007387 */ /* 0x0003e80000100800 */
[----:B--2---:R-:W-:Y:S01]  /*76660*/  STL [R1+0x1db8], R194 ;  /* 0x001db8c201007387 */ /* 0x004fe20000100800 */
[----:B-1----:R-:W-:-:S05]  /*76670*/  IMAD.MOV.U32 R0, RZ, RZ, R203 ;  /* 0x000000ffff007224 */ /* 0x002fca00078e00cb */
[----:B------:R1:W-:Y:S04]  /*76680*/  STL [R1+0x1dac], R0 ;  /* 0x001dac0001007387 */ /* 0x0003e80000100800 */
[----:B------:R-:W-:Y:S01]  /*76690*/  STL [R1+0x1dc0], R240 ;  /* 0x001dc0f001007387 */ /* 0x000fe20000100800 */
[----:B-1----:R-:W-:-:S05]  /*766a0*/  MOV R0, R195 ;  /* 0x000000c300007202 */ /* 0x002fca0000000f00 */
[----:B------:R1:W-:Y:S04]  /*766b0*/  STL [R1+0x1db4], R0 ;  /* 0x001db40001007387 */ /* 0x0003e80000100800 */
[----:B------:R-:W2:Y:S04]  /*766c0*/  LDL.LU.64 R208, [R1+0x1e18] ;  /* 0x001e180001d07983 */ /* 0x000ea80000300a00 */
[----:B------:R-:W-:Y:S04]  /*766d0*/  STL [R1+0x1dbc], R241 ;  /* 0x001dbcf101007387 */ /* 0x000fe80000100800 */
[----:B------:R-:W-:Y:S04]  /*766e0*/  STL [R1+0x1dc8], R224 ;  /* 0x001dc8e001007387 */ /* 0x000fe80000100800 */
[----:B------:R-:W2:Y:S04]  /*766f0*/  LDL.LU.64 R206, [R1+0x1e20] ;  /* 0x001e200001ce7983 */ /* 0x000ea80000300a00 */
[----:B------:R-:W-:Y:S04]  /*76700*/  STL [R1+0x1dc4], R225 ;  /* 0x001dc4e101007387 */ /* 0x000fe80000100800 */
[----:B------:R-:W-:Y:S04]  /*76710*/  STL [R1+0x1dd0], R16 ;  /* 0x001dd01001007387 */ /* 0x000fe80000100800 */
[----:B------:R-:W2:Y:S04]  /*76720*/  LDL.LU.64 R204, [R1+0x1e28] ;  /* 0x001e280001cc7983 */ /* 0x000ea80000300a00 */
[----:B------:R-:W-:Y:S04]  /*76730*/  STL [R1+0x1dcc], R17 ;  /* 0x001dcc1101007387 */ /* 0x000fe80000100800 */
[----:B------:R-:W2:Y:S04]  /*76740*/  LDL.LU.64 R202, [R1+0x1368] ;  /* 0x0013680001ca7983 */ /* 0x000ea80000300a00 */
[----:B---3--:R3:W-:Y:S04]  /*76750*/  STL [R1+0x1dd8], R200 ;  /* 0x001dd8c801007387 */ /* 0x0087e80000100800 */
[----:B------:R-:W2:Y:S01]  /*76760*/  LDL.LU.64 R194, [R1+0xf00] ;  /* 0x000f000001c27983 */ /* 0x000ea20000300a00 */
[----:B-1----:R-:W-:-:S03]  /*76770*/  IMAD.MOV.U32 R0, RZ, RZ, R201 ;  /* 0x000000ffff007224 */ /* 0x002fc600078e00c9 */
[----:B---3--:R-:W3:Y:S04]  /*76780*/  LDL.LU.64 R200, [R1+0xe70] ;  /* 0x000e700001c87983 */ /* 0x008ee80000300a00 */
[----:B------:R4:W-:Y:S02]  /*76790*/  STL [R1+0x1dd4], R0 ;  /* 0x001dd40001007387 */ /* 0x0009e40000100800 */
[----:B----4-:R-:W-:Y:S02]  /*767a0*/  MOV R0, R213 ;  /* 0x000000d500007202 */ /* 0x010fe40000000f00 */
[----:B------:R-:W-:Y:S04]  /*767b0*/  STL [R1+0x1de0], R212 ;  /* 0x001de0d401007387 */ /* 0x000fe80000100800 */
[----:B------:R-:W-:Y:S04]  /*767c0*/  STL [R1+0x1de8], R210 ;  /* 0x001de8d201007387 */ /* 0x000fe80000100800 */
        /* <DEDUP_REMOVED lines=10> */
[----:B------:R-:W4:Y:S04]  /*76870*/  LDL.LU.64 R198, [R1+0x1e58] ;  /* 0x001e580001c67983 */ /* 0x000f280000300a00 */
[----:B------:R-:W-:Y:S04]  /*76880*/  STL [R1+0x1dfc], R247 ;  /* 0x001dfcf701007387 */ /* 0x000fe80000100800 */
[----:B------:R-:W-:Y:S04]  /*76890*/  STL [R1+0x1e08], R226 ;  /* 0x001e08e201007387 */ /* 0x000fe80000100800 */
[----:B------:R-:W4:Y:S04]  /*768a0*/  LDL.LU.64 R214, [R1+0x1e60] ;  /* 0x001e600001d67983 */ /* 0x000f280000300a00 */
[----:B------:R-:W-:Y:S04]  /*768b0*/  STL [R1+0x1e04], R227 ;  /* 0x001e04e301007387 */ /* 0x000fe80000100800 */
[----:B------:R-:W-:Y:S04]  /*768c0*/  STL [R1+0x1e10], R18 ;  /* 0x001e101201007387 */ /* 0x000fe80000100800 */
[----:B------:R-:W4:Y:S04]  /*768d0*/  LDL.LU.64 R212, [R1+0x1e68] ;  /* 0x001e680001d47983 */ /* 0x000f280000300a00 */
[----:B------:R-:W-:Y:S04]  /*768e0*/  STL [R1+0x1e0c], R19 ;  /* 0x001e0c1301007387 */ /* 0x000fe80000100800 */
[----:B------:R-:W4:Y:S04]  /*768f0*/  LDL.LU.64 R210, [R1+0x13c0] ;  /* 0x0013c00001d27983 */ /* 0x000f280000300a00 */
[----:B--2---:R2:W-:Y:S01]  /*76900*/  STL [R1+0x1e18], R208 ;  /* 0x001e18d001007387 */ /* 0x0045e20000100800 */
[----:B-1----:R-:W-:-:S03]  /*76910*/  MOV R0, R209 ;  /* 0x000000d100007202 */ /* 0x002fc60000000f00 */
[----:B------:R-:W4:Y:S04]  /*76920*/  LDL.LU.64 R196, [R1+0x11c8] ;  /* 0x0011c80001c47983 */ /* 0x000f280000300a00 */
[----:B------:R-:W-:Y:S04]  /*76930*/  STL [R1+0x1e20], R206 ;  /* 0x001e20ce01007387 */ /* 0x000fe80000100800 */
[----:B------:R1:W-:Y:S04]  /*76940*/  STL [R1+0x1e14], R0 ;  /* 0x001e140001007387 */ /* 0x0003e80000100800 */
[----:B--2---:R-:W2:Y:S01]  /*76950*/  LDL.LU.64 R208, [R1+0xe88] ;  /* 0x000e880001d07983 */ /* 0x004ea20000300a00 */
[----:B-1----:R-:W-:-:S03]  /*76960*/  IMAD.MOV.U32 R0, RZ, RZ, R207 ;  /* 0x000000ffff007224 */ /* 0x002fc600078e00cf */
        /* <DEDUP_REMOVED lines=8> */
[----:B---3--:R-:W-:Y:S01]  /*769f0*/  STL [R1+0x1e40], R200 ;  /* 0x001e40c801007387 */ /* 0x008fe20000100800 */
[----:B-1----:R-:W-:-:S05]  /*76a00*/  MOV R0, R195 ;  /* 0x000000c300007202 */ /* 0x002fca0000000f00 */
[----:B------:R1:W-:Y:S04]  /*76a10*/  STL [R1+0x1e34], R0 ;  /* 0x001e340001007387 */ /* 0x0003e80000100800 */
[----:B------:R-:W3:Y:S01]  /*76a20*/  LDL.LU.64 R194, [R1+0x1e98] ;  /* 0x001e980001c27983 */ /* 0x000ee20000300a00 */
[----:B-1----:R-:W-:-:S03]  /*76a30*/  IMAD.MOV.U32 R0, RZ, RZ, R201 ;  /* 0x000000ffff007224 */ /* 0x002fc600078e00c9 */
[----:B------:R-:W-:Y:S04]  /*76a40*/  STL [R1+0x1e48], R228 ;  /* 0x001e48e401007387 */ /* 0x000fe80000100800 */
[----:B------:R1:W-:Y:S04]  /*76a50*/  STL [R1+0x1e3c], R0 ;  /* 0x001e3c0001007387 */ /* 0x0003e80000100800 */
[----:B------:R-:W-:Y:S04]  /*76a60*/  STL [R1+0x1e44], R229 ;  /* 0x001e44e501007387 */ /* 0x000fe80000100800 */
[----:B------:R-:W3:Y:S04]  /*76a70*/  LDL.LU.64 R206, [R1+0x1ea0] ;  /* 0x001ea00001ce7983 */ /* 0x000ee80000300a00 */
[----:B------:R-:W-:Y:S04]  /*76a80*/  STL [R1+0x1e50], R20 ;  /* 0x001e501401007387 */ /* 0x000fe80000100800 */
[----:B------:R-:W3:Y:S04]  /*76a90*/  LDL.LU.64 R204, [R1+0x1ea8] ;  /* 0x001ea80001cc7983 */ /* 0x000ee80000300a00 */
[----:B------:R-:W-:Y:S04]  /*76aa0*/  STL [R1+0x1e4c], R21 ;  /* 0x001e4c1501007387 */ /* 0x000fe80000100800 */
[----:B------:R-:W3:Y:S04]  /*76ab0*/  LDL.LU.64 R202, [R1+0x1460] ;  /* 0x0014600001ca7983 */ /* 0x000ee80000300a00 */
[----:B----4-:R4:W-:Y:S01]  /*76ac0*/  STL [R1+0x1e58], R198 ;  /* 0x001e58c601007387 */ /* 0x0109e20000100800 */
[----:B-1----:R-:W-:-:S03]  /*76ad0*/  MOV R0, R199 ;  /* 0x000000c700007202 */ /* 0x002fc60000000f00 */
[----:B------:R-:W3:Y:S04]  /*76ae0*/  LDL.LU.64 R200, [R1+0x12a8] ;  /* 0x0012a80001c87983 */ /* 0x000ee80000300a00 */
[----:B------:R-:W-:Y:S04]  /*76af0*/  STL [R1+0x1e60], R214 ;  /* 0x001e60d601007387 */ /* 0x000fe80000100800 */
[----:B------:R1:W-:Y:S04]  /*76b00*/  STL [R1+0x1e54], R0 ;  /* 0x001e540001007387 */ /* 0x0003e80000100800 */
[----:B----4-:R-:W4:Y:S01]  /*76b10*/  LDL.LU.64 R198, [R1+0xea8] ;  /* 0x000ea80001c67983 */ /* 0x010f220000300a00 */
        /* <DEDUP_REMOVED lines=8> */
[----:B------:R1:W-:Y:S02]  /*76ba0*/  STL [R1+0x1e6c], R0 ;  /* 0x001e6c0001007387 */ /* 0x0003e40000100800 */
[----:B-1----:R-:W-:-:S02]  /*76bb0*/  MOV R0, R197 ;  /* 0x000000c500007202 */ /* 0x002fc40000000f00 */
[----:B------:R-:W4:Y:S04]  /*76bc0*/  LDL.LU.64 R196, [R1+0x1ed8] ;  /* 0x001ed80001c47983 */ /* 0x000f280000300a00 */
[----:B------:R1:W-:Y:S04]  /*76bd0*/  STL [R1+0x1e74], R0 ;  /* 0x001e740001007387 */ /* 0x0003e80000100800 */
[----:B--2---:R2:W-:Y:S01]  /*76be0*/  STL [R1+0x1e80], R208 ;  /* 0x001e80d001007387 */ /* 0x0045e20000100800 */
[----:B-1----:R-:W-:-:S03]  /*76bf0*/  IMAD.MOV.U32 R0, RZ, RZ, R209 ;  /* 0x000000ffff007224 */ /* 0x002fc600078e00d1 */
[----:B------:R-:W-:Y:S04]  /*76c00*/  STL [R1+0x1e88], R230 ;  /* 0x001e88e601007387 */ /* 0x000fe80000100800 */
[----:B------:R1:W-:Y:S04]  /*76c10*/  STL [R1+0x1e7c], R0 ;  /* 0x001e7c0001007387 */ /* 0x0003e80000100800 */
[----:B------:R-:W4:Y:S04]  /*76c20*/  LDL.LU.64 R214, [R1+0x1ee0] ;  /* 0x001ee00001d67983 */ /* 0x000f280000300a00 */
[----:B------:R-:W-:Y:S04]  /*76c30*/  STL [R1+0x1e84], R231 ;  /* 0x001e84e701007387 */ /* 0x000fe80000100800 */
[----:B------:R-:W-:Y:S04]  /*76c40*/  STL [R1+0x1e90], R22 ;  /* 0x001e901601007387 */ /* 0x000fe80000100800 */
[----:B------:R-:W4:Y:S04]  /*76c50*/  LDL.LU.64 R212, [R1+0x1ee8] ;  /* 0x001ee80001d47983 */ /* 0x000f280000300a00 */
[----:B------:R-:W-:Y:S04]  /*76c60*/  STL [R1+0x1e8c], R23 ;  /* 0x001e8c1701007387 */ /* 0x000fe80000100800 */
[----:B------:R-:W4:Y:S04]  /*76c70*/  LDL.LU.64 R210, [R1+0x14d8] ;  /* 0x0014d80001d27983 */ /* 0x000f280000300a00 */
[----:B---3--:R3:W-:Y:S04]  /*76c80*/  STL [R1+0x1e98], R194 ;  /* 0x001e98c201007387 */ /* 0x0087e80000100800 */
[----:B--2---:R-:W2:Y:S01]  /*76c90*/  LDL.LU.64 R208, [R1+0x1300] ;  /* 0x0013000001d07983 */ /* 0x004ea20000300a00 */
[----:B-1----:R-:W-:-:S03]  /*76ca0*/  MOV R0, R195 ;  /* 0x000000c300007202 */ /* 0x002fc60000000f00 */
[----:B---3--:R-:W3:Y:S04]  /*76cb0*/  LDL.LU.64 R194, [R1+0xed0] ;  /* 0x000ed00001c27983 */ /* 0x008ee80000300a00 */
[----:B------:R1:W-:Y:S04]  /*76cc0*/  STL [R1+0x1e94], R0 ;  /* 0x001e940001007387 */ /* 0x0003e80000100800 */
[----:B------:R-:W-:Y:S01]  /*76cd0*/  STL [R1+0x1ea0], R206 ;  /* 0x001ea0ce01007387 */ /* 0x000fe20000100800 */
        /* <DEDUP_REMOVED lines=9> */
[----:B------:R-:W3:Y:S01]  /*76d70*/  LDL.LU.64 R206, [R1+0x1f18] ;  /* 0x001f180001ce7983 */ /* 0x000ee20000300a00 */
[----:B-1----:R-:W-:-:S05]  /*76d80*/  MOV R0, R201 ;  /* 0x000000c900007202 */ /* 0x002fca0000000f00 */
[----:B------:R1:W-:Y:S04]  /*76d90*/  STL [R1+0x1eb4], R0 ;  /* 0x001eb40001007387 */ /* 0x0003e80000100800 */
[----:B----4-:R-:W-:Y:S04]  /*76da0*/  STL [R1+0x1ec0], R198 ;  /* 0x001ec0c601007387 */ /* 0x010fe80000100800 */
[----:B------:R-:W4:Y:S01]  /*76db0*/  LDL.LU.64 R204, [R1+0x1f20] ;  /* 0x001f200001cc7983 */ /* 0x000f220000300a00 */
[----:B-1----:R-:W-:-:S05]  /*76dc0*/  IMAD.MOV.U32 R0, RZ, RZ, R199 ;  /* 0x000000ffff007224 */ /* 0x002fca00078e00c7 */
[----:B------:R1:W-:Y:S04]  /*76dd0*/  STL [R1+0x1ebc], R0 ;  /* 0x001ebc0001007387 */ /* 0x0003e80000100800 */
[----:B------:R-:W-:Y:S04]  /*76de0*/  STL [R1+0x1ec8], R236 ;  /* 0x001ec8ec01007387 */ /* 0x000fe80000100800 */
[----:B------:R-:W-:Y:S04]  /*76df0*/  STL [R1+0x1ec4], R237 ;  /* 0x001ec4ed01007387 */ /* 0x000fe80000100800 */
[----:B------:R-:W-:Y:S04]  /*76e00*/  STL [R1+0x1ed0], R152 ;  /* 0x001ed09801007387 */ /* 0x000fe80000100800 */
[----:B------:R-:W4:Y:S04]  /*76e10*/  LDL.LU.64 R202, [R1+0x1f28] ;  /* 0x001f280001ca7983 */ /* 0x000f280000300a00 */
[----:B------:R-:W-:Y:S04]  /*76e20*/  STL [R1+0x1ecc], R153 ;  /* 0x001ecc9901007387 */ /* 0x000fe80000100800 */
[----:B------:R1:W-:Y:S02]  /*76e30*/  STL [R1+0x1ed8], R196 ;  /* 0x001ed8c401007387 */ /* 0x0003e40000100800 */
[----:B-1----:R-:W-:-:S02]  /*76e40*/  MOV R0, R197 ;  /* 0x000000c500007202 */ /* 0x002fc40000000f00 */
[----:B------:R-:W4:Y:S04]  /*76e50*/  LDL.LU.64 R200, [R1+0x1f30] ;  /* 0x001f300001c87983 */ /* 0x000f280000300a00 */
[----:B------:R-:W4:Y:S04]  /*76e60*/  LDL.LU.64 R198, [R1+0x1358] ;  /* 0x0013580001c67983 */ /* 0x000f280000300a00 */
[----:B------:R1:W-:Y:S04]  /*76e70*/  STL [R1+0x1ed4], R0 ;  /* 0x001ed40001007387 */ /* 0x0003e80000100800 */
[----:B------:R-:W-:Y:S04]  /*76e80*/  STL [R1+0x1ee0], R214 ;  /* 0x001ee0d601007387 */ /* 0x000fe80000100800 */
[----:B------:R-:W4:Y:S01]  /*76e90*/  LDL.LU.64 R196, [R1+0xef0] ;  /* 0x000ef00001c47983 */ /* 0x000f220000300a00 */
[----:B-1----:R-:W-:-:S03]  /*76ea0*/  IMAD.MOV.U32 R0, RZ, RZ, R215 ;  /* 0x000000ffff007224 */ /* 0x002fc600078e00d7 */
[----:B------:R-:W-:Y:S04]  /*76eb0*/  STL [R1+0x1ee8], R212 ;  /* 0x001ee8d401007387 */ /* 0x000fe80000100800 */
[----:B------:R1:W-:Y:S04]  /*76ec0*/  STL [R1+0x1edc], R0 ;  /* 0x001edc0001007387 */ /* 0x0003e80000100800 */
[----:B------:R-:W-:Y:S01]  /*76ed0*/  STL [R1+0x1ef0], R210 ;  /* 0x001ef0d201007387 */ /* 0x000fe20000100800 */
[----:B-1----:R-:W-:-:S05]  /*76ee0*/  MOV R0, R213 ;  /* 0x000000d500007202 */ /* 0x002fca0000000f00 */
[----:B------:R1:W-:Y:S02]  /*76ef0*/  STL [R1+0x1ee4], R0 ;  /* 0x001ee40001007387 */ /* 0x0003e40000100800 */
[----:B-1----:R-:W-:Y:S02]  /*76f00*/  IMAD.MOV.U32 R0, RZ, RZ, R211 ;  /* 0x000000ffff007224 */ /* 0x002fe400078e00d3 */
[----:B--2---:R-:W-:Y:S04]  /*76f10*/  STL [R1+0x1ef8], R208 ;  /* 0x001ef8d001007387 */ /* 0x004fe80000100800 */
[----:B------:R1:W-:Y:S04]  /*76f20*/  STL [R1+0x1eec], R0 ;  /* 0x001eec0001007387 */ /* 0x0003e80000100800 */
[----:B---3--:R-:W-:Y:S01]  /*76f30*/  STL [R1+0x1f00], R194 ;  /* 0x001f00c201007387 */ /* 0x008fe20000100800 */
[----:B-1----:R-:W-:-:S05]  /*76f40*/  MOV R0, R209 ;  /* 0x000000d100007202 */ /* 0x002fca0000000f00 */
[----:B------:R1:W-:Y:S04]  /*76f50*/  STL [R1+0x1ef4], R0 ;  /* 0x001ef40001007387 */ /* 0x0003e80000100800 */
[----:B------:R-:W2:Y:S01]  /*76f60*/  LDL.LU.64 R210, [R1+0x1f58] ;  /* 0x001f580001d27983 */ /* 0x000ea20000300a00 */
[----:B-1----:R-:W-:-:S03]  /*76f70*/  IMAD.MOV.U32 R0, RZ, RZ, R195 ;  /* 0x000000ffff007224 */ /* 0x002fc600078e00c3 */
[----:B------:R-:W-:Y:S04]  /*76f80*/  STL [R1+0x1f08], R244 ;  /* 0x001f08f401007387 */ /* 0x000fe80000100800 */
[----:B------:R1:W-:Y:S04]  /*76f90*/  STL [R1+0x1efc], R0 ;  /* 0x001efc0001007387 */ /* 0x0003e80000100800 */
[----:B------:R-:W3:Y:S04]  /*76fa0*/  LDL.LU.64 R208, [R1+0x1f60] ;  /* 0x001f600001d07983 */ /* 0x000ee80000300a00 */
[----:B------:R-:W-:Y:S04]  /*76fb0*/  STL [R1+0x1f04], R245 ;  /* 0x001f04f501007387 */ /* 0x000fe80000100800 */
[----:B------:R-:W-:Y:S04]  /*76fc0*/  STL [R1+0x1f10], R154 ;  /* 0x001f109a01007387 */ /* 0x000fe80000100800 */
[----:B------:R-:W-:Y:S04]  /*76fd0*/  STL [R1+0x1f0c], R155 ;  /* 0x001f0c9b01007387 */ /* 0x000fe80000100800 */
[----:B------:R-:W3:Y:S01]  /*76fe0*/  LDL.LU.64 R194, [R1+0x1f68] ;  /* 0x001f680001c27983 */ /* 0x000ee20000300a00 */
[----:B-1----:R-:W-:-:S03]  /*76ff0*/  MOV R0, R207 ;  /* 0x000000cf00007202 */ /* 0x002fc60000000f00 */
[----:B------:R1:W-:Y:S04]  /*77000*/  STL [R1+0x1f18], R206 ;  /* 0x001f18ce01007387 */ /* 0x0003e80000100800 */
[----:B------:R-:W3:Y:S04]  /*77010*/  LDL.LU.64 R212, [R1+0x1f70] ;  /* 0x001f700001d47983 */ /* 0x000ee80000300a00 */
[----:B------:R1:W-:Y:S04]  /*77020*/  STL [R1+0x1f14], R0 ;  /* 0x001f140001007387 */ /* 0x0003e80000100800 */
[----:B----4-:R4:W-:Y:S04]  /*77030*/  STL [R1+0x1f20], R204 ;  /* 0x001f20cc01007387 */ /* 0x0109e80000100800 */
[----:B-1----:R-:W3:Y:S01]  /*77040*/  LDL.LU.64 R206, [R1+0x13a8] ;  /* 0x0013a80001ce7983 */ /* 0x002ee20000300a00 */
[----:B------:R-:W-:-:S03]  /*77050*/  IMAD.MOV.U32 R0, RZ, RZ, R205 ;  /* 0x000000ffff007224 */ /* 0x000fc600078e00cd */
[----:B----4-:R-:W4:Y:S04]  /*77060*/  LDL.LU.64 R204, [R1+0x1180] ;  /* 0x0011800001cc7983 */ /* 0x010f280000300a00 */
[----:B------:R1:W-:Y:S04]  /*77070*/  STL [R1+0x1f1c], R0 ;  /* 0x001f1c0001007387 */ /* 0x0003e80000100800 */
[----:B------:R1:W-:Y:S02]  /*77080*/  STL [R1+0x1f28], R202 ;  /* 0x001f28ca01007387 */ /* 0x0003e40000100800 */
[----:B-1----:R-:W-:-:S02]  /*77090*/  MOV R0, R203 ;  /* 0x000000cb00007202 */ /* 0x002fc40000000f00 */
[----:B------:R-:W4:Y:S04]  /*770a0*/  LDL.LU.64 R202, [R1+0xe80] ;  /* 0x000e800001ca7983 */ /* 0x000f280000300a00 */
[----:B------:R1:W-:Y:S02]  /*770b0*/  STL [R1+0x1f24], R0 ;  /* 0x001f240001007387 */ /* 0x0003e40000100800 */
[----:B-1----:R-:W-:Y:S02]  /*770c0*/  IMAD.MOV.U32 R0, RZ, RZ, R201 ;  /* 0x000000ffff007224 */ /* 0x002fe400078e00c9 */
[----:B------:R-:W-:Y:S04]  /*770d0*/  STL [R1+0x1f30], R200 ;  /* 0x001f30c801007387 */ /* 0x000fe80000100800 */
[----:B------:R-:W-:Y:S04]  /*770e0*/  STL [R1+0x1f38], R198 ;  /* 0x001f38c601007387 */ /* 0x000fe80000100800 */
[----:B------:R1:W-:Y:S02]  /*770f0*/  STL [R1+0x1f2c], R0 ;  /* 0x001f2c0001007387 */ /* 0x0003e40000100800 */
[----:B-1----:R-:W-:-:S02]  /*77100*/  MOV R0, R199 ;  /* 0x000000c700007202 */ /* 0x002fc40000000f00 */
[----:B------:R-:W-:Y:S04]  /*77110*/  STL [R1+0x1f40], R196 ;  /* 0x001f40c401007387 */ /* 0x000fe80000100800 */
[----:B------:R1:W-:Y:S04]  /*77120*/  STL [R1+0x1f34], R0 ;  /* 0x001f340001007387 */ /* 0x0003e80000100800 */
[----:B------:R-:W4:Y:S01]  /*77130*/  LDL.LU.64 R200, [R1+0x1f98] ;  /* 0x001f980001c87983 */ /* 0x000f220000300a00 */
[----:B-1----:R-:W-:-:S03]  /*77140*/  IMAD.MOV.U32 R0, RZ, RZ, R197 ;  /* 0x000000ffff007224 */ /* 0x002fc600078e00c5 */
[----:B------:R-:W-:Y:S04]  /*77150*/  STL [R1+0x1f48], R248 ;  /* 0x001f48f801007387 */ /* 0x000fe80000100800 */
[----:B------:R2:W-:Y:S04]  /*77160*/  STL [R1+0x1f3c], R0 ;  /* 0x001f3c0001007387 */ /* 0x0005e80000100800 */
[----:B------:R-:W4:Y:S04]  /*77170*/  LDL.LU.64 R198, [R1+0x1fa0] ;  /* 0x001fa00001c67983 */ /* 0x000f280000300a00 */
[----:B------:R-:W-:Y:S04]  /*77180*/  STL [R1+0x1f44], R249 ;  /* 0x001f44f901007387 */ /* 0x000fe80000100800 */
[----:B------:R-:W-:Y:S04]  /*77190*/  STL [R1+0x1f50], R156 ;  /* 0x001f509c01007387 */ /* 0x000fe80000100800 */
[----:B------:R-:W-:Y:S04]  /*771a0*/  STL [R1+0x1f4c], R157 ;  /* 0x001f4c9d01007387 */ /* 0x000fe80000100800 */
[----:B------:R-:W4:Y:S01]  /*771b0*/  LDL.LU.64 R196, [R1+0x1fa8] ;  /* 0x001fa80001c47983 */ /* 0x000f220000300a00 */
[----:B--2---:R-:W-:-:S03]  /*771c0*/  MOV R0, R211 ;  /* 0x000000d300007202 */ /* 0x004fc60000000f00 */
[----:B------:R1:W-:Y:S04]  /*771d0*/  STL [R1+0x1f58], R210 ;  /* 0x001f58d201007387 */ /* 0x0003e80000100800 */
[----:B------:R-:W2:Y:S04]  /*771e0*/  LDL.LU.64 R214, [R1+0x1fb0] ;  /* 0x001fb00001d67983 */ /* 0x000ea80000300a00 */
[----:B------:R1:W-:Y:S04]  /*771f0*/  STL [R1+0x1f54], R0 ;  /* 0x001f540001007387 */ /* 0x0003e80000100800 */
[----:B---3--:R3:W-:Y:S04]  /*77200*/  STL [R1+0x1f60], R208 ;  /* 0x001f60d001007387 */ /* 0x0087e80000100800 */
[----:B-1----:R-:W2:Y:S01]  /*77210*/  LDL.LU.64 R210, [R1+0x1448] ;  /* 0x0014480001d27983 */ /* 0x002ea20000300a00 */
[----:B------:R-:W-:-:S03]  /*77220*/  IMAD.MOV.U32 R0, RZ, RZ, R209 ;  /* 0x000000ffff007224 */ /* 0x000fc600078e00d1 */
[----:B---3--:R-:W3:Y:S04]  /*77230*/  LDL.LU.64 R208, [R1+0x1220] ;  /* 0x0012200001d07983 */ /* 0x008ee80000300a00 */
[----:B------:R1:W-:Y:S04]  /*77240*/  STL [R1+0x1f5c], R0 ;  /* 0x001f5c0001007387 */ /* 0x0003e80000100800 */
[----:B------:R1:W-:Y:S02]  /*77250*/  STL [R1+0x1f68], R194 ;  /* 0x001f68c201007387 */ /* 0x0003e40000100800 */
[----:B-1----:R-:W-:-:S02]  /*77260*/  MOV R0, R195 ;  /* 0x000000c300007202 */ /* 0x002fc40000000f00 */
[----:B------:R-:W3:Y:S04]  /*77270*/  LDL.LU.64 R194, [R1+0xe98] ;  /* 0x000e980001c27983 */ /* 0x000ee80000300a00 */
[----:B------:R1:W-:Y:S04]  /*77280*/  STL [R1+0x1f64], R0 ;  /* 0x001f640001007387 */ /* 0x0003e80000100800 */
[----:B------:R-:W-:Y:S01]  /*77290*/  STL [R1+0x1f70], R212 ;  /* 0x001f70d401007387 */ /* 0x000fe20000100800 */
[----:B-1----:R-:W-:-:S03]  /*772a0*/  IMAD.MOV.U32 R0, RZ, RZ, R213 ;  /* 0x000000ffff007224 */ /* 0x002fc600078e00d5 */
[----:B------:R-:W-:Y:S04]  /*772b0*/  STL [R1+0x1f78], R206 ;  /* 0x001f78ce01007387 */ /* 0x000fe80000100800 */
[----:B------:R1:W-:Y:S04]  /*772c0*/  STL [R1+0x1f6c], R0 ;  /* 0x001f6c0001007387 */ /* 0x0003e80000100800 */
[----:B----4-:R-:W-:Y:S01]  /*772d0*/  STL [R1+0x1f80], R204 ;  /* 0x001f80cc01007387 */ /* 0x010fe20000100800 */
[----:B-1----:R-:W-:-:S05]  /*772e0*/  MOV R0, R207 ;  /* 0x000000cf00007202 */ /* 0x002fca0000000f00 */
        /* <DEDUP_REMOVED lines=9> */
[----:B------:R-:W-:Y:S04]  /*77380*/  STL [R1+0x1f8c], R159 ;  /* 0x001f8c9f01007387 */ /* 0x000fe80000100800 */
[----:B------:R-:W4:Y:S01]  /*77390*/  LDL.LU.64 R202, [R1+0x1fe8] ;  /* 0x001fe80001ca7983 */ /* 0x000f220000300a00 */
[----:B-1----:R-:W-:-:S03]  /*773a0*/  IMAD.MOV.U32 R0, RZ, RZ, R201 ;  /* 0x000000ffff007224 */ /* 0x002fc600078e00c9 */
[----:B------:R1:W-:Y:S04]  /*773b0*/  STL [R1+0x1f98], R200 ;  /* 0x001f98c801007387 */ /* 0x0003e80000100800 */
[----:B------:R-:W4:Y:S04]  /*773c0*/  LDL.LU.64 R212, [R1+0x1ff0] ;  /* 0x001ff00001d47983 */ /* 0x000f280000300a00 */
[----:B------:R1:W-:Y:S04]  /*773d0*/  STL [R1+0x1f94], R0 ;  /* 0x001f940001007387 */ /* 0x0003e80000100800 */
[----:B------:R1:W-:Y:S04]  /*773e0*/  STL [R1+0x1fa0], R198 ;  /* 0x001fa0c601007387 */ /* 0x0003e80000100800 */
[----:B-1----:R-:W4:Y:S01]  /*773f0*/  LDL.LU.64 R200, [R1+0x14d0] ;  /* 0x0014d00001c87983 */ /* 0x002f220000300a00 */
[----:B------:R-:W-:-:S03]  /*77400*/  MOV R0, R199 ;  /* 0x000000c700007202 */ /* 0x000fc60000000f00 */
[----:B------:R-:W4:Y:S04]  /*77410*/  LDL.LU.64 R198, [R1+0x12e8] ;  /* 0x0012e80001c67983 */ /* 0x000f280000300a00 */
[----:B------:R1:W-:Y:S04]  /*77420*/  STL [R1+0x1f9c], R0 ;  /* 0x001f9c0001007387 */ /* 0x0003e80000100800 */
[----:B------:R1:W-:Y:S02]  /*77430*/  STL [R1+0x1fa8], R196 ;  /* 0x001fa8c401007387 */ /* 0x0003e40000100800 */
[----:B-1----:R-:W-:-:S02]  /*77440*/  IMAD.MOV.U32 R0, RZ, RZ, R197 ;  /* 0x000000ffff007224 */ /* 0x002fc400078e00c5 */
[----:B------:R-:W4:Y:S04]  /*77450*/  LDL.LU.64 R196, [R1+0xec8] ;  /* 0x000ec80001c47983 */ /* 0x000f280000300a00 */
[----:B------:R2:W-:Y:S02]  /*77460*/  STL [R1+0x1fa4], R0 ;  /* 0x001fa40001007387 */ /* 0x0005e40000100800 */
[----:B--2---:R-:W-:Y:S02]  /*77470*/  MOV R0, R215 ;  /* 0x000000d700007202 */ /* 0x004fe40000000f00 */
[----:B------:R-:W-:Y:S04]  /*77480*/  STL [R1+0x1fb0], R214 ;  /* 0x001fb0d601007387 */ /* 0x000fe80000100800 */
[----:B------:R-:W-:Y:S04]  /*77490*/  STL [R1+0x1fb8], R210 ;  /* 0x001fb8d201007387 */ /* 0x000fe80000100800 */
[----:B------:R1:W-:Y:S04]  /*774a0*/  STL [R1+0x1fac], R0 ;  /* 0x001fac0001007387 */ /* 0x0003e80000100800 */
[----:B---3--:R-:W-:Y:S01]  /*774b0*/  STL [R1+0x1fc0], R208 ;  /* 0x001fc0d001007387 */ /* 0x008fe20000100800 */
[----:B-1----:R-:W-:-:S05]  /*774c0*/  IMAD.MOV.U32 R0, RZ, RZ, R211 ;  /* 0x000000ffff007224 */ /* 0x002fca00078e00d3 */
[----:B------:R1:W-:Y:S04]  /*774d0*/  STL [R1+0x1fb4], R0 ;  /* 0x001fb40001007387 */ /* 0x0003e80000100800 */
[----:B------:R-:W2:Y:S01]  /*774e0*/  LDL.LU.64 R210, [R1+0x2018] ;  /* 0x0020180001d27983 */ /* 0x000ea20000300a00 */
[----:B-1----:R-:W-:-:S03]  /*774f0*/  MOV R0, R209 ;  /* 0x000000d100007202 */ /* 0x002fc60000000f00 */
[----:B------:R-:W-:Y:S04]  /*77500*/  STL [R1+0x1fc8], R194 ;  /* 0x001fc8c201007387 */ /* 0x000fe80000100800 */
[----:B------:R1:W-:Y:S04]  /*77510*/  STL [R1+0x1fbc], R0 ;  /* 0x001fbc0001007387 */ /* 0x0003e80000100800 */
[----:B------:R-:W3:Y:S01]  /*77520*/  LDL.LU.64 R208, [R1+0x2020] ;  /* 0x0020200001d07983 */ /* 0x000ee20000300a00 */
[----:B-1----:R-:W-:-:S03]  /*77530*/  IMAD.MOV.U32 R0, RZ, RZ, R195 ;  /* 0x000000ffff007224 */ /* 0x002fc600078e00c3 */
[----:B------:R-:W-:Y:S04]  /*77540*/  STL [R1+0x1fd0], R160 ;  /* 0x001fd0a001007387 */ /* 0x000fe80000100800 */
[----:B------:R4:W-:Y:S04]  /*77550*/  STL [R1+0x1fc4], R0 ;  /* 0x001fc40001007387 */ /* 0x0009e80000100800 */
[----:B------:R-:W-:Y:S04]  /*77560*/  STL [R1+0x1fcc], R161 ;  /* 0x001fcca101007387 */ /* 0x000fe80000100800 */
[----:B------:R-:W3:Y:S01]  /*77570*/  LDL.LU.64 R194, [R1+0x2028] ;  /* 0x0020280001c27983 */ /* 0x000ee20000300a00 */
[----:B----4-:R-:W-:-:S03]  /*77580*/  MOV R0, R207 ;  /* 0x000000cf00007202 */ /* 0x010fc60000000f00 */
[----:B------:R1:W-:Y:S04]  /*77590*/  STL [R1+0x1fd8], R206 ;  /* 0x001fd8ce01007387 */ /* 0x0003e80000100800 */
[----:B------:R-:W4:Y:S04]  /*775a0*/  LDL.LU.64 R214, [R1+0x2030] ;  /* 0x0020300001d67983 */ /* 0x000f280000300a00 */
[----:B------:R1:W-:Y:S04]  /*775b0*/  STL [R1+0x1fd4], R0 ;  /* 0x001fd40001007387 */ /* 0x0003e80000100800 */
[----:B------:R1:W-:Y:S04]  /*775c0*/  STL [R1+0x1fe0], R204 ;  /* 0x001fe0cc01007387 */ /* 0x0003e80000100800 */
[----:B-1----:R-:W4:Y:S01]  /*775d0*/  LDL.LU.64 R206, [R1+0x1530] ;  /* 0x0015300001ce7983 */ /* 0x002f220000300a00 */
[----:B------:R-:W-:-:S03]  /*775e0*/  IMAD.MOV.U32 R0, RZ, RZ, R205 ;  /* 0x000000ffff007224 */ /* 0x000fc600078e00cd */
[----:B------:R-:W4:Y:S04]  /*775f0*/  LDL.LU.64 R204, [R1+0x1340] ;  /* 0x0013400001cc7983 */ /* 0x000f280000300a00 */
        /* <DEDUP_REMOVED lines=8> */
[----:B------:R1:W-:Y:S04]  /*77680*/  STL [R1+0x1fec], R0 ;  /* 0x001fec0001007387 */ /* 0x0003e80000100800 */
[----:B------:R-:W-:Y:S01]  /*77690*/  STL [R1+0x2000], R198 ;  /* 0x002000c601007387 */ /* 0x000fe20000100800 */
        /* <DEDUP_REMOVED lines=12> */
[----:B--2---:R-:W-:-:S03]  /*77760*/  IMAD.MOV.U32 R0, RZ, RZ, R211 ;  /* 0x000000ffff007224 */ /* 0x004fc600078e00d3 */
[----:B------:R1:W-:Y:S04]  /*77770*/  STL [R1+0x2018], R210 ;  /* 0x002018d201007387 */ /* 0x0003e80000100800 */
[----:B------:R-:W2:Y:S04]  /*77780*/  LDL.LU.64 R212, [R1+0x2070] ;  /* 0x0020700001d47983 */ /* 0x000ea80000300a00 */
[----:B------:R1:W-:Y:S04]  /*77790*/  STL [R1+0x2014], R0 ;  /* 0x0020140001007387 */ /* 0x0003e80000100800 */
[----:B---3--:R3:W-:Y:S04]  /*777a0*/  STL [R1+0x2020], R208 ;  /* 0x002020d001007387 */ /* 0x0087e80000100800 */
[----:B-1----:R-:W2:Y:S01]  /*777b0*/  LDL.LU.64 R210, [R1+0x2078] ;  /* 0x0020780001d27983 */ /* 0x002ea20000300a00 */
[----:B------:R-:W-:-:S03]  /*777c0*/  MOV R0, R209 ;  /* 0x000000d100007202 */ /* 0x000fc60000000f00 */
[----:B---3--:R-:W3:Y:S04]  /*777d0*/  LDL.LU.64 R208, [R1+0x1398] ;  /* 0x0013980001d07983 */ /* 0x008ee80000300a00 */
[----:B------:R1:W-:Y:S04]  /*777e0*/  STL [R1+0x201c], R0 ;  /* 0x00201c0001007387 */ /* 0x0003e80000100800 */
[----:B------:R1:W-:Y:S02]  /*777f0*/  STL [R1+0x2028], R194 ;  /* 0x002028c201007387 */ /* 0x0003e40000100800 */
[----:B-1----:R-:W-:-:S02]  /*77800*/  IMAD.MOV.U32 R0, RZ, RZ, R195 ;  /* 0x000000ffff007224 */ /* 0x002fc400078e00c3 */
[----:B------:R-:W3:Y:S04]  /*77810*/  LDL.LU.64 R194, [R1+0x1148] ;  /* 0x0011480001c27983 */ /* 0x000ee80000300a00 */
[----:B------:R1:W-:Y:S04]  /*77820*/  STL [R1+0x2024], R0 ;  /* 0x0020240001007387 */ /* 0x0003e80000100800 */
[----:B----4-:R-:W-:Y:S01]  /*77830*/  STL [R1+0x2030], R214 ;  /* 0x002030d601007387 */ /* 0x010fe20000100800 */
[----:B-1----:R-:W-:-:S03]  /*77840*/  MOV R0, R215 ;  /* 0x000000d700007202 */ /* 0x002fc60000000f00 */
[----:B------:R-:W-:Y:S04]  /*77850*/  STL [R1+0x2038], R206 ;  /* 0x002038ce01007387 */ /* 0x000fe80000100800 */
[----:B------:R1:W-:Y:S04]  /*77860*/  STL [R1+0x202c], R0 ;  /* 0x00202c0001007387 */ /* 0x0003e80000100800 */
[----:B------:R-:W-:Y:S01]  /*77870*/  STL [R1+0x2040], R204 ;  /* 0x002040cc01007387 */ /* 0x000fe20000100800 */
[----:B-1----:R-:W-:-:S05]  /*77880*/  IMAD.MOV.U32 R0, RZ, RZ, R207 ;  /* 0x000000ffff007224 */ /* 0x002fca00078e00cf */
        /* <DEDUP_REMOVED lines=9> */
[----:B------:R-:W-:Y:S04]  /*77920*/  STL [R1+0x204c], R165 ;  /* 0x00204ca501007387 */ /* 0x000fe80000100800 */
[----:B------:R-:W4:Y:S01]  /*77930*/  LDL.LU.64 R202, [R1+0x20a8] ;  /* 0x0020a80001ca7983 */ /* 0x000f220000300a00 */
[----:B-1----:R-:W-:-:S03]  /*77940*/  MOV R0, R201 ;  /* 0x000000c900007202 */ /* 0x002fc60000000f00 */
        /* <DEDUP_REMOVED lines=12> */
[----:B--2---:R-:W-:Y:S02]  /*77a10*/  IMAD.MOV.U32 R0, RZ, RZ, R213 ;  /* 0x000000ffff007224 */ /* 0x004fe400078e00d5 */
[----:B------:R-:W-:Y:S04]  /*77a20*/  STL [R1+0x2070], R212 ;  /* 0x002070d401007387 */ /* 0x000fe80000100800 */
[----:B------:R-:W-:Y:S04]  /*77a30*/  STL [R1+0x2078], R210 ;  /* 0x002078d201007387 */ /* 0x000fe80000100800 */
        /* <DEDUP_REMOVED lines=8> */
[----:B------:R-:W3:Y:S01]  /*77ac0*/  LDL.LU.64 R208, [R1+0x20e0] ;  /* 0x0020e00001d07983 */ /* 0x000ee20000300a00 */
[----:B-1----:R-:W-:-:S03]  /*77ad0*/  MOV R0, R195 ;  /* 0x000000c300007202 */ /* 0x002fc60000000f00 */
[----:B------:R-:W-:Y:S04]  /*77ae0*/  STL [R1+0x2090], R166 ;  /* 0x002090a601007387 */ /* 0x000fe80000100800 */
[----:B------:R4:W-:Y:S04]  /*77af0*/  STL [R1+0x2084], R0 ;  /* 0x0020840001007387 */ /* 0x0009e80000100800 */
[----:B------:R-:W-:Y:S04]  /*77b00*/  STL [R1+0x208c], R167 ;  /* 0x00208ca701007387 */ /* 0x000fe80000100800 */
[----:B------:R-:W3:Y:S01]  /*77b10*/  LDL.LU.64 R194, [R1+0x20e8] ;  /* 0x0020e80001c27983 */ /* 0x000ee20000300a00 */
[----:B----4-:R-:W-:-:S03]  /*77b20*/  IMAD.MOV.U32 R0, RZ, RZ, R207 ;  /* 0x000000ffff007224 */ /* 0x010fc600078e00cf */
        /* <DEDUP_REMOVED lines=12> */
[----:B-1----:R-:W-:Y:S02]  /*77bf0*/  MOV R0, R215 ;  /* 0x000000d700007202 */ /* 0x002fe40000000f00 */
[----:B------:R-:W-:Y:S04]  /*77c00*/  STL [R1+0x20b0], R214 ;  /* 0x0020b0d601007387 */ /* 0x000fe80000100800 */
        /* <DEDUP_REMOVED lines=28> */
[----:B----4-:R-:W-:Y:S01]  /*77dd0*/  STL [R1+0x20f0], R212 ;  /* 0x0020f0d401007387 */ /* 0x010fe20000100800 */
[----:B-1----:R-:W-:-:S03]  /*77de0*/  IMAD.MOV.U32 R0, RZ, RZ, R213 ;  /* 0x000000ffff007224 */ /* 0x002fc600078e00d5 */
        /* <DEDUP_REMOVED lines=165> */
[----:B--2---:R2:W-:Y:S04]  /*78840*/  STL [R1+0x2258], R210 ;  /* 0x002258d201007387 */ /* 0x0045e80000100800 */
[----:B------:R-:W4:Y:S01]  /*78850*/  LDL.LU.64 R214, [R1+0x22b0] ;  /* 0x0022b00001d67983 */ /* 0x000f220000300a00 */
[----:B-1----:R-:W-:-:S03]  /*78860*/  MOV R0, R211 ;  /* 0x000000d300007202 */ /* 0x002fc60000000f00 */
[----:B---3--:R-:W-:Y:S04]  /*78870*/  STL [R1+0x2260], R208 ;  /* 0x002260d001007387 */ /* 0x008fe80000100800 */
[----:B------:R1:W-:Y:S04]  /*78880*/  STL [R1+0x2254], R0 ;  /* 0x0022540001007387 */ /* 0x0003e80000100800 */
[----:B--2---:R-:W2:Y:S01]  /*78890*/  LDL.LU.64 R210, [R1+0x22b8] ;  /* 0x0022b80001d27983 */ /* 0x004ea20000300a00 */
[----:B-1----:R-:W-:-:S03]  /*788a0*/  IMAD.MOV.U32 R0, RZ, RZ, R209 ;  /* 0x000000ffff007224 */ /* 0x002fc600078e00d1 */
[----:B------:R-:W3:Y:S04]  /*788b0*/  LDL.LU.64 R208, [R1+0x22c0] ;  /* 0x0022c00001d07983 */ /* 0x000ee80000300a00 */
        /* <DEDUP_REMOVED lines=20> */
[----:B------:R-:W4:Y:S04]  /*78a00*/  LDL.LU.64 R212, [R1+0x22e8] ;  /* 0x0022e80001d47983 */ /* 0x000f280000300a00 */
        /* <DEDUP_REMOVED lines=18> */
[----:B---3--:R-:W-:Y:S01]  /*78b30*/  STL [R1+0x22c0], R208 ;  /* 0x0022c0d001007387 */ /* 0x008fe20000100800 */
[----:B-1----:R-:W-:-:S05]  /*78b40*/  IMAD.MOV.U32 R0, RZ, RZ, R211 ;  /* 0x000000ffff007224 */ /* 0x002fca00078e00d3 */
[----:B------:R1:W-:Y:S04]  /*78b50*/  STL [R1+0x22b4], R0 ;  /* 0x0022b40001007387 */ /* 0x0003e80000100800 */
[----:B------:R-:W2:Y:S01]  /*78b60*/  LDL.LU.64 R210, [R1+0x2318] ;  /* 0x0023180001d27983 */ /* 0x000ea20000300a00 */
[----:B-1----:R-:W-:-:S05]  /*78b70*/  MOV R0, R209 ;  /* 0x000000d100007202 */ /* 0x002fca0000000f00 */
[----:B------:R1:W-:Y:S04]  /*78b80*/  STL [R1+0x22bc], R0 ;  /* 0x0022bc0001007387 */ /* 0x0003e80000100800 */
[----:B------:R3:W-:Y:S01]  /*78b90*/  STL [R1+0x22c8], R194 ;  /* 0x0022c8c201007387 */ /* 0x0007e20000100800 */
[----:B-1----:R-:W-:-:S03]  /*78ba0*/  IMAD.MOV.U32 R0, RZ, RZ, R195 ;  /* 0x000000ffff007224 */ /* 0x002fc600078e00c3 */
[----:B---3--:R-:W3:Y:S04]  /*78bb0*/  LDL.LU.64 R194, [R1+0x2320] ;  /* 0x0023200001c27983 */ /* 0x008ee80000300a00 */
[----:B------:R1:W-:Y:S04]  /*78bc0*/  STL [R1+0x22c4], R0 ;  /* 0x0022c40001007387 */ /* 0x0003e80000100800 */
[----:B------:R-:W-:Y:S04]  /*78bd0*/  STL [R1+0x22d0], R222 ;  /* 0x0022d0de01007387 */ /* 0x000fe80000100800 */
[----:B------:R-:W-:Y:S04]  /*78be0*/  STL [R1+0x22cc], R223 ;  /* 0x0022ccdf01007387 */ /* 0x000fe80000100800 */
[----:B------:R-:W3:Y:S04]  /*78bf0*/  LDL.LU.64 R208, [R1+0x2328] ;  /* 0x0023280001d07983 */ /* 0x000ee80000300a00 */
        /* <DEDUP_REMOVED lines=16> */
[----:B------:R-:W-:Y:S01]  /*78d00*/  STL [R1+0x22f8], R200 ;  /* 0x0022f8c801007387 */ /* 0x000fe20000100800 */
[----:B-1----:R-:W-:-:S03]  /*78d10*/  MOV R0, R201 ;  /* 0x000000c900007202 */ /* 0x002fc60000000f00 */
[----:B------:R-:W4:Y:S04]  /*78d20*/  LDL.LU.64 R202, [R1+0x14e0] ;  /* 0x0014e00001ca7983 */ /* 0x000f280000300a00 */
[----:B------:R1:W-:Y:S04]  /*78d30*/  STL [R1+0x22f4], R0 ;  /* 0x0022f40001007387 */ /* 0x0003e80000100800 */
[----:B------:R-:W-:Y:S01]  /*78d40*/  STL [R1+0x2300], R198 ;  /* 0x002300c601007387 */ /* 0x000fe20000100800 */
[----:B-1----:R-:W-:-:S03]  /*78d50*/  IMAD.MOV.U32 R0, RZ, RZ, R199 ;  /* 0x000000ffff007224 */ /* 0x002fc600078e00c7 */
[----:B------:R-:W4:Y:S04]  /*78d60*/  LDL.LU.64 R200, [R1+0x2358] ;  /* 0x0023580001c87983 */ /* 0x000f280000300a00 */
[----:B------:R1:W-:Y:S04]  /*78d70*/  STL [R1+0x22fc], R0 ;  /* 0x0022fc0001007387 */ /* 0x0003e80000100800 */
[----:B------:R1:W-:Y:S02]  /*78d80*/  STL [R1+0x2308], R196 ;  /* 0x002308c401007387 */ /* 0x0003e40000100800 */
[----:B-1----:R-:W-:-:S02]  /*78d90*/  MOV R0, R197 ;  /* 0x000000c500007202 */ /* 0x002fc40000000f00 */
[----:B------:R-:W4:Y:S04]  /*78da0*/  LDL.LU.64 R198, [R1+0x2360] ;  /* 0x0023600001c67983 */ /* 0x000f280000300a00 */
[----:B------:R1:W-:Y:S04]  /*78db0*/  STL [R1+0x2304], R0 ;  /* 0x0023040001007387 */ /* 0x0003e80000100800 */
[----:B------:R-:W-:Y:S04]  /*78dc0*/  STL [R1+0x2310], R234 ;  /* 0x002310ea01007387 */ /* 0x000fe80000100800 */
[----:B------:R-:W-:Y:S04]  /*78dd0*/  STL [R1+0x230c], R235 ;  /* 0x00230ceb01007387 */ /* 0x000fe80000100800 */
[----:B------:R-:W4:Y:S04]  /*78de0*/  LDL.LU.64 R196, [R1+0x2368] ;  /* 0x0023680001c47983 */ /* 0x000f280000300a00 */
[----:B--2---:R2:W-:Y:S01]  /*78df0*/  STL [R1+0x2318], R210 ;  /* 0x002318d201007387 */ /* 0x0045e20000100800 */
[----:B-1----:R-:W-:-:S03]  /*78e00*/  IMAD.MOV.U32 R0, RZ, RZ, R211 ;  /* 0x000000ffff007224 */ /* 0x002fc600078e00d3 */
[----:B--2---:R-:W2:Y:S04]  /*78e10*/  LDL.LU.64 R210, [R1+0x2370] ;  /* 0x0023700001d27983 */ /* 0x004ea80000300a00 */
[----:B------:R1:W-:Y:S04]  /*78e20*/  STL [R1+0x2314], R0 ;  /* 0x0023140001007387 */ /* 0x0003e80000100800 */
[----:B---3--:R3:W-:Y:S01]  /*78e30*/  STL [R1+0x2320], R194 ;  /* 0x002320c201007387 */ /* 0x0087e20000100800 */
[----:B-1----:R-:W-:-:S03]  /*78e40*/  MOV R0, R195 ;  /* 0x000000c300007202 */ /* 0x002fc60000000f00 */
[----:B---3--:R-:W3:Y:S04]  /*78e50*/  LDL.LU.64 R194, [R1+0x2378] ;  /* 0x0023780001c27983 */ /* 0x008ee80000300a00 */
[----:B------:R1:W-:Y:S04]  /*78e60*/  STL [R1+0x231c], R0 ;  /* 0x00231c0001007387 */ /* 0x0003e80000100800 */
[----:B------:R1:W-:Y:S02]  /*78e70*/  STL [R1+0x2328], R208 ;  /* 0x002328d001007387 */ /* 0x0003e40000100800 */
[----:B-1----:R-:W-:-:S02]  /*78e80*/  IMAD.MOV.U32 R0, RZ, RZ, R209 ;  /* 0x000000ffff007224 */ /* 0x002fc400078e00d1 */
[----:B------:R-:W3:Y:S04]  /*78e90*/  LDL.LU.64 R208, [R1+0x2380] ;  /* 0x0023800001d07983 */ /* 0x000ee80000300a00 */
        /* <DEDUP_REMOVED lines=13> */
[----:B------:R-:W-:Y:S04]  /*78f70*/  STL [R1+0x2348], R212 ;  /* 0x002348d401007387 */ /* 0x000fe80000100800 */
[----:B------:R-:W4:Y:S01]  /*78f80*/  LDL.LU.64 R216, [R1+0x23a0] ;  /* 0x0023a00001d87983 */ /* 0x000f220000300a00 */
[----:B-1----:R-:W-:-:S05]  /*78f90*/  IMAD.MOV.U32 R0, RZ, RZ, R213 ;  /* 0x000000ffff007224 */ /* 0x002fca00078e00d5 */
[----:B------:R1:W-:Y:S04]  /*78fa0*/  STL [R1+0x2344], R0 ;  /* 0x0023440001007387 */ /* 0x0003e80000100800 */
[----:B------:R1:W-:Y:S02]  /*78fb0*/  STL [R1+0x2350], R202 ;  /* 0x002350ca01007387 */ /* 0x0003e40000100800 */
[----:B-1----:R-:W-:Y:S02]  /*78fc0*/  MOV R0, R203 ;  /* 0x000000cb00007202 */ /* 0x002fe40000000f00 */
        /* <DEDUP_REMOVED lines=14> */
[----:B--2---:R-:W-:Y:S04]  /*790b0*/  STL [R1+0x2370], R210 ;  /* 0x002370d201007387 */ /* 0x004fe80000100800 */
[----:B------:R-:W2:Y:S01]  /*790c0*/  LDL.LU.64 R212, [R1+0x23c8] ;  /* 0x0023c80001d47983 */ /* 0x000ea20000300a00 */
[----:B-1----:R-:W-:-:S05]  /*790d0*/  MOV R0, R211 ;  /* 0x000000d300007202 */ /* 0x002fca0000000f00 */
[----:B------:R3:W-:Y:S02]  /*790e0*/  STL [R1+0x236c], R0 ;  /* 0x00236c0001007387 */ /* 0x0007e40000100800 */
[----:B---3--:R-:W-:Y:S02]  /*790f0*/  IMAD.MOV.U32 R0, RZ, RZ, R195 ;  /* 0x000000ffff007224 */ /* 0x008fe400078e00c3 */
[----:B------:R1:W-:Y:S04]  /*79100*/  STL [R1+0x2378], R194 ;  /* 0x002378c201007387 */ /* 0x0003e80000100800 */
[----:B-1----:R-:W3:Y:S04]  /*79110*/  LDL.LU.64 R194, [R1+0x23d0] ;  /* 0x0023d00001c27983 */ /* 0x002ee80000300a00 */
[----:B------:R1:W-:Y:S04]  /*79120*/  STL [R1+0x2374], R0 ;  /* 0x0023740001007387 */ /* 0x0003e80000100800 */
[----:B------:R4:W-:Y:S04]  /*79130*/  STL [R1+0x2380], R208 ;  /* 0x002380d001007387 */ /* 0x0009e80000100800 */
[----:B------:R-:W3:Y:S01]  /*79140*/  LDL.LU.64 R210, [R1+0x23d8] ;  /* 0x0023d80001d27983 */ /* 0x000ee20000300a00 */
[----:B-1----:R-:W-:-:S03]  /*79150*/  MOV R0, R209 ;  /* 0x000000d100007202 */ /* 0x002fc60000000f00 */
[----:B----4-:R-:W-:Y:S04]  /*79160*/  STL [R1+0x2388], R206 ;  /* 0x002388ce01007387 */ /* 0x010fe80000100800 */
        /* <DEDUP_REMOVED lines=16> */
[----:B------:R1:W-:Y:S02]  /*79270*/  STL [R1+0x239c], R0 ;  /* 0x00239c0001007387 */ /* 0x0003e40000100800 */
[----:B-1----:R-:W-:Y:S02]  /*79280*/  IMAD.MOV.U32 R0, RZ, RZ, R203 ;  /* 0x000000ffff007224 */ /* 0x002fe400078e00cb */
        /* <DEDUP_REMOVED lines=17> */
[----:B------:R3:W-:Y:S02]  /*793a0*/  STL [R1+0x23c4], R0 ;  /* 0x0023c40001007387 */ /* 0x0007e40000100800 */
[----:B---3--:R-:W-:Y:S02]  /*793b0*/  MOV R0, R195 ;  /* 0x000000c300007202 */ /* 0x008fe40000000f00 */
[----:B------:R1:W-:Y:S04]  /*793c0*/  STL [R1+0x23d0], R194 ;  /* 0x0023d0c201007387 */ /* 0x0003e80000100800 */
[----:B------:R-:W-:Y:S04]  /*793d0*/  STL [R1+0x23d8], R210 ;  /* 0x0023d8d201007387 */ /* 0x000fe80000100800 */
[----:B------:R3:W-:Y:S04]  /*793e0*/  STL [R1+0x23cc], R0 ;  /* 0x0023cc0001007387 */ /* 0x0007e80000100800 */
[----:B-1----:R-:W2:Y:S01]  /*793f0*/  LDL.LU.64 R194, [R1+0x2428] ;  /* 0x0024280001c27983 */ /* 0x002ea20000300a00 */
[----:B---3--:R-:W-:-:S03]  /*79400*/  IMAD.MOV.U32 R0, RZ, RZ, R211 ;  /* 0x000000ffff007224 */ /* 0x008fc600078e00d3 */
[----:B----4-:R-:W-:Y:S04]  /*79410*/  STL [R1+0x23e0], R208 ;  /* 0x0023e0d001007387 */ /* 0x010fe80000100800 */
[----:B------:R1:W-:Y:S04]  /*79420*/  STL [R1+0x23d4], R0 ;  /* 0x0023d40001007387 */ /* 0x0003e80000100800 */
[----:B------:R-:W3:Y:S01]  /*79430*/  LDL.LU.64 R210, [R1+0x2430] ;  /* 0x0024300001d27983 */ /* 0x000ee20000300a00 */
        /* <DEDUP_REMOVED lines=30> */
[----:B--2---:R-:W-:Y:S04]  /*79620*/  STL [R1+0x2420], R212 ;  /* 0x002420d401007387 */ /* 0x004fe80000100800 */
[----:B------:R1:W-:Y:S04]  /*79630*/  STL [R1+0x2414], R0 ;  /* 0x0024140001007387 */ /* 0x0003e80000100800 */
[----:B------:R-:W2:Y:S01]  /*79640*/  LDL.LU.64 R196, [R1+0x2478] ;  /* 0x0024780001c47983 */ /* 0x000ea20000300a00 */
[----:B-1----:R-:W-:-:S03]  /*79650*/  MOV R0, R213 ;  /* 0x000000d500007202 */ /* 0x002fc60000000f00 */
        /* <DEDUP_REMOVED lines=17> */
[----:B------:R1:W-:Y:S02]  /*79770*/  STL [R1+0x243c], R0 ;  /* 0x00243c0001007387 */ /* 0x0003e40000100800 */
[----:B-1----:R-:W-:Y:S02]  /*79780*/  IMAD.MOV.U32 R0, RZ, RZ, R205 ;  /* 0x000000ffff007224 */ /* 0x002fe400078e00cd */
[----:B------:R1:W-:Y:S04]  /*79790*/  STL [R1+0x2448], R204 ;  /* 0x002448cc01007387 */ /* 0x0003e80000100800 */
[----:B------:R-:W-:Y:S04]  /*797a0*/  STL [R1+0x2450], R216 ;  /* 0x002450d801007387 */ /* 0x000fe80000100800 */
[----:B------:R1:W-:Y:S04]  /*797b0*/  STL [R1+0x2444], R0 ;  /* 0x0024440001007387 */ /* 0x0003e80000100800 */
[----:B-1----:R-:W4:Y:S01]  /*797c0*/  LDL.LU.64 R204, [R1+0x24a8] ;  /* 0x0024a80001cc7983 */ /* 0x002f220000300a00 */
[----:B------:R-:W-:-:S03]  /*797d0*/  MOV R0, R217 ;  /* 0x000000d900007202 */ /* 0x000fc60000000f00 */
[----:B------:R-:W-:Y:S04]  /*797e0*/  STL [R1+0x2458], R202 ;  /* 0x002458ca01007387 */ /* 0x000fe80000100800 */
[----:B------:R1:W-:Y:S02]  /*797f0*/  STL [R1+0x244c], R0 ;  /* 0x00244c0001007387 */ /* 0x0003e40000100800 */
[----:B-1----:R-:W-:Y:S02]  /*79800*/  IMAD.MOV.U32 R0, RZ, RZ, R203 ;  /* 0x000000ffff007224 */ /* 0x002fe400078e00cb */
[----:B------:R-:W4:Y:S04]  /*79810*/  LDL.LU.64 R202, [R1+0x24b0] ;  /* 0x0024b00001ca7983 */ /* 0x000f280000300a00 */
[----:B------:R1:W-:Y:S04]  /*79820*/  STL [R1+0x2454], R0 ;  /* 0x0024540001007387 */ /* 0x0003e80000100800 */
[----:B------:R1:W-:Y:S02]  /*79830*/  STL [R1+0x2460], R200 ;  /* 0x002460c801007387 */ /* 0x0003e40000100800 */
[----:B-1----:R-:W-:-:S02]  /*79840*/  MOV R0, R201 ;  /* 0x000000c900007202 */ /* 0x002fc40000000f00 */
        /* <DEDUP_REMOVED lines=9> */
[----:B--2---:R2:W-:Y:S01]  /*798e0*/  STL [R1+0x2478], R196 ;  /* 0x002478c401007387 */ /* 0x0045e20000100800 */
[----:B-1----:R-:W-:-:S03]  /*798f0*/  IMAD.MOV.U32 R0, RZ, RZ, R197 ;  /* 0x000000ffff007224 */ /* 0x002fc600078e00c5 */
[----:B------:R-:W-:Y:S04]  /*79900*/  STL [R1+0x2480], R212 ;  /* 0x002480d401007387 */ /* 0x000fe80000100800 */
[----:B------:R1:W-:Y:S04]  /*79910*/  STL [R1+0x2474], R0 ;  /* 0x0024740001007387 */ /* 0x0003e80000100800 */
[----:B--2---:R-:W2:Y:S01]  /*79920*/  LDL.LU.64 R196, [R1+0x24c8] ;  /* 0x0024c80001c47983 */ /* 0x004ea20000300a00 */
[----:B-1----:R-:W-:-:S03]  /*79930*/  MOV R0, R213 ;  /* 0x000000d500007202 */ /* 0x002fc60000000f00 */
[----:B------:R-:W-:Y:S04]  /*79940*/  STL [R1+0x2488], R194 ;  /* 0x002488c201007387 */ /* 0x000fe80000100800 */
[----:B------:R1:W-:Y:S02]  /*79950*/  STL [R1+0x247c], R0 ;  /* 0x00247c0001007387 */ /* 0x0003e40000100800 */
[----:B-1----:R-:W-:Y:S02]  /*79960*/  IMAD.MOV.U32 R0, RZ, RZ, R195 ;  /* 0x000000ffff007224 */ /* 0x002fe400078e00c3 */
[----:B------:R-:W2:Y:S04]  /*79970*/  LDL.LU.64 R194, [R1+0x24d0] ;  /* 0x0024d00001c27983 */ /* 0x000ea80000300a00 */
[----:B------:R1:W-:Y:S04]  /*79980*/  STL [R1+0x2484], R0 ;  /* 0x0024840001007387 */ /* 0x0003e80000100800 */
[----:B---3--:R-:W-:Y:S04]  /*79990*/  STL [R1+0x2490], R210 ;  /* 0x002490d201007387 */ /* 0x008fe80000100800 */
[----:B------:R-:W3:Y:S01]  /*799a0*/  LDL.LU.64 R146, [R1+0x24d8] ;  /* 0x0024d80001927983 */ /* 0x000ee20000300a00 */
[----:B-1----:R-:W-:-:S05]  /*799b0*/  MOV R0, R211 ;  /* 0x000000d300007202 */ /* 0x002fca0000000f00 */
[----:B------:R1:W-:Y:S04]  /*799c0*/  STL [R1+0x248c], R0 ;  /* 0x00248c0001007387 */ /* 0x0003e80000100800 */
[----:B----4-:R-:W-:Y:S01]  /*799d0*/  STL [R1+0x2498], R208 ;  /* 0x002498d001007387 */ /* 0x010fe20000100800 */
[----:B-1----:R-:W-:-:S03]  /*799e0*/  IMAD.MOV.U32 R0, RZ, RZ, R209 ;  /* 0x000000ffff007224 */ /* 0x002fc600078e00d1 */
[----:B------:R-:W4:Y:S04]  /*799f0*/  LDL.LU.64 R148, [R1+0x24e0] ;  /* 0x0024e00001947983 */ /* 0x000f280000300a00 */
[----:B------:R1:W-:Y:S04]  /*79a00*/  STL [R1+0x2494], R0 ;  /* 0x0024940001007387 */ /* 0x0003e80000100800 */
[----:B------:R-:W-:Y:S04]  /*79a10*/  STL [R1+0x24a0], R206 ;  /* 0x0024a0ce01007387 */ /* 0x000fe80000100800 */
[----:B------:R-:W4:Y:S01]  /*79a20*/  LDL.LU.64 R150, [R1+0x24e8] ;  /* 0x0024e80001967983 */ /* 0x000f220000300a00 */
[----:B-1----:R-:W-:-:S03]  /*79a30*/  MOV R0, R207 ;  /* 0x000000cf00007202 */ /* 0x002fc60000000f00 */
[----:B------:R-:W4:Y:S04]  /*79a40*/  LDL.LU.64 R250, [R1+0x24f0] ;  /* 0x0024f00001fa7983 */ /* 0x000f280000300a00 */
[----:B------:R1:W-:Y:S04]  /*79a50*/  STL [R1+0x249c], R0 ;  /* 0x00249c0001007387 */ /* 0x0003e80000100800 */
[----:B------:R-:W-:Y:S04]  /*79a60*/  STL [R1+0x24a8], R204 ;  /* 0x0024a8cc01007387 */ /* 0x000fe80000100800 */
[----:B------:R-:W4:Y:S01]  /*79a70*/  LDL.LU.64 R216, [R1+0x24f8] ;  /* 0x0024f80001d87983 */ /* 0x000f220000300a00 */
        /* <DEDUP_REMOVED lines=18> */
[----:B--2---:R-:W-:Y:S04]  /*79ba0*/  STL [R1+0x24c8], R196 ;  /* 0x0024c8c401007387 */ /* 0x004fe80000100800 */
[----:B------:R-:W2:Y:S01]  /*79bb0*/  LDL.LU.64 R200, [R1+0x2538] ;  /* 0x0025380001c87983 */ /* 0x000ea20000300a00 */
[----:B-1----:R-:W-:-:S03]  /*79bc0*/  IMAD.MOV.U32 R0, RZ, RZ, R197 ;  /* 0x000000ffff007224 */ /* 0x002fc600078e00c5 */
[----:B------:R-:W2:Y:S04]  /*79bd0*/  LDL.LU.64 R198, [R1+0x2540] ;  /* 0x0025400001c67983 */ /* 0x000ea80000300a00 */
[----:B------:R1:W-:Y:S04]  /*79be0*/  STL [R1+0x24c4], R0 ;  /* 0x0024c40001007387 */ /* 0x0003e80000100800 */
[----:B------:R3:W-:Y:S01]  /*79bf0*/  STL [R1+0x24d0], R194 ;  /* 0x0024d0c201007387 */ /* 0x0007e20000100800 */
[----:B-1----:R-:W-:-:S03]  /*79c00*/  MOV R0, R195 ;  /* 0x000000c300007202 */ /* 0x002fc60000000f00 */
[----:B------:R-:W2:Y:S04]  /*79c10*/  LDL.LU.64 R196, [R1+0x2548] ;  /* 0x0025480001c47983 */ /* 0x000ea80000300a00 */
[----:B---3--:R-:W-:Y:S04]  /*79c20*/  STL [R1+0x24d8], R146 ;  /* 0x0024d89201007387 */ /* 0x008fe80000100800 */
[----:B------:R1:W-:Y:S04]  /*79c30*/  STL [R1+0x24cc], R0 ;  /* 0x0024cc0001007387 */ /* 0x0003e80000100800 */
[----:B------:R-:W3:Y:S01]  /*79c40*/  LDL.64 R194, [R1+0x2550] ;  /* 0x0025500001c27983 */ /* 0x000ee20000100a00 */
[----:B-1----:R-:W-:-:S03]  /*79c50*/  IMAD.MOV.U32 R0, RZ, RZ, R147 ;  /* 0x000000ffff007224 */ /* 0x002fc600078e0093 */
[----:B----4-:R-:W-:Y:S04]  /*79c60*/  STL [R1+0x24e0], R148 ;  /* 0x0024e09401007387 */ /* 0x010fe80000100800 */
[----:B------:R1:W-:Y:S02]  /*79c70*/  STL [R1+0x24d4], R0 ;  /* 0x0024d40001007387 */ /* 0x0003e40000100800 */
[----:B-1----:R-:W-:Y:S02]  /*79c80*/  MOV R0, R149 ;  /* 0x0000009500007202 */ /* 0x002fe40000000f00 */
[----:B------:R-:W-:Y:S04]  /*79c90*/  STL [R1+0x24e8], R150 ;  /* 0x0024e89601007387 */ /* 0x000fe80000100800 */
[----:B------:R1:W-:Y:S04]  /*79ca0*/  STL [R1+0x24dc], R0 ;  /* 0x0024dc0001007387 */ /* 0x0003e80000100800 */
[----:B------:R-:W-:Y:S01]  /*79cb0*/  STL [R1+0x24f0], R250 ;  /* 0x0024f0fa01007387 */ /* 0x000fe20000100800 */
[----:B-1----:R-:W-:-:S05]  /*79cc0*/  IMAD.MOV.U32 R0, RZ, RZ, R151 ;  /* 0x000000ffff007224 */ /* 0x002fca00078e0097 */
        /* <DEDUP_REMOVED lines=25> */
[----:B--2---:R-:W-:Y:S01]  /*79e60*/  STL [R1+0x2538], R200 ;  /* 0x002538c801007387 */ /* 0x004fe20000100800 */
[----:B-1----:R-:W-:-:S05]  /*79e70*/  MOV R0, R203 ;  /* 0x000000cb00007202 */ /* 0x002fca0000000f00 */
[----:B------:R1:W-:Y:S04]  /*79e80*/  STL [R1+0x252c], R0 ;  /* 0x00252c0001007387 */ /* 0x0003e80000100800 */
[----:B------:R-:W-:Y:S01]  /*79e90*/  STL [R1+0x2540], R198 ;  /* 0x002540c601007387 */ /* 0x000fe20000100800 */
[----:B-1----:R-:W-:-:S05]  /*79ea0*/  IMAD.MOV.U32 R0, RZ, RZ, R201 ;  /* 0x000000ffff007224 */ /* 0x002fca00078e00c9 */
[----:B------:R1:W-:Y:S02]  /*79eb0*/  STL [R1+0x2534], R0 ;  /* 0x0025340001007387 */ /* 0x0003e40000100800 */
[----:B-1----:R-:W-:Y:S02]  /*79ec0*/  MOV R0, R199 ;  /* 0x000000c700007202 */ /* 0x002fe40000000f00 */
[----:B------:R-:W-:Y:S04]  /*79ed0*/  STL [R1+0x2548], R196 ;  /* 0x002548c401007387 */ /* 0x000fe80000100800 */
[----:B------:R1:W-:Y:S02]  /*79ee0*/  STL [R1+0x253c], R0 ;  /* 0x00253c0001007387 */ /* 0x0003e40000100800 */
[----:B-1----:R-:W-:-:S02]  /*79ef0*/  IMAD.MOV.U32 R0, RZ, RZ, R197 ;  /* 0x000000ffff007224 */ /* 0x002fc400078e00c5 */
[----:B---3--:R-:W-:Y:S04]  /*79f00*/  STL [R1+0x2550], R194 ;  /* 0x002550c201007387 */ /* 0x008fe80000100800 */
[----:B------:R1:W-:Y:S04]  /*79f10*/  STL [R1+0x2544], R0 ;  /* 0x0025440001007387 */ /* 0x0003e80000100800 */
[----:B------:R-:W2:Y:S01]  /*79f20*/  LDL.LU.64 R16, [R1+0x2d18] ;  /* 0x002d180001107983 */ /* 0x000ea20000300a00 */
[----:B-1----:R-:W-:-:S05]  /*79f30*/  MOV R0, R195 ;  /* 0x000000c300007202 */ /* 0x002fca0000000f00 */
[----:B------:R-:W-:Y:S04]  /*79f40*/  STL [R1+0x254c], R0 ;  /* 0x00254c0001007387 */ /* 0x000fe80000100800 */
[----:B------:R-:W3:Y:S04]  /*79f50*/  LDL.LU.64 R18, [R1+0x2d10] ;  /* 0x002d100001127983 */ /* 0x000ee80000300a00 */
[----:B--2---:R1:W-:Y:S04]  /*79f60*/  STL.64 [R1+0x1448], R16 ;  /* 0x0014481001007387 */ /* 0x0043e80000100a00 */
[----:B-1----:R-:W2:Y:S04]  /*79f70*/  LDL.LU.64 R16, [R1+0x2d08] ;  /* 0x002d080001107983 */ /* 0x002ea80000300a00 */
[----:B---3--:R1:W-:Y:S04]  /*79f80*/  STL.64 [R1+0x1440], R18 ;  /* 0x0014401201007387 */ /* 0x0083e80000100a00 */
[----:B-1----:R-:W3:Y:S04]  /*79f90*/  LDL.LU.64 R18, [R1+0x2d00] ;  /* 0x002d000001127983 */ /* 0x002ee80000300a00 */
        /* <DEDUP_REMOVED lines=193> */
[----:B-1----:R-:W2:Y:S04]  /*7abb0*/  LDL.64 R16, [R1+0x2558] ;  /* 0x0025580001107983 */ /* 0x002ea80000100a00 */
        /* <DEDUP_REMOVED lines=200> */
[----:B---3--:R-:W-:Y:S04]  /*7b840*/  STL.64 [R1+0xe10], R18 ;  /* 0x000e101201007387 */ /* 0x008fe80000100a00 */
        /* <DEDUP_REMOVED lines=11> */
[----:B------:R-:W-:Y:S01]  /*7b900*/  IMAD.MOV.U32 R15, RZ, RZ, 0x4 ;  /* 0x00000004ff0f7424 */ /* 0x000fe200078e00ff */
[----:B------:R-:W-:Y:S01]  /*7b910*/  MOV R4, 0xffffffff ;  /* 0xffffffff00047802 */ /* 0x000fe20000000f00 */
[----:B--2---:R2:W-:Y:S04]  /*7b920*/  STL.64 [R1+0xe08], R16 ;  /* 0x000e081001007387 */ /* 0x0045e80000100a00 */
[----:B------:R3:W5:Y:S04]  /*7b930*/  LDL.LU.64 R250, [R1+0x27c0] ;  /* 0x0027c00001fa7983 */ /* 0x0007680000300a00 */
[----:B------:R3:W5:Y:S04]  /*7b940*/  LDL.LU.64 R248, [R1+0x26b8] ;  /* 0x0026b80001f87983 */ /* 0x0007680000300a00 */
[----:B------:R3:W5:Y:S04]  /*7b950*/  LDL.LU.64 R244, [R1+0x27c8] ;  /* 0x0027c80001f47983 */ /* 0x0007680000300a00 */
[----:B------:R3:W5:Y:S04]  /*7b960*/  LDL.LU.64 R242, [R1+0x26c0] ;  /* 0x0026c00001f27983 */ /* 0x0007680000300a00 */
[----:B------:R3:W5:Y:S04]  /*7b970*/  LDL.LU.64 R238, [R1+0x27d0] ;  /* 0x0027d00001ee7983 */ /* 0x0007680000300a00 */
[----:B------:R3:W5:Y:S04]  /*7b980*/  LDL.LU.64 R236, [R1+0x26c8] ;  /* 0x0026c80001ec7983 */ /* 0x0007680000300a00 */
[----:B-1----:R3:W5:Y:S04]  /*7b990*/  LDL.LU.64 R232, [R1+0x2848] ;  /* 0x0028480001e87983 */ /* 0x0027680000300a00 */
[----:B------:R3:W5:Y:S04]  /*7b9a0*/  LDL.LU.64 R230, [R1+0x2840] ;  /* 0x0028400001e67983 */ /* 0x0007680000300a00 */
        /* <DEDUP_REMOVED lines=39> */
[----:B--2---:R3:W5:Y:S04]  /*7bc20*/  LDL.LU.64 R16, [R1+0x2638] ;  /* 0x0026380001107983 */ /* 0x0047680000300a00 */
[----:B------:R3:W-:Y:S04]  /*7bc30*/  STL [R1+0x1540], R15 ;  /* 0x0015400f01007387 */ /* 0x0007e80000100800 */
[----:B------:R3:W-:Y:S04]  /*7bc40*/  STL [R1+0x1544], R4 ;  /* 0x0015440401007387 */ /* 0x0007e80000100800 */
        /* <DEDUP_REMOVED lines=896> */
[----:B------:R-:W-:-:S04]  /*7f450*/  SHF.R.S32.HI R3, RZ, 0x1f, R252 ;  /* 0x0000001fff037819 */ /* 0x000fc800000114fc */
[----:B------:R-:W-:Y:S02]  /*7f460*/  LEA.HI R3, R3, R252, RZ, 0x7 ;  /* 0x000000fc03037211 */ /* 0x000fe400078f38ff */
[----:B------:R-:W-:Y:S02]  /*7f470*/  SHF.R.S32.HI R2, RZ, 0x1f, R8 ;  /* 0x0000001fff027819 */ /* 0x000fe40000011408 */
[----:B------:R-:W-:Y:S02]  /*7f480*/  SHF.R.S32.HI R0, RZ, 0x1f, R5 ;  /* 0x0000001fff007819 */ /* 0x000fe40000011405 */
[----:B------:R-:W-:Y:S01]  /*7f490*/  SHF.R.S32.HI R3, RZ, 0x7, R3 ;  /* 0x00000007ff037819 */ /* 0x000fe20000011403 */
[----:B------:R-:W-:Y:S01]  /*7f4a0*/  IMAD.MOV.U32 R252, RZ, RZ, RZ ;  /* 0x000000fffffc7224 */ /* 0x000fe200078e00ff */
[C---:B------:R-:W-:Y:S01]  /*7f4b0*/  SHF.L.U64.HI R2, R8.reuse, 0x2, R2 ;  /* 0x0000000208027819 */ /* 0x040fe20000010202 */
[----:B------:R-:W-:Y:S01]  /*7f4c0*/  IMAD.SHL.U32 R8, R8, 0x4, RZ ;  /* 0x0000000408087824 */ /* 0x000fe200078e00ff */
[----:B------:R-:W-:-:S02]  /*7f4d0*/  SHF.L.U64.HI R0, R5, 0x2, R0 ;  /* 0x0000000205007819 */ /* 0x000fc40000010200 */
[----:B------:R-:W-:Y:S02]  /*7f4e0*/  CS2R R24, SRZ ;  /* 0x0000000000187805 */ /* 0x000fe4000001ff00 */
[----:B------:R-:W-:Y:S02]  /*7f4f0*/  SHF.L.U32 R5, R5, 0x2, RZ ;  /* 0x0000000205057819 */ /* 0x000fe400000006ff */
        /* <DEDUP_REMOVED lines=63> */
[----:B---3--:R-:W-:-:S07]  /*7f8f0*/  IADD3 R3, R3, -0x5, RZ ;  /* 0xfffffffb03037810 */ /* 0x008fce0007ffe0ff */
.L_x_1:
[----:B------:R-:W2:Y:S01]  /*7f900*/  LDL.LU R3, [R1+0x1544] ;  /* 0x0015440001037983 */ /* 0x000ea20000300800 */
[----:B------:R-:W-:-:S04]  /*7f910*/  DEPBAR.LE SB0, 0x8 ;  /* 0x000082000000791a */ /* 0x000fc80000000000 */
[----:B------:R-:W-:Y:S04]  /*7f920*/  STL [R1+0x33d0], R252 ;  /* 0x0033d0fc01007387 */ /* 0x000fe80000100800 */
[----:B------:R-:W-:Y:S04]  /*7f930*/  STL [R1+0x33cc], R2 ;  /* 0x0033cc0201007387 */ /* 0x000fe80000100800 */
[----:B-----5:R-:W-:Y:S04]  /*7f940*/  STL [R1+0x33c8], R13 ;  /* 0x0033c80d01007387 */ /* 0x020fe80000100800 */
[----:B------:R-:W-:Y:S04]  /*7f950*/  STL [R1+0x33c4], R0 ;  /* 0x0033c40001007387 */ /* 0x000fe80000100800 */
        /* <DEDUP_REMOVED lines=126> */
[----:B-1----:R-:W3:Y:S04]  /*80140*/  LDL.LU.64 R24, [R1+0xc00] ;  /* 0x000c000001187983 */ /* 0x002ee80000300a00 */
        /* <DEDUP_REMOVED lines=62> */
[----:B------:R-:W3:Y:S01]  /*80530*/  LDL.LU.64 R150, [R1+0xdf8] ;  /* 0x000df80001967983 */ /* 0x000ee20000300a00 */
[----:B--2---:R-:W-:Y:S01]  /*80540*/  VIADD R3, R3, 0x1 ;  /* 0x0000000103037836 */ /* 0x004fe20000000000 */
[----:B------:R-:W-:Y:S01]  /*80550*/  UMOV UR11, 0x40000040 ;  /* 0x40000040000b7882 */ /* 0x000fe20000000000 */
[----:B------:R-:W-:Y:S01]  /*80560*/  UMOV UR9, 0x40000040 ;  /* 0x4000004000097882 */ /* 0x000fe20000000000 */
[----:B------:R-:W-:Y:S01]  /*80570*/  BAR.SYNC.DEFER_BLOCKING 0x0 ;  /* 0x0000000000007b1d */ /* 0x000fe20000010000 */
[----:B------:R-:W-:-:S02]  /*80580*/  MOV R195, UR11 ;  /* 0x0000000b00c37c02 */ /* 0x000fc40008000f00 */
[----:B------:R-:W-:-:S03]  /*80590*/  ISETP.GT.AND P1, PT, R3, 0x5, PT ;  /* 0x000000050300780c */ /* 0x000fc60003f24270 */
[----:B------:R-:W-:Y:S01]  /*805a0*/  UMOV UR21, UR9 ;  /* 0x0000000900157c82 */ /* 0x000fe20008000000 */
[----:B------:R-:W-:Y:S01]  /*805b0*/  SEL R0, R3, RZ, !P1 ;  /* 0x000000ff03007207 */ /* 0x000fe20004800000 */
[----:B------:R-:W-:Y:S01]  /*805c0*/  UMOV UR17, UR11 ;  /* 0x0000000b00117c82 */ /* 0x000fe20008000000 */
[----:B------:R-:W-:Y:S02]  /*805d0*/  STL.64 [R1+0x2e88], R234 ;  /* 0x002e88ea01007387 */ /* 0x000fe40000100a00 */
[CC--:B------:R-:W-:Y:S02]  /*805e0*/  LEA R3, R0.reuse, R14.reuse, 0x11 ;  /* 0x0000000e00037211 */ /* 0x0c0fe400078e88ff */
[----:B------:R-:W-:Y:S03]  /*805f0*/  STL.64 [R1+0x2e80], R200 ;  /* 0x002e80c801007387 */ /* 0x000fe60000100a00 */
[----:B------:R-:W-:Y:S01]  /*80600*/  VIADD R4, R3, 0x180000 ;  /* 0x0018000003047836 */ /* 0x000fe20000000000 */
[----:B------:R-:W-:Y:S01]  /*80610*/  LEA R3, R0, R14, 0x12 ;  /* 0x0000000e00037211 */ /* 0x000fe200078e90ff */
[----:B------:R-:W-:Y:S03]  /*80620*/  STL.64 [R1+0x2e78], R196 ;  /* 0x002e78c401007387 */ /* 0x000fe60000100a00 */
[----:B------:R-:W-:Y:S01]  /*80630*/  SHF.R.U32.HI R3, RZ, 0x4, R3 ;  /* 0x00000004ff037819 */ /* 0x000fe20000011603 */
[----:B------:R-:W-:Y:S01]  /*80640*/  STL.64 [R1+0x2e70], R192 ;  /* 0x002e70c001007387 */ /* 0x000fe20000100a00 */
[----:B------:R-:W-:-:S02]  /*80650*/  SHF.R.U32.HI R4, RZ, 0x4, R4 ;  /* 0x00000004ff047819 */ /* 0x000fc40000011604 */
[----:B------:R-:W-:Y:S01]  /*80660*/  SGXT.U32 R3, R3, 0xe ;  /* 0x0000000e0303781a */ /* 0x000fe20000000000 */
[----:B------:R1:W-:Y:S01]  /*80670*/  STL.64 [R1+0x2e68], R188 ;  /* 0x002e68bc01007387 */ /* 0x0003e20000100a00 */
[----:B------:R-:W-:Y:S02]  /*80680*/  SGXT.U32 R4, R4, 0xe ;  /* 0x0000000e0404781a */ /* 0x000fe40000000000 */
[C---:B------:R-:W-:Y:S01]  /*80690*/  R2UR UR5, R3.reuse ;  /* 0x00000000030572ca */ /* 0x040fe200000e0000 */
[----:B------:R2:W-:Y:S01]  /*806a0*/  STL.64 [R1+0x2e60], R184 ;  /* 0x002e60b801007387 */ /* 0x0005e20000100a00 */
[C---:B------:R-:W-:Y:S02]  /*806b0*/  R2UR UR4, R4.reuse ;  /* 0x00000000040472ca */ /* 0x040fe400000e0000 */
[----:B------:R-:W-:Y:S01]  /*806c0*/  IADD3 R3, P2, R3, 0x2, RZ ;  /* 0x0000000203037810 */ /* 0x000fe20007f5e0ff */
[----:B------:R-:W-:Y:S01]  /*806d0*/  STL.64 [R1+0x2e58], R180 ;  /* 0x002e58b401007387 */ /* 0x000fe20000100a00 */
[----:B------:R-:W-:-:S02]  /*806e0*/  IADD3 R4, P1, R4, 0x2, RZ ;  /* 0x0000000204047810 */ /* 0x000fc40007f3e0ff */
[----:B------:R-:W-:Y:S01]  /*806f0*/  R2UR UR6, R3 ;  /* 0x00000000030672ca */ /* 0x000fe200000e0000 */
[----:B------:R-:W-:Y:S01]  /*80700*/  IMAD.MOV.U32 R3, RZ, RZ, RZ ;  /* 0x000000ffff037224 */ /* 0x000fe200078e00ff */
[----:B------:R-:W-:Y:S01]  /*80710*/  STL.64 [R1+0x2e50], R176 ;  /* 0x002e50b001007387 */ /* 0x000fe20000100a00 */
[----:B-1----:R-:W-:Y:S02]  /*80720*/  MOV R188, UR60 ;  /* 0x0000003c00bc7c02 */ /* 0x002fe40008000f00 */
[----:B------:R-:W-:Y:S01]  /*80730*/  UMOV UR10, UR5 ;  /* 0x00000005000a7c82 */ /* 0x000fe20008000000 */
[----:B------:R-:W-:Y:S01]  /*80740*/  IADD3.X R3, R3, 0x40000040, RZ, P2, !PT ;  /* 0x4000004003037810 */ /* 0x000fe200017fe4ff */
[----:B------:R-:W-:Y:S01]  /*80750*/  UMOV UR8, UR4 ;  /* 0x0000000400087c82 */ /* 0x000fe20008000000 */
[----:B------:R-:W-:Y:S01]  /*80760*/  R2UR UR4, R4 ;  /* 0x00000000040472ca */ /* 0x000fe200000e0000 */
[----:B------:R-:W-:Y:S01]  /*80770*/  IMAD.U32 R194, RZ, RZ, UR10 ;  /* 0x0000000affc27e24 */ /* 0x000fe2000f8e00ff */
[----:B------:R-:W-:Y:S01]  /*80780*/  MOV R4, RZ ;  /* 0x000000ff00047202 */ /* 0x000fe20000000f00 */
[----:B------:R-:W-:Y:S01]  /*80790*/  UMOV UR20, UR8 ;  /* 0x0000000800147c82 */ /* 0x000fe20008000000 */
[----:B------:R-:W-:Y:S01]  /*807a0*/  R2UR UR7, R3 ;  /* 0x00000000030772ca */ /* 0x000fe200000e0000 */
[----:B------:R-:W-:Y:S01]  /*807b0*/  UMOV UR16, UR10 ;  /* 0x0000000a00107c82 */ /* 0x000fe20008000000 */
[----:B------:R-:W-:Y:S01]  /*807c0*/  IADD3.X R4, R4, 0x40000040, RZ, P1, !PT ;  /* 0x4000004004047810 */ /* 0x000fe20000ffe4ff */
[----:B------:R-:W-:Y:S01]  /*807d0*/  STL.64 [R1+0x2e48], R158 ;  /* 0x002e489e01007387 */ /* 0x000fe20000100a00 */
[----:B--2---:R-:W-:-:S02]  /*807e0*/  MOV R185, UR61 ;  /* 0x0000003d00b97c02 */ /* 0x004fc40008000f00 */
[----:B------:R-:W-:Y:S01]  /*807f0*/  R2UR UR5, R4 ;  /* 0x00000000040572ca */ /* 0x000fe200000e0000 */
[----:B------:R-:W-:Y:S04]  /*80800*/  STL.64 [R1+0x2e40], R156 ;  /* 0x002e409c01007387 */ /* 0x000fe80000100a00 */
[----:B------:R-:W-:Y:S02]  /*80810*/  STL.64 [R1+0x2e38], R154 ;  /* 0x002e389a01007387 */ /* 0x000fe40000100a00 */
[----:B------:R-:W-:Y:S02]  /*80820*/  UIADD3.64 UR14, UR6, 0x4, URZ ;  /* 0x00000004060e7897 */ /* 0x000fe4000fffe03f */
[----:B------:R-:W-:Y:S04]  /*80830*/  STL.64 [R1+0x2e30], R152 ;  /* 0x002e309801007387 */ /* 0x000fe80000100a00 */
[----:B------:R-:W-:Y:S01]  /*80840*/  UIADD3.64 UR12, UR4, 0x4, URZ ;  /* 0x00000004040c7897 */ /* 0x000fe2000fffe03f */
[----:B------:R-:W-:Y:S01]  /*80850*/  STL.64 [R1+0x2e28], R22 ;  /* 0x002e281601007387 */ /* 0x000fe20000100a00 */
[----:B------:R-:W-:Y:S01]  /*80860*/  IMAD.U32 R186, RZ, RZ, UR14 ;  /* 0x0000000effba7e24 */ /* 0x000fe2000f8e00ff */
[----:B------:R-:W-:-:S02]  /*80870*/  MOV R187, UR15 ;  /* 0x0000000f00bb7c02 */ /* 0x000fc40008000f00 */
[----:B------:R-:W-:Y:S02]  /*80880*/  STL.64 [R1+0x2e20], R20 ;  /* 0x002e201401007387 */ /* 0x000fe40000100a00 */
[----:B------:R-:W-:Y:S01]  /*80890*/  UMOV UR58, UR12 ;  /* 0x0000000c003a7c82 */ /* 0x000fe20008000000 */
[----:B------:R-:W-:Y:S01]  /*808a0*/  UMOV UR59, UR13 ;  /* 0x0000000d003b7c82 */ /* 0x000fe20008000000 */
[----:B------:R-:W-:Y:S04]  /*808b0*/  STL.64 [R1+0x2e18], R18 ;  /* 0x002e181201007387 */ /* 0x000fe80000100a00 */
[----:B------:R-:W-:Y:S04]  /*808c0*/  STL.64 [R1+0x2e10], R16 ;  /* 0x002e101001007387 */ /* 0x000fe80000100a00 */
[----:B------:R-:W-:Y:S04]  /*808d0*/  STL [R1+0x2dd0], R12 ;  /* 0x002dd00c01007387 */ /* 0x000fe80000100800 */
[----:B------:R-:W-:Y:S04]  /*808e0*/  STL [R1+0x2dcc], R11 ;  /* 0x002dcc0b01007387 */ /* 0x000fe80000100800 */
[----:B------:R-:W-:Y:S04]  /*808f0*/  STL [R1+0x2dc8], R9 ;  /* 0x002dc80901007387 */ /* 0x000fe80000100800 */
[----:B------:R-:W-:Y:S04]  /*80900*/  STL.64 [R1+0x2d58], R6 ;  /* 0x002d580601007387 */ /* 0x000fe80000100a00 */
[----:B------:R-:W-:Y:S04]  /*80910*/  STL [R1+0x33d4], R185 ;  /* 0x0033d4b901007387 */ /* 0x000fe80000100800 */
[----:B------:R-:W-:Y:S04]  /*80920*/  STL [R1+0x33d8], R188 ;  /* 0x0033d8bc01007387 */ /* 0x000fe80000100800 */
[----:B------:R-:W-:Y:S04]  /*80930*/  STL [R1+0x1544], R0 ;  /* 0x0015440001007387 */ /* 0x000fe80000100800 */
[----:B------:R-:W-:Y:S04]  /*80940*/  STL [R1+0x33dc], R14 ;  /* 0x0033dc0e01007387 */ /* 0x000fe80000100800 */
[----:B------:R-:W-:Y:S04]  /*80950*/  STL [R1+0x38e4], R194 ;  /* 0x0038e4c201007387 */ /* 0x000fe80000100800 */
[----:B------:R-:W-:Y:S01]  /*80960*/  STL [R1+0x38e0], R195 ;  /* 0x0038e0c301007387 */ /* 0x000fe20000100800 */
[----:B---3--:R-:W-:-:S06]  /*80970*/  WARPGROUP.ARRIVE ;  /* 0x00000000000079c5 */ /* 0x008fcc0000000000 */
[----:B------:R-:W-:Y:S01]  /*80980*/  HGMMA.64x256x8.F32.TF32 R24, gdesc[UR8], R24, gsb0 ;  /* 0x07e00000081879f0 */ /* 0x000fe20008002818 */
[----:B------:R-:W-:Y:S02]  /*80990*/  UIADD3.64 UR10, UR6, 0x2, URZ ;  /* 0x00000002060a7897 */ /* 0x000fe4000fffe03f */
[----:B------:R-:W-:-:S04]  /*809a0*/  UIADD3.64 UR8, UR4, 0x2, URZ ;  /* 0x0000000204087897 */ /* 0x000fc8000fffe03f */
[----:B------:R-:W-:Y:S01]  /*809b0*/  IMAD.U32 R190, RZ, RZ, UR10 ;  /* 0x0000000affbe7e24 */ /* 0x000fe2000f8e00ff */
[----:B------:R-:W-:Y:S02]  /*809c0*/  MOV R191, UR11 ;  /* 0x0000000b00bf7c02 */ /* 0x000fe40008000f00 */
[----:B------:R-:W-:Y:S01]  /*809d0*/  UMOV UR60, UR8 ;  /* 0x00000008003c7c82 */ /* 0x000fe20008000000 */
[----:B------:R-:W-:Y:S01]  /*809e0*/  UMOV UR61, UR9 ;  /* 0x00000009003d7c82 */ /* 0x000fe20008000000 */
[----:B------:R-:W-:Y:S04]  /*809f0*/  STL [R1+0x33e4], R190 ;  /* 0x0033e4be01007387 */ /* 0x000fe80000100800 */
[----:B------:R-:W-:Y:S04]  /*80a00*/  STL [R1+0x33e0], R191 ;  /* 0x0033e0bf01007387 */ /* 0x000fe80000100800 */
[----:B------:R-:W-:Y:S04]  /*80a10*/  STL [R1+0x33ec], R186 ;  /* 0x0033ecba01007387 */ /* 0x000fe80000100800 */
[----:B------:R-:W-:Y:S01]  /*80a20*/  STL [R1+0x33e8], R187 ;  /* 0x0033e8bb01007387 */ /* 0x000fe20000100800 */
[----:B------:R-:W-:-:S02]  /*80a30*/  WARPGROUP.DEPBAR.LE gsb0, 0x0 ;  /* 0x00008000000079c5 */ /* 0x000fc40000010000 */
[----:B------:R-:W-:-:S06]  /*80a40*/  WARPGROUP.ARRIVE ;  /* 0x00000000000079c5 */ /* 0x000fcc0000000000 */
[----:B------:R-:W-:Y:S03]  /*80a50*/  HGMMA.64x256x8.F32.TF32 R24, gdesc[UR4], R24, gsb0 ;  /* 0x07e00000041879f0 */ /* 0x000fe60008002818 */
[----:B------:R-:W-:Y:S02]  /*80a60*/  WARPGROUP.DEPBAR.LE gsb0, 0x0 ;  /* 0x00008000000079c5 */ /* 0x000fe40000010000 */
[----:B------:R-:W-:-:S15]  /*80a70*/  WARPGROUP.ARRIVE ;  /* 0x00000000000079c5 */ /* 0x000fde0000000000 */
[----:B------:R-:W-:-:S08]  /*80a80*/  NOP ;  /* 0x0000000000007918 */ /* 0x000fd00000000000 */
[----:B------:R-:W-:Y:S01]  /*80a90*/  HGMMA.64x256x8.F32.TF32 R24, gdesc[UR8], R24, gsb0 ;  /* 0x07e00000081879f0 */ /* 0x000fe20008002818 */
[----:B------:R-:W-:Y:S01]  /*80aa0*/  UMOV UR8, UR10 ;  /* 0x0000000a00087c82 */ /* 0x000fe20008000000 */
[----:B------:R-:W-:Y:S01]  /*80ab0*/  UMOV UR9, UR11 ;  /* 0x0000000b00097c82 */ /* 0x000fe20008000000 */
[----:B------:R-:W-:Y:S01]  /*80ac0*/  UMOV UR10, UR14 ;  /* 0x0000000e000a7c82 */ /* 0x000fe20008000000 */
[----:B------:R-:W-:Y:S01]  /*80ad0*/  UMOV UR11, UR15 ;  /* 0x0000000f000b7c82 */ /* 0x000fe20008000000 */
[----:B------:R-:W-:Y:S02]  /*80ae0*/  WARPGROUP.DEPBAR.LE gsb0, 0x0 ;  /* 0x00008000000079c5 */ /* 0x000fe40000010000 */
[----:B------:R-:W-:-:S15]  /*80af0*/  WARPGROUP.ARRIVE ;  /* 0x00000000000079c5 */ /* 0x000fde0000000000 */
[----:B------:R-:W-:-:S06]  /*80b00*/  NOP ;  /* 0x0000000000007918 */ /* 0x000fcc0000000000 */
[----:B------:R-:W-:Y:S03]  /*80b10*/  HGMMA.64x256x8.F32.TF32 R24, gdesc[UR12], R24, gsb0 ;  /* 0x07e000000c1879f0 */ /* 0x000fe60008002818 */
[----:B------:R-:W-:Y:S02]  /*80b20*/  WARPGROUP.DEPBAR.LE gsb0, 0x0 ;  /* 0x00008000000079c5 */ /* 0x000fe40000010000 */
[----:B------:R1:W-:Y:S01]  /*80b30*/  STL.64 [R1+0xc00], R24 ;  /* 0x000c001801007387 */ /* 0x0003e20000100a00 */
        /* <DEDUP_REMOVED lines=12> */
[----:B-1----:R-:W-:Y:S01]  /*80c00*/  MOV R25, UR9 ;  /* 0x0000000900197c02 */ /* 0x002fe20008000f00 */
[----:B------:R-:W-:Y:S01]  /*80c10*/  IMAD.MOV.U32 R240, RZ, RZ, R40 ;  /* 0x000000fffff07224 */ /* 0x000fe200078e0028 */
[----:B------:R-:W-:Y:S01]  /*80c20*/  MOV R24, UR8 ;  /* 0x0000000800187c02 */ /* 0x000fe20008000f00 */
[----:B------:R-:W-:Y:S01]  /*80c30*/  IMAD.MOV.U32 R238, RZ, RZ, R42 ;  /* 0x000000ffffee7224 */ /* 0x000fe200078e002a */
[----:B--2---:R-:W-:Y:S01]  /*80c40*/  MOV R27, UR11 ;  /* 0x0000000b001b7c02 */ /* 0x004fe20008000f00 */
[----:B------:R-:W-:Y:S01]  /*80c50*/  IMAD.MOV.U32 R236, RZ, RZ, R44 ;  /* 0x000000ffffec7224 */ /* 0x000fe200078e002c */
[----:B------:R-:W-:Y:S01]  /*80c60*/  MOV R26, UR10 ;  /* 0x0000000a001a7c02 */ /* 0x000fe20008000f00 */
[----:B------:R-:W-:Y:S01]  /*80c70*/  IMAD.MOV.U32 R234, RZ, RZ, R46 ;  /* 0x000000ffffea7224 */ /* 0x000fe200078e002e */
[----:B------:R-:W-:Y:S01]  /*80c80*/  MOV R241, R39 ;  /* 0x0000002700f17202 */ /* 0x000fe20000000f00 */
[----:B------:R-:W-:Y:S01]  /*80c90*/  IMAD.MOV.U32 R232, RZ, RZ, R48 ;  /* 0x000000ffffe87224 */ /* 0x000fe200078e0030 */
[----:B------:R-:W-:Y:S01]  /*80ca0*/  MOV R239, R41 ;  /* 0x0000002900ef7202 */ /* 0x000fe20000000f00 */
[----:B------:R-:W-:Y:S01]  /*80cb0*/  STL.64 [R1+0x3d00], R26 ;  /* 0x003d001a01007387 */ /* 0x000fe20000100a00 */
[----:B------:R-:W-:Y:S01]  /*80cc0*/  MOV R237, R43 ;  /* 0x0000002b00ed7202 */ /* 0x000fe20000000f00 */
[----:B------:R-:W-:Y:S01]  /*80cd0*/  IMAD.MOV.U32 R230, RZ, RZ, R50 ;  /* 0x000000ffffe67224 */ /* 0x000fe200078e0032 */
[----:B------:R-:W-:Y:S01]  /*80ce0*/  MOV R235, R45 ;  /* 0x0000002d00eb7202 */ /* 0x000fe20000000f00 */
        /* <DEDUP_REMOVED lines=12> */
[----:B-1----:R-:W2:Y:S01]  /*80db0*/  LDL.LU.64 R24, [R1+0xa00] ;  /* 0x000a000001187983 */ /* 0x002ea20000300a00 */
[----:B------:R-:W-:Y:S01]  /*80dc0*/  MOV R221, R59 ;  /* 0x0000003b00dd7202 */ /* 0x000fe20000000f00 */
[----:B------:R-:W-:Y:S01]  /*80dd0*/  IMAD.MOV.U32 R218, RZ, RZ, R62 ;  /* 0x000000ffffda7224 */ /* 0x000fe200078e003e */
[----:B------:R-:W-:Y:S01]  /*80de0*/  MOV R219, R61 ;  /* 0x0000003d00db7202 */ /* 0x000fe20000000f00 */
[----:B------:R-:W3:Y:S01]  /*80df0*/  LDL.LU.64 R26, [R1+0xa08] ;  /* 0x000a0800011a7983 */ /* 0x000ee20000300a00 */
[----:B------:R-:W-:Y:S01]  /*80e00*/  MOV R217, R63 ;  /* 0x0000003f00d97202 */ /* 0x000fe20000000f00 */
[----:B------:R-:W-:Y:S01]  /*80e10*/  IMAD.MOV.U32 R216, RZ, RZ, R64 ;  /* 0x000000ffffd87224 */ /* 0x000fe200078e0040 */
[----:B------:R-:W-:Y:S01]  /*80e20*/  MOV R215, R65 ;  /* 0x0000004100d77202 */ /* 0x000fe20000000f00 */
[----:B------:R-:W4:Y:S01]  /*80e30*/  LDL.LU.64 R28, [R1+0xa10] ;  /* 0x000a1000011c7983 */ /* 0x000f220000300a00 */
[----:B------:R-:W-:Y:S01]  /*80e40*/  IMAD.MOV.U32 R214, RZ, RZ, R66 ;  /* 0x000000ffffd67224 */ /* 0x000fe200078e0042 */
[----:B------:R-:W-:Y:S01]  /*80e50*/  MOV R213, R67 ;  /* 0x0000004300d57202 */ /* 0x000fe20000000f00 */
[----:B------:R-:W-:Y:S01]  /*80e60*/  IMAD.MOV.U32 R212, RZ, RZ, R68 ;  /* 0x000000ffffd47224 */ /* 0x000fe200078e0044 */
[----:B------:R-:W2:Y:S01]  /*80e70*/  LDL.LU.64 R30, [R1+0xa18] ;  /* 0x000a1800011e7983 */ /* 0x000ea20000300a00 */
[----:B------:R-:W-:Y:S01]  /*80e80*/  MOV R211, R69 ;  /* 0x0000004500d37202 */ /* 0x000fe20000000f00 */
[----:B------:R-:W-:Y:S01]  /*80e90*/  IMAD.MOV.U32 R210, RZ, RZ, R70 ;  /* 0x000000ffffd27224 */ /* 0x000fe200078e0046 */
[----:B------:R-:W-:Y:S01]  /*80ea0*/  MOV R209, R71 ;  /* 0x0000004700d17202 */ /* 0x000fe20000000f00 */
[----:B------:R-:W3:Y:S01]  /*80eb0*/  LDL.LU.64 R32, [R1+0xa20] ;  /* 0x000a200001207983 */ /* 0x000ee20000300a00 */
[----:B------:R-:W-:Y:S01]  /*80ec0*/  IMAD.MOV.U32 R208, RZ, RZ, R72 ;  /* 0x000000ffffd07224 */ /* 0x000fe200078e0048 */
[----:B------:R-:W-:Y:S01]  /*80ed0*/  MOV R207, R73 ;  /* 0x0000004900cf7202 */ /* 0x000fe20000000f00 */
[----:B------:R-:W-:Y:S01]  /*80ee0*/  IMAD.MOV.U32 R206, RZ, RZ, R74 ;  /* 0x000000ffffce7224 */ /* 0x000fe200078e004a */
[----:B------:R-:W4:Y:S01]  /*80ef0*/  LDL.LU.64 R34, [R1+0xa28] ;  /* 0x000a280001227983 */ /* 0x000f220000300a00 */
[----:B------:R-:W-:Y:S01]  /*80f00*/  MOV R205, R75 ;  /* 0x0000004b00cd7202 */ /* 0x000fe20000000f00 */
[----:B------:R-:W-:Y:S01]  /*80f10*/  IMAD.MOV.U32 R204, RZ, RZ, R76 ;  /* 0x000000ffffcc7224 */ /* 0x000fe200078e004c */
[----:B------:R-:W-:Y:S01]  /*80f20*/  MOV R203, R77 ;  /* 0x0000004d00cb7202 */ /* 0x000fe20000000f00 */
[----:B------:R-:W2:Y:S01]  /*80f30*/  LDL.LU.64 R36, [R1+0xa30] ;  /* 0x000a300001247983 */ /* 0x000ea20000300a00 */
[----:B------:R-:W-:Y:S01]  /*80f40*/  IMAD.MOV.U32 R202, RZ, RZ, R78 ;  /* 0x000000ffffca7224 */ /* 0x000fe200078e004e */
[----:B------:R-:W-:Y:S01]  /*80f50*/  MOV R201, R79 ;  /* 0x0000004f00c97202 */ /* 0x000fe20000000f00 */
[----:B------:R-:W-:Y:S01]  /*80f60*/  IMAD.MOV.U32 R200, RZ, RZ, R80 ;  /* 0x000000ffffc87224 */ /* 0x000fe200078e0050 */
        /* <DEDUP_REMOVED lines=94> */
[----:B------:R-:W-:-:S02]  /*81550*/  MOV R0, R151 ;  /* 0x0000009700007202 */ /* 0x000fc40000000f00 */
[----:B------:R-:W3:Y:S04]  /*81560*/  LDL.LU.64 R86, [R1+0xaf8] ;  /* 0x000af80001567983 */ /* 0x000ee80000300a00 */
[----:B------:R-:W4:Y:S04]  /*81570*/  LDL.LU.64 R88, [R1+0xb00] ;  /* 0x000b000001587983 */ /* 0x000f280000300a00 */
[----:B------:R-:W2:Y:S04]  /*81580*/  LDL.LU.64 R90, [R1+0xb08] ;  /* 0x000b0800015a7983 */ /* 0x000ea80000300a00 */
        /* <DEDUP_REMOVED lines=30> */
[----:B--2---:R-:W-:Y:S04]  /*81770*/  STL.64 [R1+0x3f00], R150 ;  /* 0x003f009601007387 */ /* 0x004fe80000100a00 */
[----:B----4-:R-:W-:Y:S04]  /*81780*/  STL.64 [R1+0x3ef8], R148 ;  /* 0x003ef89401007387 */ /* 0x010fe80000100a00 */
[----:B---3--:R-:W-:Y:S04]  /*81790*/  STL.64 [R1+0x3ef0], R146 ;  /* 0x003ef09201007387 */ /* 0x008fe80000100a00 */
        /* <DEDUP_REMOVED lines=57> */
[----:B-1----:R-:W2:Y:S04]  /*81b30*/  LDL.LU R32, [R1+0xc00] ;  /* 0x000c000001207983 */ /* 0x002ea80000300800 */
[----:B------:R-:W2:Y:S04]  /*81b40*/  LDL.LU R33, [R1+0xc04] ;  /* 0x000c040001217983 */ /* 0x000ea80000300800 */
[----:B------:R-:W2:Y:S04]  /*81b50*/  LDL.LU R34, [R1+0xc08] ;  /* 0x000c080001227983 */ /* 0x000ea80000300800 */
[----:B------:R-:W2:Y:S01]  /*81b60*/  LDL.LU R35, [R1+0xc0c] ;  /* 0x000c0c0001237983 */ /* 0x000ea20000300800 */
        /* <DEDUP_REMOVED lines=124> */
[----:B------:R-:W-:-:S02]  /*82330*/  UIADD3.64 UR14, UR6, 0x7fe, URZ ;  /* 0x000007fe060e7897 */ /* 0x000fc4000fffe03f */
[----:B------:R-:W-:-:S03]  /*82340*/  UIADD3.64 UR12, UR4, 0x7fe, URZ ;  /* 0x000007fe040c7897 */ /* 0x000fc6000fffe03f */
[----:B--2---:R-:W-:-:S06]  /*82350*/  WARPGROUP.ARRIVE ;  /* 0x00000000000079c5 */ /* 0x004fcc0000000000 */
[----:B------:R-:W-:Y:S01]  /*82360*/  HGMMA.64x256x8.F32.TF32 R32, gdesc[UR12], R32, gsb0 ;  /* 0x07e000000c2079f0 */ /* 0x000fe20008002820 */
[----:B------:R-:W-:Y:S02]  /*82370*/  UIADD3.64 UR26, UR6, 0x800, URZ ;  /* 0x00000800061a7897 */ /* 0x000fe4000fffe03f */
[----:B------:R-:W-:Y:S01]  /*82380*/  UIADD3.64 UR24, UR4, 0x800, URZ ;  /* 0x0000080004187897 */ /* 0x000fe2000fffe03f */
[----:B------:R-:W-:Y:S01]  /*82390*/  IMAD.U32 R182, RZ, RZ, UR14 ;  /* 0x0000000effb67e24 */ /* 0x000fe2000f8e00ff */
[----:B------:R-:W-:Y:S01]  /*823a0*/  UMOV UR10, UR12 ;  /* 0x0000000c000a7c82 */ /* 0x000fe20008000000 */
[----:B------:R-:W-:Y:S01]  /*823b0*/  UMOV UR11, UR13 ;  /* 0x0000000d000b7c82 */ /* 0x000fe20008000000 */
[----:B------:R-:W-:Y:S01]  /*823c0*/  MOV R183, UR15 ;  /* 0x0000000f00b77c02 */ /* 0x000fe20008000f00 */
[----:B------:R-:W-:Y:S01]  /*823d0*/  UMOV UR12, UR14 ;  /* 0x0000000e000c7c82 */ /* 0x000fe20008000000 */
[----:B------:R-:W-:Y:S01]  /*823e0*/  UMOV UR13, UR15 ;  /* 0x0000000f000d7c82 */ /* 0x000fe20008000000 */
[----:B------:R-:W-:Y:S01]  /*823f0*/  IMAD.U32 R178, RZ, RZ, UR26 ;  /* 0x0000001affb27e24 */ /* 0x000fe2000f8e00ff */
[----:B------:R-:W-:Y:S01]  /*82400*/  MOV R179, UR27 ;  /* 0x0000001b00b37c02 */ /* 0x000fe20008000f00 */
[----:B------:R-:W-:Y:S01]  /*82410*/  UMOV UR8, UR24 ;  /* 0x0000001800087c82 */ /* 0x000fe20008000000 */
[----:B------:R-:W-:Y:S01]  /*82420*/  UMOV UR9, UR25 ;  /* 0x0000001900097c82 */ /* 0x000fe20008000000 */
[----:B------:R-:W-:Y:S01]  /*82430*/  UMOV UR14, UR26 ;  /* 0x0000001a000e7c82 */ /* 0x000fe20008000000 */
[----:B------:R-:W-:Y:S01]  /*82440*/  UMOV UR15, UR27 ;  /* 0x0000001b000f7c82 */ /* 0x000fe20008000000 */
[----:B------:R-:W-:-:S02]  /*82450*/  WARPGROUP.DEPBAR.LE gsb0, 0x0 ;  /* 0x00008000000079c5 */ /* 0x000fc40000010000 */
[----:B------:R-:W-:-:S10]  /*82460*/  WARPGROUP.ARRIVE ;  /* 0x00000000000079c5 */ /* 0x000fd40000000000 */
[----:B------:R-:W-:Y:S01]  /*82470*/  HGMMA.64x256x8.F32.TF32 R32, gdesc[UR24], R32, gsb0 ;  /* 0x07e00000182079f0 */ /* 0x000fe20008002820 */
[----:B------:R-:W-:Y:S02]  /*82480*/  UIADD3.64 UR26, UR6, 0x802, URZ ;  /* 0x00000802061a7897 */ /* 0x000fe4000fffe03f */
[----:B------:R-:W-:Y:S01]  /*82490*/  UIADD3.64 UR24, UR4, 0x802, URZ ;  /* 0x0000080204187897 */ /* 0x000fe2000fffe03f */
[----:B------:R-:W-:Y:S02]  /*824a0*/  MOV R2, UR9 ;  /* 0x0000000900027c02 */ /* 0x000fe40008000f00 */
[----:B------:R-:W-:Y:S01]  /*824b0*/  MOV R0, UR8 ;  /* 0x0000000800007c02 */ /* 0x000fe20008000f00 */
[----:B------:R-:W-:Y:S01]  /*824c0*/  UIADD3.64 UR8, UR4, 0x804, URZ ;  /* 0x0000080404087897 */ /* 0x000fe2000fffe03f */
[----:B------:R-:W-:Y:S02]  /*824d0*/  MOV R4, UR11 ;  /* 0x0000000b00047c02 */ /* 0x000fe40008000f00 */
[----:B------:R-:W-:Y:S01]  /*824e0*/  MOV R3, UR10 ;  /* 0x0000000a00037c02 */ /* 0x000fe20008000f00 */
[----:B------:R-:W-:Y:S01]  /*824f0*/  UIADD3.64 UR10, UR6, 0x804, URZ ;  /* 0x00000804060a7897 */ /* 0x000fe2000fffe03f */
[----:B------:R-:W-:-:S02]  /*82500*/  WARPGROUP.DEPBAR.LE gsb0, 0x0 ;  /* 0x00008000000079c5 */ /* 0x000fc40000010000 */
[----:B------:R-:W-:-:S14]  /*82510*/  WARPGROUP.ARRIVE ;  /* 0x00000000000079c5 */ /* 0x000fdc0000000000 */
[----:B------:R-:W-:Y:S01]  /*82520*/  HGMMA.64x256x8.F32.TF32 R32, gdesc[UR24], R32, gsb0 ;  /* 0x07e00000182079f0 */ /* 0x000fe20008002820 */
[----:B------:R-:W-:Y:S01]  /*82530*/  IMAD.U32 R172, RZ, RZ, UR10 ;  /* 0x0000000affac7e24 */ /* 0x000fe2000f8e00ff */
[----:B------:R-:W-:Y:S01]  /*82540*/  MOV R173, UR11 ;  /* 0x0000000b00ad7c02 */ /* 0x000fe20008000f00 */
[----:B------:R-:W-:Y:S01]  /*82550*/  UMOV UR52, UR8 ;  /* 0x0000000800347c82 */ /* 0x000fe20008000000 */
[----:B------:R-:W-:Y:S01]  /*82560*/  UMOV UR53, UR9 ;  /* 0x0000000900357c82 */ /* 0x000fe20008000000 */
[----:B------:R-:W-:Y:S01]  /*82570*/  UMOV UR22, UR10 ;  /* 0x0000000a00167c82 */ /* 0x000fe20008000000 */
[----:B------:R-:W-:Y:S01]  /*82580*/  UMOV UR23, UR11 ;  /* 0x0000000b00177c82 */ /* 0x000fe20008000000 */
[----:B------:R-:W-:Y:S02]  /*82590*/  WARPGROUP.DEPBAR.LE gsb0, 0x0 ;  /* 0x00008000000079c5 */ /* 0x000fe40000010000 */
[----:B------:R-:W-:-:S15]  /*825a0*/  WARPGROUP.ARRIVE ;  /* 0x00000000000079c5 */ /* 0x000fde0000000000 */
[----:B------:R-:W-:-:S04]  /*825b0*/  NOP ;  /* 0x0000000000007918 */ /* 0x000fc80000000000 */
[----:B------:R-:W-:Y:S01]  /*825c0*/  HGMMA.64x256x8.F32.TF32 R32, gdesc[UR8], R32, gsb0 ;  /* 0x07e00000082079f0 */ /* 0x000fe20008002820 */
[----:B------:R-:W-:Y:S02]  /*825d0*/  UIADD3.64 UR10, UR6, 0xffe, URZ ;  /* 0x00000ffe060a7897 */ /* 0x000fe4000fffe03f */
[----:B------:R-:W-:Y:S01]  /*825e0*/  UIADD3.64 UR8, UR4, 0xffe, URZ ;  /* 0x00000ffe04087897 */ /* 0x000fe2000fffe03f */
[----:B------:R-:W-:Y:S01]  /*825f0*/  IMAD.U32 R174, RZ, RZ, UR26 ;  /* 0x0000001affae7e24 */ /* 0x000fe2000f8e00ff */
        /* <DEDUP_REMOVED lines=10> */
[----:B------:R-:W-:-:S12]  /*826a0*/  WARPGROUP.ARRIVE ;  /* 0x00000000000079c5 */ /* 0x000fd80000000000 */
[----:B------:R-:W-:Y:S01]  /*826b0*/  HGMMA.64x256x8.F32.TF32 R32, gdesc[UR8], R32, gsb0 ;  /* 0x07e00000082079f0 */ /* 0x000fe20008002820 */
[----:B------:R-:W-:Y:S02]  /*826c0*/  UIADD3.64 UR10, UR6, 0x1000, URZ ;  /* 0x00001000060a7897 */ /* 0x000fe4000fffe03f */
[----:B------:R-:W-:-:S04]  /*826d0*/  UIADD3.64 UR8, UR4, 0x1000, URZ ;  /* 0x0000100004087897 */ /* 0x000fc8000fffe03f */
[----:B------:R-:W-:Y:S01]  /*826e0*/  IMAD.U32 R168, RZ, RZ, UR10 ;  /* 0x0000000affa87e24 */ /* 0x000fe2000f8e00ff */
[----:B------:R-:W-:Y:S01]  /*826f0*/  MOV R169, UR11 ;  /* 0x0000000b00a97c02 */ /* 0x000fe20008000f00 */
[----:B------:R-:W-:Y:S01]  /*82700*/  UMOV UR30, UR10 ;  /* 0x0000000a001e7c82 */ /* 0x000fe20008000000 */
[----:B------:R-:W-:Y:S01]  /*82710*/  UMOV UR44, UR8 ;  /* 0x00000008002c7c82 */ /* 0x000fe20008000000 */
[----:B------:R-:W-:Y:S01]  /*82720*/  UMOV UR45, UR9 ;  /* 0x00000009002d7c82 */ /* 0x000fe20008000000 */
[----:B------:R-:W-:Y:S01]  /*82730*/  UMOV UR31, UR11 ;  /* 0x0000000b001f7c82 */ /* 0x000fe20008000000 */
[----:B------:R-:W-:Y:S02]  /*82740*/  WARPGROUP.DEPBAR.LE gsb0, 0x0 ;  /* 0x00008000000079c5 */ /* 0x000fe40000010000 */
[----:B------:R-:W-:-:S13]  /*82750*/  WARPGROUP.ARRIVE ;  /* 0x00000000000079c5 */ /* 0x000fda0000000000 */
        /* <DEDUP_REMOVED lines=46> */
[----:B------:R-:W-:Y:S01]  /*82a40*/  UIADD3.64 UR8, UR4, 0x1802, URZ ;  /* 0x0000180204087897 */ /* 0x000fe2000fffe03f */
[----:B------:R-:W-:Y:S01]  /*82a50*/  UMOV UR56, UR24 ;  /* 0x0000001800387c82 */ /* 0x000fe20008000000 */
[----:B------:R-:W-:Y:S02]  /*82a60*/  UMOV UR57, UR25 ;  /* 0x0000001900397c82 */ /* 0x000fe40008000000 */
[----:B------:R-:W-:Y:S01]  /*82a70*/  IMAD.U32 R246, RZ, RZ, UR10 ;  /* 0x0000000afff67e24 */ /* 0x000fe2000f8e00ff */
[----:B------:R-:W-:Y:S01]  /*82a80*/  MOV R247, UR11 ;  /* 0x0000000b00f77c02 */ /* 0x000fe20008000f00 */
[----:B------:R-:W-:Y:S01]  /*82a90*/  UMOV UR50, UR10 ;  /* 0x0000000a00327c82 */ /* 0x000fe20008000000 */
[----:B------:R-:W-:Y:S01]  /*82aa0*/  UMOV UR24, UR8 ;  /* 0x0000000800187c82 */ /* 0x000fe20008000000 */
[----:B------:R-:W-:Y:S01]  /*82ab0*/  UMOV UR25, UR9 ;  /* 0x0000000900197c82 */ /* 0x000fe20008000000 */
[----:B------:R-:W-:Y:S01]  /*82ac0*/  UMOV UR51, UR11 ;  /* 0x0000000b00337c82 */ /* 0x000fe20008000000 */
[----:B------:R-:W-:-:S02]  /*82ad0*/  WARPGROUP.DEPBAR.LE gsb0, 0x0 ;  /* 0x00008000000079c5 */ /* 0x000fc40000010000 */
[----:B------:R-:W-:-:S13]  /*82ae0*/  WARPGROUP.ARRIVE ;  /* 0x00000000000079c5 */ /* 0x000fda0000000000 */
[----:B------:R-:W-:Y:S01]  /*82af0*/  HGMMA.64x256x8.F32.TF32 R32, gdesc[UR8], R32, gsb0 ;  /* 0x07e00000082079f0 */ /* 0x000fe20008002820 */
[----:B------:R-:W-:Y:S02]  /*82b00*/  UIADD3.64 UR10, UR6, 0x1804, URZ ;  /* 0x00001804060a7897 */ /* 0x000fe4000fffe03f */
[----:B------:R-:W-:Y:S01]  /*82b10*/  UIADD3.64 UR8, UR4, 0x1804, URZ ;  /* 0x0000180404087897 */ /* 0x000fe2000fffe03f */
[----:B------:R-:W-:Y:S04]  /*82b20*/  STL.64 [R1+0x3d20], R30 ;  /* 0x003d201e01007387 */ /* 0x000fe80000100a00 */
[----:B------:R-:W-:Y:S04]  /*82b30*/  STL.64 [R1+0x3d18], R28 ;  /* 0x003d181c01007387 */ /* 0x000fe80000100a00 */
[----:B------:R-:W-:Y:S04]  /*82b40*/  STL.64 [R1+0x3d10], R26 ;  /* 0x003d101a01007387 */ /* 0x000fe80000100a00 */
[----:B------:R-:W-:Y:S04]  /*82b50*/  STL.64 [R1+0x3d08], R24 ;  /* 0x003d081801007387 */ /* 0x000fe80000100a00 */
        /* <DEDUP_REMOVED lines=13> */
[----:B------:R-:W-:Y:S01]  /*82c30*/  STL [R1+0x3420], R167 ;  /* 0x003420a701007387 */ /* 0x000fe20000100800 */
[----:B------:R-:W-:-:S03]  /*82c40*/  IMAD.U32 R240, RZ, RZ, UR10 ;  /* 0x0000000afff07e24 */ /* 0x000fc6000f8e00ff */
[----:B------:R-:W-:Y:S01]  /*82c50*/  STL [R1+0x342c], R164 ;  /* 0x00342ca401007387 */ /* 0x000fe20000100800 */
[----:B------:R-:W-:-:S03]  /*82c60*/  MOV R241, UR11 ;  /* 0x0000000b00f17c02 */ /* 0x000fc60008000f00 */
[----:B------:R-:W-:Y:S04]  /*82c70*/  STL [R1+0x3428], R165 ;  /* 0x003428a501007387 */ /* 0x000fe80000100800 */
[----:B------:R-:W-:Y:S04]  /*82c80*/  STL [R1+0x3434], R162 ;  /* 0x003434a201007387 */ /* 0x000fe80000100800 */
[----:B------:R-:W-:Y:S01]  /*82c90*/  STL [R1+0x3430], R163 ;  /* 0x003430a301007387 */ /* 0x000fe20000100800 */
[----:B------:R-:W-:Y:S02]  /*82ca0*/  WARPGROUP.DEPBAR.LE gsb0, 0x0 ;  /* 0x00008000000079c5 */ /* 0x000fe40000010000 */
[----:B------:R-:W-:-:S06]  /*82cb0*/  WARPGROUP.ARRIVE ;  /* 0x00000000000079c5 */ /* 0x000fcc0000000000 */
[----:B------:R-:W-:Y:S01]  /*82cc0*/  HGMMA.64x256x8.F32.TF32 R32, gdesc[UR8], R32, gsb0 ;  /* 0x07e00000082079f0 */ /* 0x000fe20008002820 */
[----:B------:R-:W-:Y:S04]  /*82cd0*/  STL [R1+0x343c], R160 ;  /* 0x00343ca001007387 */ /* 0x000fe80000100800 */
[----:B------:R-:W-:Y:S04]  /*82ce0*/  STL [R1+0x3438], R161 ;  /* 0x003438a101007387 */ /* 0x000fe80000100800 */
[----:B------:R-:W-:Y:S04]  /*82cf0*/  STL [R1+0x3444], R246 ;  /* 0x003444f601007387 */ /* 0x000fe80000100800 */
[----:B------:R-:W-:Y:S04]  /*82d00*/  STL [R1+0x3440], R247 ;  /* 0x003440f701007387 */ /* 0x000fe80000100800 */
[----:B------:R-:W-:Y:S04]  /*82d10*/  STL [R1+0x344c], R240 ;  /* 0x00344cf001007387 */ /* 0x000fe80000100800 */
[----:B------:R-:W-:Y:S01]  /*82d20*/  STL [R1+0x3448], R241 ;  /* 0x003448f101007387 */ /* 0x000fe20000100800 */
[----:B------:R-:W-:-:S03]  /*82d30*/  WARPGROUP.DEPBAR.LE gsb0, 0x0 ;  /* 0x00008000000079c5 */ /* 0x000fc60000010000 */
        /* <DEDUP_REMOVED lines=62> */
[----:B------:R-:W-:Y:S04]  /*83120*/  STL.64 [R1+0xdf0], R156 ;  /* 0x000df09c01007387 */ /* 0x000fe80000100a00 */
[----:B------:R-:W-:Y:S04]  /*83130*/  STL.64 [R1+0xdf8], R158 ;  /* 0x000df89e01007387 */ /* 0x000fe80000100a00 */
        /* <DEDUP_REMOVED lines=63> */
[----:B------:R-:W2:Y:S01]  /*83530*/  LDL.LU.64 R24, [R1+0x3d08] ;  /* 0x003d080001187983 */ /* 0x000ea20000300a00 */
[----:B------:R-:W-:Y:S01]  /*83540*/  MOV R7, UR15 ;  /* 0x0000000f00077c02 */ /* 0x000fe20008000f00 */
[----:B------:R-:W-:Y:S01]  /*83550*/  UMOV UR15, UR21 ;  /* 0x00000015000f7c82 */ /* 0x000fe20008000000 */
[----:B------:R-:W-:Y:S01]  /*83560*/  MOV R6, UR14 ;  /* 0x0000000e00067c02 */ /* 0x000fe20008000f00 */
[----:B------:R-:W-:Y:S01]  /*83570*/  UMOV UR14, UR20 ;  /* 0x00000014000e7c82 */ /* 0x000fe20008000000 */
[----:B------:R-:W-:Y:S01]  /*83580*/  MOV R5, UR13 ;  /* 0x0000000d00057c02 */ /* 0x000fe20008000f00 */
[----:B------:R-:W-:Y:S01]  /*83590*/  UMOV UR13, UR15 ;  /* 0x0000000f000d7c82 */ /* 0x000fe20008000000 */
[----:B------:R-:W-:Y:S01]  /*835a0*/  MOV R15, UR12 ;  /* 0x0000000c000f7c02 */ /* 0x000fe20008000f00 */
[----:B------:R-:W-:Y:S01]  /*835b0*/  UMOV UR12, UR14 ;  /* 0x0000000e000c7c82 */ /* 0x000fe20008000000 */
[----:B------:R-:W-:-:S06]  /*835c0*/  UIADD3.64 UR14, UR6, 0x1ffe, URZ ;  /* 0x00001ffe060e7897 */ /* 0x000fcc000fffe03f */
[----:B------:R-:W-:Y:S01]  /*835d0*/  IMAD.U32 R234, RZ, RZ, UR14 ;  /* 0x0000000effea7e24 */ /* 0x000fe2000f8e00ff */
[----:B------:R-:W-:Y:S01]  /*835e0*/  MOV R235, UR15 ;  /* 0x0000000f00eb7c02 */ /* 0x000fe20008000f00 */
[----:B--2---:R-:W-:-:S06]  /*835f0*/  WARPGROUP.ARRIVE ;  /* 0x00000000000079c5 */ /* 0x004fcc0000000000 */
[----:B------:R-:W-:Y:S01]  /*83600*/  HGMMA.64x256x8.F32.TF32 R24, gdesc[UR12], R24, gsb0 ;  /* 0x07e000000c1879f0 */ /* 0x000fe20008002818 */
[----:B------:R-:W-:Y:S01]  /*83610*/  UIADD3.64 UR14, UR6, 0x2000, URZ ;  /* 0x00002000060e7897 */ /* 0x000fe2000fffe03f */
[----:B------:R-:W-:Y:S01]  /*83620*/  UMOV UR12, UR4 ;  /* 0x00000004000c7c82 */ /* 0x000fe20008000000 */
[----:B------:R-:W-:-:S04]  /*83630*/  UMOV UR13, UR5 ;  /* 0x00000005000d7c82 */ /* 0x000fc80008000000 */
[----:B------:R-:W-:Y:S01]  /*83640*/  IMAD.U32 R200, RZ, RZ, UR14 ;  /* 0x0000000effc87e24 */ /* 0x000fe2000f8e00ff */
[----:B------:R-:W-:Y:S01]  /*83650*/  MOV R201, UR15 ;  /* 0x0000000f00c97c02 */ /* 0x000fe20008000f00 */
[----:B------:R-:W-:Y:S02]  /*83660*/  WARPGROUP.DEPBAR.LE gsb0, 0x0 ;  /* 0x00008000000079c5 */ /* 0x000fe40000010000 */
[----:B------:R-:W-:-:S15]  /*83670*/  WARPGROUP.ARRIVE ;  /* 0x00000000000079c5 */ /* 0x000fde0000000000 */
[----:B------:R-:W-:-:S02]  /*83680*/  NOP ;  /* 0x0000000000007918 */ /* 0x000fc40000000000 */
        /* <DEDUP_REMOVED lines=12> */
[----:B------:R-:W-:Y:S01]  /*83750*/  UMOV UR13, UR59 ;  /* 0x0000003b000d7c82 */ /* 0x000fe20008000000 */
[----:B------:R-:W-:Y:S01]  /*83760*/  UMOV UR54, UR10 ;  /* 0x0000000a00367c82 */ /* 0x000fe20008000000 */
[----:B------:R-:W-:Y:S01]  /*83770*/  UMOV UR55, UR11 ;  /* 0x0000000b00377c82 */ /* 0x000fe20008000000 */
[----:B------:R-:W-:Y:S02]  /*83780*/  R2UR UR11, R4 ;  /* 0x00000000040b72ca */ /* 0x000fe400000e0000 */
[----:B------:R-:W-:Y:S01]  /*83790*/  R2UR UR10, R3 ;  /* 0x00000000030a72ca */ /* 0x000fe200000e0000 */
[----:B------:R-:W-:Y:S01]  /*837a0*/  UMOV UR20, UR8 ;  /* 0x0000000800147c82 */ /* 0x000fe20008000000 */
[----:B------:R-:W-:-:S09]  /*837b0*/  UMOV UR21, UR9 ;  /* 0x0000000900157c82 */ /* 0x000fd20008000000 */
[----:B------:R-:W-:Y:S02]  /*837c0*/  UMOV UR9, UR11 ;  /* 0x0000000b00097c82 */ /* 0x000fe40008000000 */
[----:B------:R-:W-:Y:S01]  /*837d0*/  UMOV UR8, UR10 ;  /* 0x0000000a00087c82 */ /* 0x000fe20008000000 */
[----:B------:R-:W-:Y:S01]  /*837e0*/  UIADD3.64 UR10, UR6, 0x27fe, URZ ;  /* 0x000027fe060a7897 */ /* 0x000fe2000fffe03f */
[----:B------:R-:W-:Y:S02]  /*837f0*/  WARPGROUP.DEPBAR.LE gsb0, 0x0 ;  /* 0x00008000000079c5 */ /* 0x000fe40000010000 */
[----:B------:R-:W-:-:S06]  /*83800*/  WARPGROUP.ARRIVE ;  /* 0x00000000000079c5 */ /* 0x000fcc0000000000 */
[----:B------:R-:W-:Y:S01]  /*83810*/  HGMMA.64x256x8.F32.TF32 R24, gdesc[UR12], R24, gsb0 ;  /* 0x07e000000c1879f0 */ /* 0x000fe20008002818 */
[----:B------:R-:W-:Y:S01]  /*83820*/  IMAD.U32 R180, RZ, RZ, UR10 ;  /* 0x0000000affb47e24 */ /* 0x000fe2000f8e00ff */
[----:B------:R-:W-:Y:S01]  /*83830*/  MOV R181, UR11 ;  /* 0x0000000b00b57c02 */ /* 0x000fe20008000f00 */
[----:B------:R-:W-:Y:S02]  /*83840*/  WARPGROUP.DEPBAR.LE gsb0, 0x0 ;  /* 0x00008000000079c5 */ /* 0x000fe40000010000 */
[----:B------:R-:W-:-:S15]  /*83850*/  WARPGROUP.ARRIVE ;  /* 0x00000000000079c5 */ /* 0x000fde0000000000 */
[----:B------:R-:W-:-:S08]  /*83860*/  NOP ;  /* 0x0000000000007918 */ /* 0x000fd00000000000 */
[----:B------:R-:W-:Y:S01]  /*83870*/  HGMMA.64x256x8.F32.TF32 R24, gdesc[UR8], R24, gsb0 ;  /* 0x07e00000081879f0 */ /* 0x000fe20008002818 */
[----:B------:R-:W-:Y:S02]  /*83880*/  R2UR UR9, R2 ;  /* 0x00000000020972ca */ /* 0x000fe400000e0000 */
[----:B------:R-:W-:Y:S01]  /*83890*/  R2UR UR8, R0 ;  /* 0x00000000000872ca */ /* 0x000fe200000e0000 */
[----:B------:R-:W-:Y:S01]  /*838a0*/  UIADD3.64 UR10, UR6, 0x2800, URZ ;  /* 0x00002800060a7897 */ /* 0x000fe2000fffe03f */
[----:B------:R-:W-:Y:S01]  /*838b0*/  STL [R1+0x3454], R234 ;  /* 0x003454ea01007387 */ /* 0x000fe20000100800 */
[----:B------:R-:W-:Y:S01]  /*838c0*/  IMAD.U32 R192, RZ, RZ, UR14 ;  /* 0x0000000effc07e24 */ /* 0x000fe2000f8e00ff */
[----:B------:R-:W-:Y:S02]  /*838d0*/  MOV R193, UR15 ;  /* 0x0000000f00c17c02 */ /* 0x000fe40008000f00 */
[----:B------:R-:W-:Y:S01]  /*838e0*/  STL [R1+0x3450], R235 ;  /* 0x003450eb01007387 */ /* 0x000fe20000100800 */
[----:B------:R-:W-:-:S03]  /*838f0*/  IMAD.U32 R176, RZ, RZ, UR10 ;  /* 0x0000000affb07e24 */ /* 0x000fc6000f8e00ff */
[----:B------:R-:W-:Y:S01]  /*83900*/  STL [R1+0x345c], R200 ;  /* 0x00345cc801007387 */ /* 0x000fe20000100800 */
[----:B------:R-:W-:-:S03]  /*83910*/  MOV R177, UR11 ;  /* 0x0000000b00b17c02 */ /* 0x000fc60008000f00 */
        /* <DEDUP_REMOVED lines=13> */
[----:B------:R-:W-:Y:S04]  /*839f0*/  STL.64 [R1+0xa00], R24 ;  /* 0x000a001801007387 */ /* 0x000fe80000100a00 */
[----:B------:R1:W-:Y:S04]  /*83a00*/  STL.64 [R1+0xa08], R26 ;  /* 0x000a081a01007387 */ /* 0x0003e80000100a00 */
[----:B-1----:R-:W2:Y:S04]  /*83a10*/  LDL.LU.64 R26, [R1+0x3d00] ;  /* 0x003d0000011a7983 */ /* 0x002ea80000300a00 */
[----:B------:R-:W3:Y:S01]  /*83a20*/  LDL.LU.64 R24, [R1+0x3cf8] ;  /* 0x003cf80001187983 */ /* 0x000ee20000300a00 */
        /* <DEDUP_REMOVED lines=107> */
[----:B------:R-:W-:Y:S01]  /*840e0*/  R2UR UR12, R15 ;  /* 0x000000000f0c72ca */ /* 0x000fe200000e0000 */
        /* <DEDUP_REMOVED lines=9> */
[----:B------:R-:W-:-:S02]  /*84180*/  R2UR UR15, R7 ;  /* 0x00000000070f72ca */ /* 0x000fc400000e0000 */
[----:B------:R-:W-:Y:S02]  /*84190*/  MOV R9, R143 ;  /* 0x0000008f00097202 */ /* 0x000fe40000000f00 */
[----:B------:R-:W-:Y:S01]  /*841a0*/  R2UR UR14, R6 ;  /* 0x00000000060e72ca */ /* 0x000fe200000e0000 */
[----:B------:R-:W-:Y:S01]  /*841b0*/  IMAD.MOV.U32 R6, RZ, RZ, R146 ;  /* 0x000000ffff067224 */ /* 0x000fe200078e0092 */
[----:B------:R-:W-:Y:S02]  /*841c0*/  R2UR UR13, R5 ;  /* 0x00000000050d72ca */ /* 0x000fe400000e0000 */
[----:B------:R-:W-:Y:S01]  /*841d0*/  MOV R7, R145 ;  /* 0x0000009100077202 */ /* 0x000fe20000000f00 */
[----:B------:R-:W-:Y:S01]  /*841e0*/  IMAD.MOV.U32 R4, RZ, RZ, R148 ;  /* 0x000000ffff047224 */ /* 0x000fe200078e0094 */
[----:B------:R-:W-:Y:S01]  /*841f0*/  MOV R5, R147 ;  /* 0x0000009300057202 */ /* 0x000fe20000000f00 */
[----:B------:R-:W-:Y:S01]  /*84200*/  IMAD.MOV.U32 R2, RZ, RZ, R150 ;  /* 0x000000ffff027224 */ /* 0x000fe200078e0096 */
[----:B------:R-:W-:-:S02]  /*84210*/  MOV R3, R149 ;  /* 0x0000009500037202 */ /* 0x000fc40000000f00 */
[----:B------:R-:W-:Y:S02]  /*84220*/  MOV R0, R151 ;  /* 0x0000009700007202 */ /* 0x000fe40000000f00 */
[----:B--2---:R-:W-:Y:S02]  /*84230*/  R2UR UR11, R27 ;  /* 0x000000001b0b72ca */ /* 0x004fe400000e0000 */
[----:B------:R-:W-:Y:S02]  /*84240*/  R2UR UR10, R26 ;  /* 0x000000001a0a72ca */ /* 0x000fe400000e0000 */
[----:B---3--:R-:W-:Y:S02]  /*84250*/  R2UR UR9, R25 ;  /* 0x00000000190972ca */ /* 0x008fe400000e0000 */
[----:B------:R-:W-:Y:S02]  /*84260*/  R2UR UR8, R24 ;  /* 0x00000000180872ca */ /* 0x000fe400000e0000 */
        /* <DEDUP_REMOVED lines=256> */
[----:B------:R-:W-:-:S05]  /*85270*/  UIADD3.64 UR58, UR6, 0x2802, URZ ;  /* 0x00002802063a7897 */ /* 0x000fca000fffe03f */
[----:B--2---:R-:W-:-:S06]  /*85280*/  WARPGROUP.ARRIVE ;  /* 0x00000000000079c5 */ /* 0x004fcc0000000000 */
[----:B------:R-:W-:Y:S01]  /*85290*/  HGMMA.64x256x8.F32.TF32 R24, gdesc[UR56], R24, gsb0 ;  /* 0x07e00000381879f0 */ /* 0x000fe20008002818 */
[----:B------:R-:W-:Y:S01]  /*852a0*/  IMAD.U32 R158, RZ, RZ, UR58 ;  /* 0x0000003aff9e7e24 */ /* 0x000fe2000f8e00ff */
[----:B------:R-:W-:Y:S01]  /*852b0*/  MOV R159, UR59 ;  /* 0x0000003b009f7c02 */ /* 0x000fe20008000f00 */
[----:B------:R-:W-:Y:S01]  /*852c0*/  UIADD3.64 UR58, UR6, 0x2804, URZ ;  /* 0x00002804063a7897 */ /* 0x000fe2000fffe03f */
[----:B------:R-:W-:Y:S01]  /*852d0*/  UMOV UR56, UR52 ;  /* 0x0000003400387c82 */ /* 0x000fe20008000000 */
[----:B------:R-:W-:-:S04]  /*852e0*/  UMOV UR57, UR53 ;  /* 0x0000003500397c82 */ /* 0x000fc80008000000 */
[----:B------:R-:W-:Y:S01]  /*852f0*/  IMAD.U32 R156, RZ, RZ, UR58 ;  /* 0x0000003aff9c7e24 */ /* 0x000fe2000f8e00ff */
[----:B------:R-:W-:Y:S01]  /*85300*/  MOV R157, UR59 ;  /* 0x0000003b009d7c02 */ /* 0x000fe20008000f00 */
[----:B------:R-:W-:Y:S02]  /*85310*/  WARPGROUP.DEPBAR.LE gsb0, 0x0 ;  /* 0x00008000000079c5 */ /* 0x000fe40000010000 */
[----:B------:R-:W-:-:S15]  /*85320*/  WARPGROUP.ARRIVE ;  /* 0x00000000000079c5 */ /* 0x000fde0000000000 */
        /* <DEDUP_REMOVED lines=57> */
[----:B------:R-:W-:-:S05]  /*856c0*/  UMOV UR57, UR25 ;  /* 0x0000001900397c82 */ /* 0x000fca0008000000 */
[----:B------:R-:W-:Y:S01]  /*856d0*/  UMOV UR60, UR58 ;  /* 0x0000003a003c7c82 */ /* 0x000fe20008000000 */
[----:B------:R-:W-:Y:S01]  /*856e0*/  UMOV UR61, UR59 ;  /* 0x0000003b003d7c82 */ /* 0x000fe20008000000 */
[----:B------:R-:W-:Y:S02]  /*856f0*/  WARPGROUP.DEPBAR.LE gsb0, 0x0 ;  /* 0x00008000000079c5 */ /* 0x000fe40000010000 */
[----:B------:R-:W-:-:S15]  /*85700*/  WARPGROUP.ARRIVE ;  /* 0x00000000000079c5 */ /* 0x000fde0000000000 */
[----:B------:R-:W-:-:S01]  /*85710*/  NOP ;  /* 0x0000000000007918 */ /* 0x000fc20000000000 */
[----:B------:R-:W-:Y:S01]  /*85720*/  HGMMA.64x256x8.F32.TF32 R24, gdesc[UR56], R24, gsb0 ;  /* 0x07e00000381879f0 */ /* 0x000fe20008002818 */
[----:B------:R-:W-:Y:S01]  /*85730*/  UIADD3.64 UR58, UR6, 0x3804, URZ ;  /* 0x00003804063a7897 */ /* 0x000fe2000fffe03f */
[----:B------:R-:W-:Y:S01]  /*85740*/  UMOV UR56, UR20 ;  /* 0x0000001400387c82 */ /* 0x000fe20008000000 */
[----:B------:R-:W-:Y:S01]  /*85750*/  UMOV UR57, UR21 ;  /* 0x0000001500397c82 */ /* 0x000fe20008000000 */
        /* <DEDUP_REMOVED lines=152> */
[----:B------:R-:W-:Y:S01]  /*860e0*/  UIADD3.64 UR56, UR4, 0x1fe, URZ ;  /* 0x000001fe04387897 */ /* 0x000fe2000fffe03f */
[----:B------:R-:W-:Y:S01]  /*860f0*/  UMOV UR58, UR16 ;  /* 0x00000010003a7c82 */ /* 0x000fe20008000000 */
[----:B------:R-:W-:Y:S01]  /*86100*/  UMOV UR59, UR17 ;  /* 0x00000011003b7c82 */ /* 0x000fe20008000000 */
[----:B--2---:R-:W-:-:S06]  /*86110*/  WARPGROUP.ARRIVE ;  /* 0x00000000000079c5 */ /* 0x004fcc0000000000 */
[----:B------:R-:W-:Y:S01]  /*86120*/  HGMMA.64x256x8.F32.TF32 R24, gdesc[UR56], R24, gsb0 ;  /* 0x07e00000381879f0 */ /* 0x000fe20008002818 */
[----:B------:R-:W-:Y:S01]  /*86130*/  UIADD3.64 UR56, UR4, 0x200, URZ ;  /* 0x0000020004387897 */ /* 0x000fe2000fffe03f */
[----:B------:R-:W-:Y:S01]  /*86140*/  UMOV UR58, UR6 ;  /* 0x00000006003a7c82 */ /* 0x000fe20008000000 */
[----:B------:R-:W-:Y:S01]  /*86150*/  UMOV UR59, UR7 ;  /* 0x00000007003b7c82 */ /* 0x000fe20008000000 */
[----:B------:R-:W-:Y:S02]  /*86160*/  WARPGROUP.DEPBAR.LE gsb0, 0x0 ;  /* 0x00008000000079c5 */ /* 0x000fe40000010000 */
[----:B------:R-:W-:-:S15]  /*86170*/  WARPGROUP.ARRIVE ;  /* 0x00000000000079c5 */ /* 0x000fde0000000000 */
[----:B------:R-:W-:-:S07]  /*86180*/  NOP ;  /* 0x0000000000007918 */ /* 0x000fce0000000000 */
[----:B------:R-:W-:Y:S01]  /*86190*/  HGMMA.64x256x8.F32.TF32 R24, gdesc[UR56], R24, gsb0 ;  /* 0x07e00000381879f0 */ /* 0x000fe20008002818 */
[----:B------:R-:W-:Y:S01]  /*861a0*/  UIADD3.64 UR56, UR4, 0x202, URZ ;  /* 0x0000020204387897 */ /* 0x000fe2000fffe03f */
[----:B------:R-:W-:Y:S01]  /*861b0*/  UMOV UR58, UR8 ;  /* 0x00000008003a7c82 */ /* 0x000fe20008000000 */
[----:B------:R-:W-:Y:S01]  /*861c0*/  UMOV UR59, UR9 ;  /* 0x00000009003b7c82 */ /* 0x000fe20008000000 */
[----:B------:R-:W-:Y:S01]  /*861d0*/  UIADD3.64 UR8, UR4, 0x204, URZ ;  /* 0x0000020404087897 */ /* 0x000fe2000fffe03f */
[----:B------:R-:W-:Y:S02]  /*861e0*/  WARPGROUP.DEPBAR.LE gsb0, 0x0 ;  /* 0x00008000000079c5 */ /* 0x000fe40000010000 */
[----:B------:R-:W-:-:S15]  /*861f0*/  WARPGROUP.ARRIVE ;  /* 0x00000000000079c5 */ /* 0x000fde0000000000 */
[----:B------:R-:W-:-:S06]  /*86200*/  NOP ;  /* 0x0000000000007918 */ /* 0x000fcc0000000000 */
[----:B------:R-:W-:Y:S01]  /*86210*/  HGMMA.64x256x8.F32.TF32 R24, gdesc[UR56], R24, gsb0 ;  /* 0x07e00000381879f0 */ /* 0x000fe20008002818 */
[----:B------:R-:W-:Y:S02]  /*86220*/  MOV R4, UR9 ;  /* 0x0000000900047c02 */ /* 0x000fe40008000f00 */
[----:B------:R-:W-:Y:S01]  /*86230*/  MOV R3, UR8 ;  /* 0x0000000800037c02 */ /* 0x000fe20008000f00 */
        /* <DEDUP_REMOVED lines=12> */
[----:B------:R-:W-:Y:S04]  /*86300*/  STL [R1+0x38e8], R4 ;  /* 0x0038e80401007387 */ /* 0x000fe80000100800 */
[----:B------:R-:W-:Y:S01]  /*86310*/  STL [R1+0x38ec], R3 ;  /* 0x0038ec0301007387 */ /* 0x000fe20000100800 */
[----:B------:R-:W-:Y:S02]  /*86320*/  WARPGROUP.DEPBAR.LE gsb0, 0x0 ;  /* 0x00008000000079c5 */ /* 0x000fe40000010000 */
[----:B------:R-:W-:-:S15]  /*86330*/  WARPGROUP.ARRIVE ;  /* 0x00000000000079c5 */ /* 0x000fde0000000000 */
[----:B------:R-:W-:-:S05]  /*86340*/  NOP ;  /* 0x0000000000007918 */ /* 0x000fca0000000000 */
[----:B------:R-:W-:Y:S03]  /*86350*/  HGMMA.64x256x8.F32.TF32 R24, gdesc[UR12], R24, gsb0 ;  /* 0x07e000000c1879f0 */ /* 0x000fe60008002818 */
[----:B------:R-:W-:Y:S02]  /*86360*/  WARPGROUP.DEPBAR.LE gsb0, 0x0 ;  /* 0x00008000000079c5 */ /* 0x000fe40000010000 */
[----:B------:R1:W-:Y:S01]  /*86370*/  STL.64 [R1+0x800], R24 ;  /* 0x0008001801007387 */ /* 0x0003e20000100a00 */
[----:B------:R-:W-:-:S03]  /*86380*/  IMAD.MOV.U32 R252, RZ, RZ, R28 ;  /* 0x000000fffffc7224 */ /* 0x000fc600078e001c */
[----:B------:R-:W-:Y:S01]  /*86390*/  STL.64 [R1+0x808], R26 ;  /* 0x0008081a01007387 */ /* 0x000fe20000100a00 */
[----:B------:R-:W-:Y:S02]  /*863a0*/  MOV R251, R29 ;  /* 0x0000001d00fb7202 */ /* 0x000fe40000000f00 */
[----:B-1----:R-:W-:Y:S01]  /*863b0*/  MOV R24, UR13 ;  /* 0x0000000d00187c02 */ /* 0x002fe20008000f00 */
[----:B------:R-:W-:Y:S01]  /*863c0*/  IMAD.MOV.U32 R250, RZ, RZ, R30 ;  /* 0x000000fffffa7224 */ /* 0x000fe200078e001e */
[----:B------:R-:W-:-:S03]  /*863d0*/  MOV R249, R31 ;  /* 0x0000001f00f97202 */ /* 0x000fc60000000f00 */
[----:B------:R1:W-:Y:S01]  /*863e0*/  STL [R1+0x38f4], R24 ;  /* 0x0038f41801007387 */ /* 0x0003e20000100800 */
[----:B------:R-:W-:Y:S01]  /*863f0*/  IMAD.MOV.U32 R248, RZ, RZ, R32 ;  /* 0x000000fffff87224 */ /* 0x000fe200078e0020 */
[----:B------:R-:W-:Y:S01]  /*86400*/  MOV R247, R33 ;  /* 0x0000002100f77202 */ /* 0x000fe20000000f00 */
[----:B------:R-:W-:Y:S01]  /*86410*/  IMAD.MOV.U32 R246, RZ, RZ, R34 ;  /* 0x000000fffff67224 */ /* 0x000fe200078e0022 */
[----:B------:R-:W-:Y:S01]  /*86420*/  MOV R245, R35 ;  /* 0x0000002300f57202 */ /* 0x000fe20000000f00 */
[----:B------:R-:W-:Y:S01]  /*86430*/  IMAD.MOV.U32 R244, RZ, RZ, R36 ;  /* 0x000000fffff47224 */ /* 0x000fe200078e0024 */
[----:B-1----:R-:W2:Y:S04]  /*86440*/  LDL.LU.64 R24, [R1+0x600] ;  /* 0x0006000001187983 */ /* 0x002ea80000300a00 */
[----:B------:R-:W3:Y:S01]  /*86450*/  LDL.LU.64 R26, [R1+0x608] ;  /* 0x00060800011a7983 */ /* 0x000ee20000300a00 */
[----:B------:R-:W-:-:S03]  /*86460*/  MOV R243, R37 ;  /* 0x0000002500f37202 */ /* 0x000fc60000000f00 */
[----:B------:R-:W4:Y:S01]  /*86470*/  LDL.LU.64 R28, [R1+0x610] ;  /* 0x00061000011c7983 */ /* 0x000f220000300a00 */
[----:B------:R-:W-:-:S03]  /*86480*/  IMAD.MOV.U32 R242, RZ, RZ, R38 ;  /* 0x000000fffff27224 */ /* 0x000fc600078e0026 */
[----:B------:R-:W2:Y:S01]  /*86490*/  LDL.LU.64 R30, [R1+0x618] ;  /* 0x00061800011e7983 */ /* 0x000ea20000300a00 */
[----:B------:R-:W-:-:S03]  /*864a0*/  MOV R241, R39 ;  /* 0x0000002700f17202 */ /* 0x000fc60000000f00 */
[----:B------:R-:W3:Y:S01]  /*864b0*/  LDL.LU.64 R32, [R1+0x620] ;  /* 0x0006200001207983 */ /* 0x000ee20000300a00 */
[----:B------:R-:W-:Y:S01]  /*864c0*/  IMAD.MOV.U32 R240, RZ, RZ, R40 ;  /* 0x000000fffff07224 */ /* 0x000fe200078e0028 */
[----:B------:R-:W-:Y:S02]  /*864d0*/  MOV R239, R41 ;  /* 0x0000002900ef7202 */ /* 0x000fe40000000f00 */
[----:B------:R-:W4:Y:S01]  /*864e0*/  LDL.LU.64 R34, [R1+0x628] ;  /* 0x0006280001227983 */ /* 0x000f220000300a00 */
[----:B------:R-:W-:Y:S01]  /*864f0*/  IMAD.MOV.U32 R238, RZ, RZ, R42 ;  /* 0x000000ffffee7224 */ /* 0x000fe200078e002a */
[----:B------:R-:W-:Y:S02]  /*86500*/  MOV R237, R43 ;  /* 0x0000002b00ed7202 */ /* 0x000fe40000000f00 */
[----:B------:R-:W2:Y:S01]  /*86510*/  LDL.LU.64 R36, [R1+0x630] ;  /* 0x0006300001247983 */ /* 0x000ea20000300a00 */
[----:B------:R-:W-:Y:S01]  /*86520*/  IMAD.MOV.U32 R236, RZ, RZ, R44 ;  /* 0x000000ffffec7224 */ /* 0x000fe200078e002c */
[----:B------:R-:W-:-:S02]  /*86530*/  MOV R235, R45 ;  /* 0x0000002d00eb7202 */ /* 0x000fc40000000f00 */
        /* <DEDUP_REMOVED lines=228> */
[----:B------:R-:W-:Y:S02]  /*87380*/  UIADD3.64 UR16, UR4, 0xa02, URZ ;  /* 0x00000a0204107897 */ /* 0x000fe4000fffe03f */
[----:B------:R-:W-:-:S03]  /*87390*/  UIADD3.64 UR20, UR4, 0xa04, URZ ;  /* 0x00000a0404147897 */ /* 0x000fc6000fffe03f */
[----:B--2---:R-:W-:-:S06]  /*873a0*/  WARPGROUP.ARRIVE ;  /* 0x00000000000079c5 */ /* 0x004fcc0000000000 */
[----:B------:R-:W-:Y:S01]  /*873b0*/  HGMMA.64x256x8.F32.TF32 R124, gdesc[UR16], R124, gsb0 ;  /* 0x07e00000107c79f0 */ /* 0x000fe2000800287c */
[----:B------:R-:W-:Y:S02]  /*873c0*/  UIADD3.64 UR24, UR4, 0x11fe, URZ ;  /* 0x000011fe04187897 */ /* 0x000fe4000fffe03f */
[----:B------:R-:W-:Y:S02]  /*873d0*/  WARPGROUP.DEPBAR.LE gsb0, 0x0 ;  /* 0x00008000000079c5 */ /* 0x000fe40000010000 */
[----:B------:R-:W-:-:S15]  /*873e0*/  WARPGROUP.ARRIVE ;  /* 0x00000000000079c5 */ /* 0x000fde0000000000 */
[----:B------:R-:W-:-:S08]  /*873f0*/  NOP ;  /* 0x0000000000007918 */ /* 0x000fd00000000000 */
        /* <DEDUP_REMOVED lines=62> */
[----:B------:R-:W-:Y:S01]  /*877e0*/  STL.64 [R1+0x39b0], R70 ;  /* 0x0039b04601007387 */ /* 0x000fe20000100a00 */
[----:B------:R-:W-:-:S02]  /*877f0*/  WARPGROUP.DEPBAR.LE gsb0, 0x0 ;  /* 0x00008000000079c5 */ /* 0x000fc40000010000 */
[----:B------:R-:W-:-:S06]  /*87800*/  WARPGROUP.ARRIVE ;  /* 0x00000000000079c5 */ /* 0x000fcc0000000000 */
        /* <DEDUP_REMOVED lines=16> */
[----:B------:R-:W-:-:S03]  /*87910*/  MOV R15, UR12 ;  /* 0x0000000c000f7c02 */ /* 0x000fc60008000f00 */
        /* <DEDUP_REMOVED lines=138> */
[----:B------:R-:W-:-:S02]  /*881c0*/  UIADD3.64 UR58, UR4, 0x1fe, URZ ;  /* 0x000001fe043a7897 */ /* 0x000fc4000fffe03f */
[----:B------:R-:W-:-:S05]  /*881d0*/  UIADD3.64 UR10, UR6, 0x1ffe, URZ ;  /* 0x00001ffe060a7897 */ /* 0x000fca000fffe03f */
[----:B------:R-:W-:Y:S01]  /*881e0*/  UMOV UR12, UR58 ;  /* 0x0000003a000c7c82 */ /* 0x000fe20008000000 */
[----:B------:R-:W-:Y:S01]  /*881f0*/  UMOV UR13, UR59 ;  /* 0x0000003b000d7c82 */ /* 0x000fe20008000000 */
[----:B------:R-:W-:Y:S01]  /*88200*/  UMOV UR14, UR10 ;  /* 0x0000000a000e7c82 */ /* 0x000fe20008000000 */
[----:B------:R-:W-:Y:S01]  /*88210*/  UMOV UR15, UR11 ;  /* 0x0000000b000f7c82 */ /* 0x000fe20008000000 */
[----:B--2---:R-:W-:-:S06]  /*88220*/  WARPGROUP.ARRIVE ;  /* 0x00000000000079c5 */ /* 0x004fcc0000000000 */
[----:B------:R-:W-:Y:S03]  /*88230*/  HGMMA.64x256x8.F32.TF32 R24, gdesc[UR12], R24, gsb0 ;  /* 0x07e000000c1879f0 */ /* 0x000fe60008002818 */
[----:B------:R-:W-:Y:S02]  /*88240*/  WARPGROUP.DEPBAR.LE gsb0, 0x0 ;  /* 0x00008000000079c5 */ /* 0x000fe40000010000 */
[----:B------:R1:W-:Y:S04]  /*88250*/  STL.64 [R1+0x600], R24 ;  /* 0x0006001801007387 */ /* 0x0003e80000100a00 */
[----:B------:R2:W-:Y:S04]  /*88260*/  STL.64 [R1+0x608], R26 ;  /* 0x0006081a01007387 */ /* 0x0005e80000100a00 */
[----:B-1----:R-:W3:Y:S01]  /*88270*/  LDL.LU R24, [R1+0x38f4] ;  /* 0x0038f40001187983 */ /* 0x002ee20000300800 */
        /* <DEDUP_REMOVED lines=124> */
[----:B---3--:R-:W-:-:S02]  /*88a40*/  R2UR UR13, R24 ;  /* 0x00000000180d72ca */ /* 0x008fc400000e0000 */
[----:B------:R-:W3:Y:S04]  /*88a50*/  LDL.LU.64 R24, [R1+0x400] ;  /* 0x0004000001187983 */ /* 0x000ee80000300a00 */
[----:B--2---:R-:W2:Y:S04]  /*88a60*/  LDL.LU.64 R26, [R1+0x408] ;  /* 0x00040800011a7983 */ /* 0x004ea80000300a00 */
[----:B------:R-:W4:Y:S04]  /*88a70*/  LDL.LU.64 R28, [R1+0x410] ;  /* 0x00041000011c7983 */ /* 0x000f280000300a00 */
[----:B------:R-:W3:Y:S04]  /*88a80*/  LDL.LU.64 R30, [R1+0x418] ;  /* 0x00041800011e7983 */ /* 0x000ee80000300a00 */
[----:B------:R-:W2:Y:S04]  /*88a90*/  LDL.LU.64 R32, [R1+0x420] ;  /* 0x0004200001207983 */ /* 0x000ea80000300a00 */
        /* <DEDUP_REMOVED lines=59> */
[----:B---3--:R-:W-:Y:S04]  /*88e50*/  STL.64 [R1+0x38d8], R150 ;  /* 0x0038d89601007387 */ /* 0x008fe80000100a00 */
[----:B----4-:R-:W-:Y:S04]  /*88e60*/  STL.64 [R1+0x38d0], R148 ;  /* 0x0038d09401007387 */ /* 0x010fe80000100a00 */
[----:B--2---:R-:W-:Y:S04]  /*88e70*/  STL.64 [R1+0x38c8], R146 ;  /* 0x0038c89201007387 */ /* 0x004fe80000100a00 */
        /* <DEDUP_REMOVED lines=149> */
[----:B------:R-:W-:Y:S01]  /*897d0*/  UIADD3.64 UR58, UR4, 0x200, URZ ;  /* 0x00000200043a7897 */ /* 0x000fe2000fffe03f */
[----:B------:R-:W3:Y:S01]  /*897e0*/  LDL.LU R15, [R1+0x38f0] ;  /* 0x0038f000010f7983 */ /* 0x000ee20000300800 */
[----:B------:R-:W-:-:S03]  /*897f0*/  UIADD3.64 UR10, UR6, 0x2000, URZ ;  /* 0x00002000060a7897 */ /* 0x000fc6000fffe03f */
[----:B------:R-:W4:Y:S02]  /*89800*/  LDL.LU R3, [R1+0x38ec] ;  /* 0x0038ec0001037983 */ /* 0x000f240000300800 */
[----:B------:R-:W-:Y:S01]  /*89810*/  UMOV UR8, UR58 ;  /* 0x0000003a00087c82 */ /* 0x000fe20008000000 */
[----:B------:R-:W-:Y:S01]  /*89820*/  UMOV UR9, UR59 ;  /* 0x0000003b00097c82 */ /* 0x000fe20008000000 */
[----:B------:R-:W3:Y:S01]  /*89830*/  LDL.LU R4, [R1+0x38e8] ;  /* 0x0038e80001047983 */ /* 0x000ee20000300800 */
[----:B------:R-:W-:Y:S02]  /*89840*/  UIADD3.64 UR58, UR6, 0x2002, URZ ;  /* 0x00002002063a7897 */ /* 0x000fe4000fffe03f */
[----:B------:R-:W-:Y:S01]  /*89850*/  UIADD3.64 UR14, UR4, 0x9fe, URZ ;  /* 0x000009fe040e7897 */ /* 0x000fe2000fffe03f */
[----:B------:R-:W4:Y:S01]  /*89860*/  LDL.LU R194, [R1+0x38e4] ;  /* 0x0038e40001c27983 */ /* 0x000f220000300800 */
[----:B------:R-:W-:Y:S02]  /*89870*/  UIADD3.64 UR18, UR6, 0x27fe, URZ ;  /* 0x000027fe06127897 */ /* 0x000fe4000fffe03f */
[----:B------:R-:W-:Y:S01]  /*89880*/  UIADD3.64 UR22, UR6, 0x2804, URZ ;  /* 0x0000280406167897 */ /* 0x000fe2000fffe03f */
[----:B------:R-:W4:Y:S01]  /*89890*/  LDL.LU R195, [R1+0x38e0] ;  /* 0x0038e00001c37983 */ /* 0x000f220000300800 */
[----:B--2---:R-:W-:-:S06]  /*898a0*/  WARPGROUP.ARRIVE ;  /* 0x00000000000079c5 */ /* 0x004fcc0000000000 */
[----:B------:R-:W-:Y:S01]  /*898b0*/  HGMMA.64x256x8.F32.TF32 R64, gdesc[UR8], R64, gsb0 ;  /* 0x07e00000084079f0 */ /* 0x000fe20008002840 */
[----:B------:R-:W-:Y:S02]  /*898c0*/  UIADD3.64 UR10, UR6, 0x2004, URZ ;  /* 0x00002004060a7897 */ /* 0x000fe4000fffe03f */
[----:B------:R-:W-:Y:S02]  /*898d0*/  WARPGROUP.DEPBAR.LE gsb0, 0x0 ;  /* 0x00008000000079c5 */ /* 0x000fe40000010000 */
[----:B------:R-:W-:-:S15]  /*898e0*/  WARPGROUP.ARRIVE ;  /* 0x00000000000079c5 */ /* 0x000fde0000000000 */
[----:B------:R-:W-:-:S08]  /*898f0*/  NOP ;  /* 0x0000000000007918 */ /* 0x000fd00000000000 */
[----:B------:R-:W-:Y:S01]  /*89900*/  HGMMA.64x256x8.F32.TF32 R64, gdesc[UR56], R64, gsb0 ;  /* 0x07e00000384079f0 */ /* 0x000fe20008002840 */
[----:B---3--:R-:W-:Y:S02]  /*89910*/  R2UR UR9, R4 ;  /* 0x00000000040972ca */ /* 0x008fe400000e0000 */
[----:B----4-:R-:W-:Y:S01]  /*89920*/  R2UR UR8, R3 ;  /* 0x00000000030872ca */ /* 0x010fe200000e0000 */
[----:B------:R-:W-:Y:S02]  /*89930*/  WARPGROUP.DEPBAR.LE gsb0, 0x0 ;  /* 0x00008000000079c5 */ /* 0x000fe40000010000 */
[----:B------:R-:W-:-:S15]  /*89940*/  WARPGROUP.ARRIVE ;  /* 0x00000000000079c5 */ /* 0x000fde0000000000 */
[----:B------:R-:W-:-:S07]  /*89950*/  NOP ;  /* 0x0000000000007918 */ /* 0x000fce0000000000 */
[----:B------:R-:W-:Y:S01]  /*89960*/  HGMMA.64x256x8.F32.TF32 R64, gdesc[UR8], R64, gsb0 ;  /* 0x07e00000084079f0 */ /* 0x000fe20008002840 */
[----:B------:R-:W-:Y:S01]  /*89970*/  UMOV UR8, UR14 ;  /* 0x0000000e00087c82 */ /* 0x000fe20008000000 */
[----:B------:R-:W-:Y:S01]  /*89980*/  UMOV UR9, UR15 ;  /* 0x0000000f00097c82 */ /* 0x000fe20008000000 */
[----:B------:R-:W-:Y:S01]  /*89990*/  UMOV UR10, UR18 ;  /* 0x00000012000a7c82 */ /* 0x000fe20008000000 */
[----:B------:R-:W-:Y:S01]  /*899a0*/  UMOV UR11, UR19 ;  /* 0x00000013000b7c82 */ /* 0x000fe20008000000 */
[----:B------:R-:W-:Y:S01]  /*899b0*/  R2UR UR12, R15 ;  /* 0x000000000f0c72ca */ /* 0x000fe200000e0000 */
[----:B------:R-:W-:Y:S01]  /*899c0*/  UIADD3.64 UR14, UR6, 0x2800, URZ ;  /* 0x00002800060e7897 */ /* 0x000fe2000fffe03f */
[----:B------:R-:W-:Y:S02]  /*899d0*/  WARPGROUP.DEPBAR.LE gsb0, 0x0 ;  /* 0x00008000000079c5 */ /* 0x000fe40000010000 */
[----:B------:R-:W-:-:S15]  /*899e0*/  WARPGROUP.ARRIVE ;  /* 0x00000000000079c5 */ /* 0x000fde0000000000 */
[----:B------:R-:W-:-:S04]  /*899f0*/  NOP ;  /* 0x0000000000007918 */ /* 0x000fc80000000000 */
[----:B------:R-:W-:Y:S01]  /*89a00*/  HGMMA.64x256x8.F32.TF32 R64, gdesc[UR8], R64, gsb0 ;  /* 0x07e00000084079f0 */ /* 0x000fe20008002840 */
[----:B------:R-:W-:Y:S02]  /*89a10*/  UIADD3.64 UR18, UR6, 0x2802, URZ ;  /* 0x0000280206127897 */ /* 0x000fe4000fffe03f */
[----:B------:R-:W-:Y:S02]  /*89a20*/  WARPGROUP.DEPBAR.LE gsb0, 0x0 ;  /* 0x00008000000079c5 */ /* 0x000fe40000010000 */
[----:B------:R-:W-:-:S15]  /*89a30*/  WARPGROUP.ARRIVE ;  /* 0x00000000000079c5 */ /* 0x000fde0000000000 */
[----:B------:R-:W-:-:S08]  /*89a40*/  NOP ;  /* 0x0000000000007918 */ /* 0x000fd00000000000 */
[----:B------:R-:W-:Y:S03]  /*89a50*/  HGMMA.64x256x8.F32.TF32 R64, gdesc[UR12], R64, gsb0 ;  /* 0x07e000000c4079f0 */ /* 0x000fe60008002840 */
        /* <DEDUP_REMOVED lines=34> */
[----:B------:R-:W-:Y:S01]  /*89c80*/  UMOV UR50, UR60 ;  /* 0x0000003c00327c82 */ /* 0x000fe20008000000 */
[----:B------:R-:W-:Y:S01]  /*89c90*/  UMOV UR51, UR61 ;  /* 0x0000003d00337c82 */ /* 0x000fe20008000000 */
        /* <DEDUP_REMOVED lines=161> */
[----:B------:R-:W-:-:S02]  /*8a6b0*/  R2UR UR10, R194 ;  /* 0x00000000c20a72ca */ /* 0x000fc400000e0000 */
[----:B------:R-:W-:Y:S01]  /*8a6c0*/  R2UR UR11, R195 ;  /* 0x00000000c30b72ca */ /* 0x000fe200000e0000 */
[----:B------:R-:W-:Y:S01]  /*8a6d0*/  UIADD3.64 UR8, UR4, 0x3fe, URZ ;  /* 0x000003fe04087897 */ /* 0x000fe2000fffe03f */
[----:B--2---:R-:W-:-:S11]  /*8a6e0*/  WARPGROUP.ARRIVE ;  /* 0x00000000000079c5 */ /* 0x004fd60000000000 */
        /* <DEDUP_REMOVED lines=9> */
[----:B------:R-:W-:Y:S01]  /*8a780*/  UIADD3.64 UR8, UR4, 0x402, URZ ;  /* 0x0000040204087897 */ /* 0x000fe2000fffe03f */
[----:B------:R-:W-:Y:S01]  /*8a790*/  UMOV UR10, UR56 ;  /* 0x00000038000a7c82 */ /* 0x000fe20008000000 */
[----:B------:R-:W-:Y:S01]  /*8a7a0*/  UMOV UR11, UR57 ;  /* 0x00000039000b7c82 */ /* 0x000fe20008000000 */
[----:B------:R-:W-:Y:S02]  /*8a7b0*/  UIADD3.64 UR58, UR6, 0x4, URZ ;  /* 0x00000004063a7897 */ /* 0x000fe4000fffe03f */
[----:B------:R-:W-:-:S05]  /*8a7c0*/  UIADD3.64 UR12, UR4, 0x404, URZ ;  /* 0x00000404040c7897 */ /* 0x000fca000fffe03f */
[----:B------:R-:W-:Y:S01]  /*8a7d0*/  UMOV UR14, UR58 ;  /* 0x0000003a000e7c82 */ /* 0x000fe20008000000 */
[----:B------:R-:W-:Y:S01]  /*8a7e0*/  UMOV UR15, UR59 ;  /* 0x0000003b000f7c82 */ /* 0x000fe20008000000 */
[----:B------:R-:W-:Y:S02]  /*8a7f0*/  WARPGROUP.DEPBAR.LE gsb0, 0x0 ;  /* 0x00008000000079c5 */ /* 0x000fe40000010000 */
[----:B------:R-:W-:-:S13]  /*8a800*/  WARPGROUP.ARRIVE ;  /* 0x00000000000079c5 */ /* 0x000fda0000000000 */
[----:B------:R-:W-:Y:S01]  /*8a810*/  HGMMA.64x256x8.F32.TF32 R24, gdesc[UR8], R24, gsb0 ;  /* 0x07e00000081879f0 */ /* 0x000fe20008002818 */
[----:B------:R-:W-:Y:S02]  /*8a820*/  UIADD3.64 UR56, UR6, 0x7fe, URZ ;  /* 0x000007fe06387897 */ /* 0x000fe4000fffe03f */
[----:B------:R-:W-:-:S05]  /*8a830*/  UIADD3.64 UR16, UR4, 0xbfe, URZ ;  /* 0x00000bfe04107897 */ /* 0x000fca000fffe03f */
[----:B------:R-:W-:Y:S01]  /*8a840*/  UMOV UR18, UR56 ;  /* 0x0000003800127c82 */ /* 0x000fe20008000000 */
[----:B------:R-:W-:Y:S01]  /*8a850*/  UMOV UR19, UR57 ;  /* 0x0000003900137c82 */ /* 0x000fe20008000000 */
[----:B------:R-:W-:Y:S02]  /*8a860*/  WARPGROUP.DEPBAR.LE gsb0, 0x0 ;  /* 0x00008000000079c5 */ /* 0x000fe40000010000 */
[----:B------:R-:W-:-:S15]  /*8a870*/  WARPGROUP.ARRIVE ;  /* 0x00000000000079c5 */ /* 0x000fde0000000000 */
[----:B------:R-:W-:-:S01]  /*8a880*/  NOP ;  /* 0x0000000000007918 */ /* 0x000fc20000000000 */
[----:B------:R-:W-:Y:S01]  /*8a890*/  HGMMA.64x256x8.F32.TF32 R24, gdesc[UR12], R24, gsb0 ;  /* 0x07e000000c1879f0 */ /* 0x000fe20008002818 */
[----:B------:R-:W-:Y:S02]  /*8a8a0*/  UIADD3.64 UR58, UR6, 0x800, URZ ;  /* 0x00000800063a7897 */ /* 0x000fe4000fffe03f */
[----:B------:R-:W-:Y:S02]  /*8a8b0*/  WARPGROUP.DEPBAR.LE gsb0, 0x0 ;  /* 0x00008000000079c5 */ /* 0x000fe40000010000 */
[----:B------:R-:W-:-:S15]  /*8a8c0*/  WARPGROUP.ARRIVE ;  /* 0x00000000000079c5 */ /* 0x000fde0000000000 */
[----:B------:R-:W-:-:S08]  /*8a8d0*/  NOP ;  /* 0x0000000000007918 */ /* 0x000fd00000000000 */
[----:B------:R-:W-:Y:S01]  /*8a8e0*/  HGMMA.64x256x8.F32.TF32 R24, gdesc[UR16], R24, gsb0 ;  /* 0x07e00000101879f0 */ /* 0x000fe20008002818 */
[----:B------:R-:W-:Y:S01]  /*8a8f0*/  UIADD3.64 UR16, UR4, 0xc00, URZ ;  /* 0x00000c0004107897 */ /* 0x000fe2000fffe03f */
[----:B------:R-:W-:Y:S01]  /*8a900*/  UMOV UR18, UR58 ;  /* 0x0000003a00127c82 */ /* 0x000fe20008000000 */
[----:B------:R-:W-:Y:S01]  /*8a910*/  UMOV UR19, UR59 ;  /* 0x0000003b00137c82 */ /* 0x000fe20008000000 */
[----:B------:R-:W-:Y:S02]  /*8a920*/  MOV R4, UR13 ;  /* 0x0000000d00047c02 */ /* 0x000fe40008000f00 */
[----:B------:R-:W-:Y:S01]  /*8a930*/  MOV R3, UR12 ;  /* 0x0000000c00037c02 */ /* 0x000fe20008000f00 */
        /* <DEDUP_REMOVED lines=8> */
[----:B------:R1:W-:Y:S01]  /*8a9c0*/  STL.64 [R1+0x400], R24 ;  /* 0x0004001801007387 */ /* 0x0003e20000100a00 */
[----:B------:R-:W-:-:S03]  /*8a9d0*/  MOV R252, R28 ;  /* 0x0000001c00fc7202 */ /* 0x000fc60000000f00 */
[----:B------:R-:W-:Y:S01]  /*8a9e0*/  STL.64 [R1+0x408], R26 ;  /* 0x0004081a01007387 */ /* 0x000fe20000100a00 */
[----:B------:R-:W-:Y:S01]  /*8a9f0*/  IMAD.MOV.U32 R251, RZ, RZ, R29 ;  /* 0x000000fffffb7224 */ /* 0x000fe200078e001d */
[----:B-1----:R-:W-:Y:S01]  /*8aa00*/  MOV R24, UR17 ;  /* 0x0000001100187c02 */ /* 0x002fe20008000f00 */
[----:B------:R-:W-:Y:S01]  /*8aa10*/  IMAD.MOV.U32 R249, RZ, RZ, R31 ;  /* 0x000000fffff97224 */ /* 0x000fe200078e001f */
[----:B------:R-:W-:-:S03]  /*8aa20*/  MOV R250, R30 ;  /* 0x0000001e00fa7202 */ /* 0x000fc60000000f00 */
[----:B------:R1:W-:Y:S01]  /*8aa30*/  STL [R1+0x34dc], R24 ;  /* 0x0034dc1801007387 */ /* 0x0003e20000100800 */
[----:B------:R-:W-:Y:S01]  /*8aa40*/  MOV R248, R32 ;  /* 0x0000002000f87202 */ /* 0x000fe20000000f00 */
[----:B------:R-:W-:Y:S01]  /*8aa50*/  IMAD.MOV.U32 R247, RZ, RZ, R33 ;  /* 0x000000fffff77224 */ /* 0x000fe200078e0021 */
[----:B------:R-:W-:Y:S01]  /*8aa60*/  MOV R246, R34 ;  /* 0x0000002200f67202 */ /* 0x000fe20000000f00 */
[----:B------:R-:W-:Y:S01]  /*8aa70*/  IMAD.MOV.U32 R245, RZ, RZ, R35 ;  /* 0x000000fffff57224 */ /* 0x000fe200078e0023 */
[----:B------:R-:W-:Y:S01]  /*8aa80*/  MOV R244, R36 ;  /* 0x0000002400f47202 */ /* 0x000fe20000000f00 */
[----:B-1----:R-:W2:Y:S04]  /*8aa90*/  LDL.LU.64 R24, [R1+0x200] ;  /* 0x0002000001187983 */ /* 0x002ea80000300a00 */
[----:B------:R-:W3:Y:S01]  /*8aaa0*/  LDL.LU.64 R26, [R1+0x208] ;  /* 0x00020800011a7983 */ /* 0x000ee20000300a00 */
[----:B------:R-:W-:-:S03]  /*8aab0*/  IMAD.MOV.U32 R243, RZ, RZ, R37 ;  /* 0x000000fffff37224 */ /* 0x000fc600078e0025 */
[----:B------:R-:W4:Y:S01]  /*8aac0*/  LDL.LU.64 R28, [R1+0x210] ;  /* 0x00021000011c7983 */ /* 0x000f220000300a00 */
[----:B------:R-:W-:-:S03]  /*8aad0*/  MOV R242, R38 ;  /* 0x0000002600f27202 */ /* 0x000fc60000000f00 */
[----:B------:R-:W2:Y:S01]  /*8aae0*/  LDL.LU.64 R30, [R1+0x218] ;  /* 0x00021800011e7983 */ /* 0x000ea20000300a00 */
[----:B------:R-:W-:-:S03]  /*8aaf0*/  IMAD.MOV.U32 R241, RZ, RZ, R39 ;  /* 0x000000fffff17224 */ /* 0x000fc600078e0027 */
[----:B------:R-:W3:Y:S01]  /*8ab00*/  LDL.LU.64 R32, [R1+0x220] ;  /* 0x0002200001207983 */ /* 0x000ee20000300a00 */
[----:B------:R-:W-:Y:S01]  /*8ab10*/  MOV R240, R40 ;  /* 0x0000002800f07202 */ /* 0x000fe20000000f00 */
[----:B------:R-:W-:Y:S02]  /*8ab20*/  IMAD.MOV.U32 R239, RZ, RZ, R41 ;  /* 0x000000ffffef7224 */ /* 0x000fe400078e0029 */
[----:B------:R-:W4:Y:S01]  /*8ab30*/  LDL.LU.64 R34, [R1+0x228] ;  /* 0x0002280001227983 */ /* 0x000f220000300a00 */
[----:B------:R-:W-:Y:S01]  /*8ab40*/  MOV R238, R42 ;  /* 0x0000002a00ee7202 */ /* 0x000fe20000000f00 */
[----:B------:R-:W-:Y:S02]  /*8ab50*/  IMAD.MOV.U32 R237, RZ, RZ, R43 ;  /* 0x000000ffffed7224 */ /* 0x000fe400078e002b */
[----:B------:R-:W2:Y:S01]  /*8ab60*/  LDL.LU.64 R36, [R1+0x230] ;  /* 0x0002300001247983 */ /* 0x000ea20000300a00 */
[----:B------:R-:W-:Y:S01]  /*8ab70*/  MOV R236, R44 ;  /* 0x0000002c00ec7202 */ /* 0x000fe20000000f00 */
[----:B------:R-:W-:-:S02]  /*8ab80*/  IMAD.MOV.U32 R235, RZ, RZ, R45 ;  /* 0x000000ffffeb7224 */ /* 0x000fc400078e002d */
        /* <DEDUP_REMOVED lines=226> */
[----:B------:R-:W-:-:S02]  /*8b9b0*/  MOV R249, R3 ;  /* 0x0000000300f97202 */ /* 0x000fc40000000f00 */
[----:B------:R-:W-:Y:S01]  /*8b9c0*/  MOV R251, R0 ;  /* 0x0000000000fb7202 */ /* 0x000fe20000000f00 */
[----:B------:R-:W-:Y:S02]  /*8b9d0*/  UIADD3.64 UR58, UR6, 0x802, URZ ;  /* 0x00000802063a7897 */ /* 0x000fe4000fffe03f */
[----:B------:R-:W-:-:S05]  /*8b9e0*/  UIADD3.64 UR20, UR4, 0xc02, URZ ;  /* 0x00000c0204147897 */ /* 0x000fca000fffe03f */
[----:B------:R-:W-:Y:S01]  /*8b9f0*/  UMOV UR22, UR58 ;  /* 0x0000003a00167c82 */ /* 0x000fe20008000000 */
[----:B------:R-:W-:Y:S01]  /*8ba00*/  UMOV UR23, UR59 ;  /* 0x0000003b00177c82 */ /* 0x000fe20008000000 */
[----:B------:R-:W-:Y:S02]  /*8ba10*/  UIADD3.64 UR56, UR6, 0x804, URZ ;  /* 0x0000080406387897 */ /* 0x000fe4000fffe03f */
[----:B------:R-:W-:-:S05]  /*8ba20*/  UIADD3.64 UR24, UR4, 0xc04, URZ ;  /* 0x00000c0404187897 */ /* 0x000fca000fffe03f */
[----:B------:R-:W-:Y:S01]  /*8ba30*/  UMOV UR26, UR56 ;  /* 0x00000038001a7c82 */ /* 0x000fe20008000000 */
[----:B------:R-:W-:Y:S01]  /*8ba40*/  UMOV UR27, UR57 ;  /* 0x00000039001b7c82 */ /* 0x000fe20008000000 */
[----:B--2---:R-:W-:-:S06]  /*8ba50*/  WARPGROUP.ARRIVE ;  /* 0x00000000000079c5 */ /* 0x004fcc0000000000 */
        /* <DEDUP_REMOVED lines=58> */
[----:B------:R-:W-:Y:S01]  /*8be00*/  UIADD3.64 UR56, UR4, 0x1c04, URZ ;  /* 0x00001c0404387897 */ /* 0x000fe2000fffe03f */
[----:B------:R-:W-:Y:S02]  /*8be10*/  WARPGROUP.DEPBAR.LE gsb0, 0x0 ;  /* 0x00008000000079c5 */ /* 0x000fe40000010000 */
[----:B------:R-:W-:-:S15]  /*8be20*/  WARPGROUP.ARRIVE ;  /* 0x00000000000079c5 */ /* 0x000fde0000000000 */
[----:B------:R-:W-:-:S07]  /*8be30*/  NOP ;  /* 0x0000000000007918 */ /* 0x000fce0000000000 */
        /* <DEDUP_REMOVED lines=321> */
[----:B---3--:R-:W-:Y:S02]  /*8d250*/  R2UR UR17, R24 ;  /* 0x00000000181172ca */ /* 0x008fe400000e0000 */
[----:B------:R-:W3:Y:S04]  /*8d260*/  LDL.LU.64 R24, [R1] ;  /* 0x0000000001187983 */ /* 0x000ee80000300a00 */
        /* <DEDUP_REMOVED lines=255> */
[----:B------:R-:W-:Y:S01]  /*8e260*/  UIADD3.64 UR10, UR4, 0x400, URZ ;  /* 0x00000400040a7897 */ /* 0x000fe2000fffe03f */
[----:B------:R-:W3:Y:S01]  /*8e270*/  LDL.LU R15, [R1+0x34d8] ;  /* 0x0034d800010f7983 */ /* 0x000ee20000300800 */
[----:B------:R-:W-:Y:S01]  /*8e280*/  UIADD3.64 UR14, UR6, 0x2000, URZ ;  /* 0x00002000060e7897 */ /* 0x000fe2000fffe03f */
[----:B------:R-:W1:Y:S02]  /*8e290*/  LDC R189, c[0x0][0x230] ;  /* 0x00008c00ffbd7b82 */ /* 0x000e640000000800 */
[----:B------:R-:W4:Y:S02]  /*8e2a0*/  LDL.LU R3, [R1+0x34d4] ;  /* 0x0034d40001037983 */ /* 0x000f240000300800 */
[----:B------:R-:W-:Y:S01]  /*8e2b0*/  UMOV UR12, UR10 ;  /* 0x0000000a000c7c82 */ /* 0x000fe20008000000 */
[----:B------:R-:W-:Y:S01]  /*8e2c0*/  UMOV UR13, UR11 ;  /* 0x0000000b000d7c82 */ /* 0x000fe20008000000 */
[----:B------:R-:W4:Y:S01]  /*8e2d0*/  LDL.LU R4, [R1+0x34d0] ;  /* 0x0034d00001047983 */ /* 0x000f220000300800 */
[----:B------:R-:W-:Y:S01]  /*8e2e0*/  UIADD3.64 UR18, UR4, 0xbfe, URZ ;  /* 0x00000bfe04127897 */ /* 0x000fe2000fffe03f */
[----:B------:R-:W1:Y:S01]  /*8e2f0*/  LDC R8, c[0x0][0x238] ;  /* 0x00008e00ff087b82 */ /* 0x000e620000000800 */
[----:B------:R-:W-:Y:S01]  /*8e300*/  UIADD3.64 UR22, UR6, 0x27fe, URZ ;  /* 0x000027fe06167897 */ /* 0x000fe2000fffe03f */
[----:B------:R-:W4:Y:S01]  /*8e310*/  LDL.LU R194, [R1+0x34cc] ;  /* 0x0034cc0001c27983 */ /* 0x000f220000300800 */
[----:B------:R-:W-:-:S02]  /*8e320*/  UIADD3.64 UR26, UR6, 0x2804, URZ ;  /* 0x00002804061a7897 */ /* 0x000fc4000fffe03f */
[----:B------:R-:W-:Y:S01]  /*8e330*/  UIADD3.64 UR30, UR6, 0x2ffe, URZ ;  /* 0x00002ffe061e7897 */ /* 0x000fe2000fffe03f */
[----:B------:R-:W4:Y:S01]  /*8e340*/  LDL.LU R195, [R1+0x34c8] ;  /* 0x0034c80001c37983 */ /* 0x000f220000300800 */
[----:B------:R-:W-:Y:S01]  /*8e350*/  UIADD3.64 UR34, UR6, 0x3000, URZ ;  /* 0x0000300006227897 */ /* 0x000fe2000fffe03f */
[----:B------:R-:W1:Y:S01]  /*8e360*/  LDC R5, c[0x0][0x23c] ;  /* 0x00008f00ff057b82 */ /* 0x000e620000000800 */
[----:B--2---:R-:W-:Y:S01]  /*8e370*/  WARPGROUP.ARRIVE ;  /* 0x00000000000079c5 */ /* 0x004fe20000000000 */
[----:B------:R-:W-:Y:S01]  /*8e380*/  UIADD3.64 UR10, UR6, 0x2002, URZ ;  /* 0x00002002060a7897 */ /* 0x000fe2000fffe03f */
[----:B------:R-:W2:Y:S04]  /*8e390*/  LDL.LU R16, [R1+0x34c4] ;  /* 0x0034c40001107983 */ /* 0x000ea80000300800 */
[----:B------:R-:W-:Y:S01]  /*8e3a0*/  HGMMA.64x256x8.F32.TF32 R24, gdesc[UR12], R24, gsb0 ;  /* 0x07e000000c1879f0 */ /* 0x000fe20008002818 */
[----:B------:R-:W-:Y:S01]  /*8e3b0*/  UIADD3.64 UR14, UR6, 0x2004, URZ ;  /* 0x00002004060e7897 */ /* 0x000fe2000fffe03f */
[----:B------:R-:W2:Y:S01]  /*8e3c0*/  LDL.LU R17, [R1+0x34c0] ;  /* 0x0034c00001117983 */ /* 0x000ea20000300800 */
[----:B------:R-:W-:-:S02]  /*8e3d0*/  UIADD3.64 UR38, UR6, 0x3002, URZ ;  /* 0x0000300206267897 */ /* 0x000fc4000fffe03f */
[----:B------:R-:W-:Y:S01]  /*8e3e0*/  UIADD3.64 UR42, UR6, 0x3004, URZ ;  /* 0x00003004062a7897 */ /* 0x000fe2000fffe03f */
[----:B------:R-:W2:Y:S01]  /*8e3f0*/  LDL.LU R6, [R1+0x34bc] ;  /* 0x0034bc0001067983 */ /* 0x000ea20000300800 */
[----:B------:R-:W-:Y:S02]  /*8e400*/  UIADD3.64 UR46, UR6, 0x37fe, URZ ;  /* 0x000037fe062e7897 */ /* 0x000fe4000fffe03f */
[----:B------:R-:W-:Y:S01]  /*8e410*/  UIADD3.64 UR50, UR6, 0x3800, URZ ;  /* 0x0000380006327897 */ /* 0x000fe2000fffe03f */
[----:B------:R-:W2:Y:S01]  /*8e420*/  LDL.LU R7, [R1+0x34b8] ;  /* 0x0034b80001077983 */ /* 0x000ea20000300800 */
[----:B------:R-:W-:Y:S01]  /*8e430*/  UMOV UR54, UR60 ;  /* 0x0000003c00367c82 */ /* 0x000fe20008000000 */
[----:B------:R-:W-:Y:S01]  /*8e440*/  UMOV UR55, UR61 ;  /* 0x0000003d00377c82 */ /* 0x000fe20008000000 */
[----:B------:R-:W-:Y:S01]  /*8e450*/  UIADD3.64 UR58, UR6, 0x3804, URZ ;  /* 0x00003804063a7897 */ /* 0x000fe2000fffe03f */
        /* <DEDUP_REMOVED lines=27> */
[----:B---3--:R-:W-:-:S03]  /*8e610*/  R2UR UR16, R15 ;  /* 0x000000000f1072ca */ /* 0x008fc600000e0000 */
[----:B------:R-:W3:Y:S01]  /*8e620*/  LDL.LU R241, [R1+0x3448] ;  /* 0x0034480001f17983 */ /* 0x000ee20000300800 */
[----:B----4-:R-:W-:-:S03]  /*8e630*/  R2UR UR12, R3 ;  /* 0x00000000030c72ca */ /* 0x010fc600000e0000 */
[----:B------:R-:W4:Y:S01]  /*8e640*/  LDL.LU R246, [R1+0x3444] ;  /* 0x0034440001f67983 */ /* 0x000f220000300800 */
[----:B------:R-:W-:-:S03]  /*8e650*/  R2UR UR13, R4 ;  /* 0x00000000040d72ca */ /* 0x000fc600000e0000 */
[----:B------:R-:W2:Y:S04]  /*8e660*/  LDL.LU R247, [R1+0x3440] ;  /* 0x0034400001f77983 */ /* 0x000ea80000300800 */
[----:B------:R-:W3:Y:S04]  /*8e670*/  LDL.LU R160, [R1+0x343c] ;  /* 0x00343c0001a07983 */ /* 0x000ee80000300800 */
[----:B------:R-:W3:Y:S04]  /*8e680*/  LDL.LU R161, [R1+0x3438] ;  /* 0x0034380001a17983 */ /* 0x000ee80000300800 */
[----:B------:R-:W4:Y:S04]  /*8e690*/  LDL.LU R162, [R1+0x3434] ;  /* 0x0034340001a27983 */ /* 0x000f280000300800 */
[----:B------:R-:W2:Y:S04]  /*8e6a0*/  LDL.LU R163, [R1+0x3430] ;  /* 0x0034300001a37983 */ /* 0x000ea80000300800 */
        /* <DEDUP_REMOVED lines=28> */
[----:B------:R-:W-:-:S02]  /*8e870*/  WARPGROUP.DEPBAR.LE gsb0, 0x0 ;  /* 0x00008000000079c5 */ /* 0x000fc40000010000 */
[----:B------:R-:W-:Y:S01]  /*8e880*/  WARPGROUP.ARRIVE ;  /* 0x00000000000079c5 */ /* 0x000fe20000000000 */
[----:B------:R-:W2:Y:S04]  /*8e890*/  LDL.LU R250, [R1+0x33bc] ;  /* 0x0033bc0001fa7983 */ /* 0x000ea80000300800 */
[----:B------:R-:W2:Y:S01]  /*8e8a0*/  LDL.LU R251, [R1+0x33b8] ;  /* 0x0033b80001fb7983 */ /* 0x000ea20000300800 */
[----:B------:R-:W-:Y:S01]  /*8e8b0*/  HGMMA.64x256x8.F32.TF32 R24, gdesc[UR8], R24, gsb0 ;  /* 0x07e00000081879f0 */ /* 0x000fe20008002818 */
[----:B------:R-:W-:Y:S01]  /*8e8c0*/  UMOV UR8, UR18 ;  /* 0x0000001200087c82 */ /* 0x000fe20008000000 */
[----:B------:R-:W-:Y:S01]  /*8e8d0*/  UMOV UR9, UR19 ;  /* 0x0000001300097c82 */ /* 0x000fe20008000000 */
[----:B------:R-:W-:Y:S01]  /*8e8e0*/  UMOV UR10, UR22 ;  /* 0x00000016000a7c82 */ /* 0x000fe20008000000 */
[----:B------:R-:W-:Y:S01]  /*8e8f0*/  UMOV UR11, UR23 ;  /* 0x00000017000b7c82 */ /* 0x000fe20008000000 */
[----:B------:R-:W2:Y:S01]  /*8e900*/  LDL.LU R244, [R1+0x33b4] ;  /* 0x0033b40001f47983 */ /* 0x000ea20000300800 */
[----:B------:R-:W-:-:S02]  /*8e910*/  WARPGROUP.DEPBAR.LE gsb0, 0x0 ;  /* 0x00008000000079c5 */ /* 0x000fc40000010000 */
[----:B------:R-:W-:Y:S01]  /*8e920*/  WARPGROUP.ARRIVE ;  /* 0x00000000000079c5 */ /* 0x000fe20000000000 */
[----:B------:R-:W-:Y:S01]  /*8e930*/  UIADD3.64 UR18, UR6, 0x2800, URZ ;  /* 0x0000280006127897 */ /* 0x000fe2000fffe03f */
[----:B------:R-:W2:-:S15]  /*8e940*/  LDL.LU R245, [R1+0x33b0] ;  /* 0x0033b00001f57983 */ /* 0x000e9e0000300800 */
[----:B------:R-:W-:-:S03]  /*8e950*/  NOP ;  /* 0x0000000000007918 */ /* 0x000fc60000000000 */
[----:B------:R-:W-:Y:S01]  /*8e960*/  HGMMA.64x256x8.F32.TF32 R24, gdesc[UR12], R24, gsb0 ;  /* 0x07e000000c1879f0 */ /* 0x000fe20008002818 */
        /* <DEDUP_REMOVED lines=44> */
[----:B------:R-:W-:-:S06]  /*8ec30*/  WARPGROUP.ARRIVE ;  /* 0x00000000000079c5 */ /* 0x000fcc0000000000 */
[----:B------:R-:W-:Y:S03]  /*8ec40*/  HGMMA.64x256x8.F32.TF32 R24, gdesc[UR8], R24, gsb0 ;  /* 0x07e00000081879f0 */ /* 0x000fe60008002818 */
[----:B------:R-:W-:Y:S02]  /*8ec50*/  WARPGROUP.DEPBAR.LE gsb0, 0x0 ;  /* 0x00008000000079c5 */ /* 0x000fe40000010000 */
[----:B------:R-:W-:-:S15]  /*8ec60*/  WARPGROUP.ARRIVE ;  /* 0x00000000000079c5 */ /* 0x000fde0000000000 */
[----:B------:R-:W-:-:S08]  /*8ec70*/  NOP ;  /* 0x0000000000007918 */ /* 0x000fd00000000000 */
        /* <DEDUP_REMOVED lines=173> */
[----:B---3--:R-:W-:Y:S01]  /*8f750*/  R2UR UR54, R190 ;  /* 0x00000000be3672ca */ /* 0x008fe200000e0000 */
[----:B------:R-:W-:Y:S01]  /*8f760*/  UIADD3.64 UR56, UR4, 0x600, URZ ;  /* 0x0000060004387897 */ /* 0x000fe2000fffe03f */
[----:B----4-:R-:W-:Y:S01]  /*8f770*/  R2UR UR55, R191 ;  /* 0x00000000bf3772ca */ /* 0x010fe200000e0000 */
[----:B------:R-:W-:Y:S01]  /*8f780*/  UMOV UR58, UR6 ;  /* 0x00000006003a7c82 */ /* 0x000fe20008000000 */
[----:B------:R-:W-:Y:S01]  /*8f790*/  UMOV UR59, UR7 ;  /* 0x00000007003b7c82 */ /* 0x000fe20008000000 */
[----:B------:R-:W-:Y:S01]  /*8f7a0*/  UIADD3.64 UR52, UR4, 0x602, URZ ;  /* 0x0000060204347897 */ /* 0x000fe2000fffe03f */
[----:B------:R-:W-:Y:S02]  /*8f7b0*/  R2UR UR14, R186 ;  /* 0x00000000ba0e72ca */ /* 0x000fe400000e0000 */
[----:B--2---:R-:W-:Y:S01]  /*8f7c0*/  R2UR UR15, R187 ;  /* 0x00000000bb0f72ca */ /* 0x004fe200000e0000 */
[----:B------:R-:W-:Y:S01]  /*8f7d0*/  UIADD3.64 UR12, UR4, 0x604, URZ ;  /* 0x00000604040c7897 */ /* 0x000fe2000fffe03f */
[----:B------:R-:W-:Y:S01]  /*8f7e0*/  R2UR UR50, R182 ;  /* 0x00000000b63272ca */ /* 0x000fe200000e0000 */
[----:B------:R-:W-:Y:S01]  /*8f7f0*/  UIADD3.64 UR48, UR4, 0xdfe, URZ ;  /* 0x00000dfe04307897 */ /* 0x000fe2000fffe03f */
[----:B------:R-:W-:Y:S01]  /*8f800*/  R2UR UR51, R183 ;  /* 0x00000000b73372ca */ /* 0x000fe200000e0000 */
[----:B------:R-:W-:Y:S01]  /*8f810*/  UIADD3.64 UR44, UR4, 0xe00, URZ ;  /* 0x00000e00042c7897 */ /* 0x000fe2000fffe03f */
[----:B------:R-:W-:Y:S01]  /*8f820*/  R2UR UR46, R178 ;  /* 0x00000000b22e72ca */ /* 0x000fe200000e0000 */
[----:B------:R-:W-:Y:S01]  /*8f830*/  UIADD3.64 UR40, UR4, 0xe02, URZ ;  /* 0x00000e0204287897 */ /* 0x000fe2000fffe03f */
[----:B------:R-:W-:Y:S01]  /*8f840*/  R2UR UR47, R179 ;  /* 0x00000000b32f72ca */ /* 0x000fe200000e0000 */
[----:B------:R-:W-:Y:S01]  /*8f850*/  WARPGROUP.ARRIVE ;  /* 0x00000000000079c5 */ /* 0x000fe20000000000 */
[----:B------:R-:W-:Y:S01]  /*8f860*/  R2UR UR42, R174 ;  /* 0x00000000ae2a72ca */ /* 0x000fe200000e0000 */
[----:B------:R-:W-:Y:S01]  /*8f870*/  UIADD3.64 UR36, UR4, 0xe04, URZ ;  /* 0x00000e0404247897 */ /* 0x000fe2000fffe03f */
[----:B------:R-:W-:Y:S01]  /*8f880*/  R2UR UR43, R175 ;  /* 0x00000000af2b72ca */ /* 0x000fe200000e0000 */
[----:B------:R-:W-:Y:S01]  /*8f890*/  UIADD3.64 UR32, UR4, 0x15fe, URZ ;  /* 0x000015fe04207897 */ /* 0x000fe2000fffe03f */
[----:B------:R-:W-:Y:S01]  /*8f8a0*/  R2UR UR38, R172 ;  /* 0x00000000ac2672ca */ /* 0x000fe200000e0000 */
[----:B------:R-:W-:Y:S01]  /*8f8b0*/  HGMMA.64x256x8.F32.TF32 R24, gdesc[UR8], R24, gsb0 ;  /* 0x07e00000081879f0 */ /* 0x000fe20008002818 */
[----:B------:R-:W-:Y:S01]  /*8f8c0*/  R2UR UR39, R173 ;  /* 0x00000000ad2772ca */ /* 0x000fe200000e0000 */
        /* <DEDUP_REMOVED lines=8> */
[----:B------:R-:W2:Y:S01]  /*8f950*/  LDL.LU.64 R194, [R1+0x3100] ;  /* 0x0031000001c27983 */ /* 0x000ea20000300a00 */
[----:B------:R-:W-:-:S02]  /*8f960*/  R2UR UR26, R166 ;  /* 0x00000000a61a72ca */ /* 0x000fc400000e0000 */
[----:B------:R-:W-:Y:S02]  /*8f970*/  R2UR UR27, R167 ;  /* 0x00000000a71b72ca */ /* 0x000fe400000e0000 */
[----:B------:R-:W-:Y:S02]  /*8f980*/  R2UR UR22, R164 ;  /* 0x00000000a41672ca */ /* 0x000fe400000e0000 */
[----:B------:R-:W-:Y:S02]  /*8f990*/  R2UR UR23, R165 ;  /* 0x00000000a51772ca */ /* 0x000fe400000e0000 */
[----:B------:R-:W-:Y:S02]  /*8f9a0*/  R2UR UR18, R162 ;  /* 0x00000000a21272ca */ /* 0x000fe400000e0000 */
[----:B------:R-:W-:Y:S01]  /*8f9b0*/  R2UR UR19, R163 ;  /* 0x00000000a31372ca */ /* 0x000fe200000e0000 */
[----:B------:R-:W-:Y:S01]  /*8f9c0*/  UMOV UR6, UR12 ;  /* 0x0000000c00067c82 */ /* 0x000fe20008000000 */
[----:B------:R-:W-:Y:S01]  /*8f9d0*/  UMOV UR7, UR13 ;  /* 0x0000000d00077c82 */ /* 0x000fe20008000000 */
[----:B------:R-:W-:Y:S01]  /*8f9e0*/  R2UR UR10, R246 ;  /* 0x00000000f60a72ca */ /* 0x000fe200000e0000 */
[----:B------:R-:W3:Y:S01]  /*8f9f0*/  LDL.LU.64 R190, [R1+0x30f8] ;  /* 0x0030f80001be7983 */ /* 0x000ee20000300a00 */
[----:B------:R-:W-:-:S02]  /*8fa00*/  R2UR UR11, R247 ;  /* 0x00000000f70b72ca */ /* 0x000fc400000e0000 */
[----:B------:R-:W-:Y:S01]  /*8fa10*/  MOV R4, UR57 ;  /* 0x0000003900047c02 */ /* 0x000fe20008000f00 */
[----:B------:R-:W4:Y:S01]  /*8fa20*/  LDL.LU.64 R186, [R1+0x30f0] ;  /* 0x0030f00001ba7983 */ /* 0x000f220000300a00 */
[----:B------:R-:W-:-:S03]  /*8fa30*/  MOV R3, UR56 ;  /* 0x0000003800037c02 */ /* 0x000fc60008000f00 */
        /* <DEDUP_REMOVED lines=52> */
[----:B------:R-:W-:Y:S02]  /*8fd80*/  R2UR UR14, R160 ;  /* 0x00000000a00e72ca */ /* 0x000fe400000e0000 */
[----:B------:R-:W-:Y:S01]  /*8fd90*/  R2UR UR15, R161 ;  /* 0x00000000a10f72ca */ /* 0x000fe200000e0000 */
[----:B------:R-:W-:Y:S01]  /*8fda0*/  UIADD3.64 UR12, UR4, 0x1e00, URZ ;  /* 0x00001e00040c7897 */ /* 0x000fe2000fffe03f */
[----:B------:R-:W4:Y:S01]  /*8fdb0*/  LDL.LU.64 R160, [R1+0x30a0] ;  /* 0x0030a00001a07983 */ /* 0x000f220000300a00 */
[----:B------:R-:W-:Y:S01]  /*8fdc0*/  UMOV UR56, UR8 ;  /* 0x0000000800387c82 */ /* 0x000fe20008000000 */
[----:B------:R-:W-:Y:S01]  /*8fdd0*/  UMOV UR57, UR9 ;  /* 0x0000000900397c82 */ /* 0x000fe20008000000 */
[----:B------:R-:W-:Y:S02]  /*8fde0*/  WARPGROUP.DEPBAR.LE gsb0, 0x0 ;  /* 0x00008000000079c5 */ /* 0x000fe40000010000 */
[----:B------:R-:W-:Y:S01]  /*8fdf0*/  WARPGROUP.ARRIVE ;  /* 0x00000000000079c5 */ /* 0x000fe20000000000 */
[----:B------:R-:W-:Y:S01]  /*8fe00*/  UMOV UR50, UR6 ;  /* 0x0000000600327c82 */ /* 0x000fe20008000000 */
[----:B------:R-:W-:Y:S01]  /*8fe10*/  UMOV UR51, UR7 ;  /* 0x0000000700337c82 */ /* 0x000fe20008000000 */
[----:B------:R-:W4:-:S15]  /*8fe20*/  LDL.LU.64 R246, [R1+0x3098] ;  /* 0x0030980001f67983 */ /* 0x000f1e0000300a00 */
[----:B------:R-:W-:Y:S01]  /*8fe30*/  HGMMA.64x256x8.F32.TF32 R24, gdesc[UR16], R24, gsb0 ;  /* 0x07e00000101879f0 */ /* 0x000fe20008002818 */
[----:B------:R-:W-:Y:S02]  /*8fe40*/  UIADD3.64 UR8, UR4, 0x1e02, URZ ;  /* 0x00001e0204087897 */ /* 0x000fe4000fffe03f */
        /* <DEDUP_REMOVED lines=8> */
[----:B------:R-:W-:Y:S02]  /*8fed0*/  WARPGROUP.DEPBAR.LE gsb0, 0x0 ;  /* 0x00008000000079c5 */ /* 0x000fe40000010000 */
[----:B------:R-:W-:-:S15]  /*8fee0*/  WARPGROUP.ARRIVE ;  /* 0x00000000000079c5 */ /* 0x000fde0000000000 */
[----:B------:R-:W-:-:S05]  /*8fef0*/  NOP ;  /* 0x0000000000007918 */ /* 0x000fca0000000000 */
[----:B------:R-:W-:Y:S03]  /*8ff00*/  HGMMA.64x256x8.F32.TF32 R24, gdesc[UR8], R24, gsb0 ;  /* 0x07e00000081879f0 */ /* 0x000fe60008002818 */
[----:B------:R-:W-:Y:S02]  /*8ff10*/  WARPGROUP.DEPBAR.LE gsb0, 0x0 ;  /* 0x00008000000079c5 */ /* 0x000fe40000010000 */
[----:B------:R-:W-:-:S15]  /*8ff20*/  WARPGROUP.ARRIVE ;  /* 0x00000000000079c5 */ /* 0x000fde0000000000 */
[----:B------:R-:W-:-:S08]  /*8ff30*/  NOP ;  /* 0x0000000000007918 */ /* 0x000fd00000000000 */
[----:B------:R-:W-:Y:S03]  /*8ff40*/  HGMMA.64x256x8.F32.TF32 R24, gdesc[UR4], R24, gsb0 ;  /* 0x07e00000041879f0 */ /* 0x000fe60008002818 */
[----:B------:R-:W-:Y:S02]  /*8ff50*/  WARPGROUP.DEPBAR.LE gsb0, 0x0 ;  /* 0x00008000000079c5 */ /* 0x000fe40000010000 */
[----:B------:R-:W-:Y:S04]  /*8ff60*/  STL.64 [R1], R24 ;  /* 0x0000001801007387 */ /* 0x000fe80000100a00 */
        /* <DEDUP_REMOVED lines=128> */
[----:B------:R-:W-:Y:S02]  /*90770*/  R2UR UR59, R235 ;  /* 0x00000000eb3b72ca */ /* 0x000fe400000e0000 */
[----:B------:R-:W-:Y:S01]  /*90780*/  R2UR UR54, R196 ;  /* 0x00000000c43672ca */ /* 0x000fe200000e0000 */
[----:B------:R-:W4:Y:S01]  /*90790*/  LDL.LU.64 R234, [R1+0x2e88] ;  /* 0x002e880001ea7983 */ /* 0x000f220000300a00 */
[----:B--2---:R-:W-:-:S09]  /*907a0*/  WARPGROUP.ARRIVE ;  /* 0x00000000000079c5 */ /* 0x004fd20000000000 */
[----:B------:R-:W-:Y:S01]  /*907b0*/  HGMMA.64x256x8.F32.TF32 R24, gdesc[UR56], R24, gsb0 ;  /* 0x07e00000381879f0 */ /* 0x000fe20008002818 */
[----:B------:R-:W-:Y:S02]  /*907c0*/  R2UR UR57, R4 ;  /* 0x00000000043972ca */ /* 0x000fe400000e0000 */
[----:B------:R-:W-:Y:S02]  /*907d0*/  R2UR UR56, R3 ;  /* 0x00000000033872ca */ /* 0x000fe400000e0000 */
[----:B------:R-:W-:Y:S02]  /*907e0*/  R2UR UR58, R200 ;  /* 0x00000000c83a72ca */ /* 0x000fe400000e0000 */
[----:B------:R-:W-:Y:S02]  /*907f0*/  R2UR UR55, R197 ;  /* 0x00000000c53772ca */ /* 0x000fe400000e0000 */
[----:B------:R-:W-:Y:S02]  /*90800*/  R2UR UR46, R176 ;  /* 0x00000000b02e72ca */ /* 0x000fe400000e0000 */
[----:B------:R-:W-:-:S02]  /*90810*/  R2UR UR47, R177 ;  /* 0x00000000b12f72ca */ /* 0x000fc400000e0000 */
        /* <DEDUP_REMOVED lines=15> */
[----:B------:R-:W-:Y:S01]  /*90910*/  R2UR UR15, R7 ;  /* 0x00000000070f72ca */ /* 0x000fe200000e0000 */
[----:B------:R-:W-:Y:S01]  /*90920*/  UMOV UR10, UR60 ;  /* 0x0000003c000a7c82 */ /* 0x000fe20008000000 */
[----:B------:R-:W-:Y:S01]  /*90930*/  R2UR UR59, R201 ;  /* 0x00000000c93b72ca */ /* 0x000fe200000e0000 */
[----:B------:R-:W-:Y:S01]  /*90940*/  UMOV UR11, UR61 ;  /* 0x0000003d000b7c82 */ /* 0x000fe20008000000 */
[----:B------:R-:W2:Y:S01]  /*90950*/  LDL.LU.64 R200, [R1+0x2e80] ;  /* 0x002e800001c87983 */ /* 0x000ea20000300a00 */
[----:B------:R-:W-:-:S02]  /*90960*/  VIADD R189, R189, 0x7f ;  /* 0x0000007fbdbd7836 */ /* 0x000fc40000000000 */
[----:B------:R-:W-:Y:S01]  /*90970*/  IMAD.SHL.U32 R8, R8, 0x80, RZ ;  /* 0x0000008008087824 */ /* 0x000fe200078e00ff */
[----:B------:R-:W2:Y:S01]  /*90980*/  LDL.LU.64 R196, [R1+0x2e78] ;  /* 0x002e780001c47983 */ /* 0x000ea20000300a00 */
[----:B------:R-:W-:Y:S01]  /*90990*/  R2UR UR7, R17 ;  /* 0x00000000110772ca */ /* 0x000fe200000e0000 */
[----:B------:R-:W1:Y:S01]  /*909a0*/  LDC R3, c[0x0][0x230] ;  /* 0x00008c00ff037b82 */ /* 0x000e620000000800 */
[----:B------:R-:W-:Y:S02]  /*909b0*/  WARPGROUP.DEPBAR.LE gsb0, 0x0 ;  /* 0x00008000000079c5 */ /* 0x000fe40000010000 */
[----:B------:R-:W-:-:S06]  /*909c0*/  WARPGROUP.ARRIVE ;  /* 0x00000000000079c5 */ /* 0x000fcc0000000000 */
[----:B------:R-:W-:Y:S03]  /*909d0*/  HGMMA.64x256x8.F32.TF32 R24, gdesc[UR56], R24, gsb0 ;  /* 0x07e00000381879f0 */ /* 0x000fe60008002818 */
[----:B------:R-:W-:Y:S02]  /*909e0*/  WARPGROUP.DEPBAR.LE gsb0, 0x0 ;  /* 0x00008000000079c5 */ /* 0x000fe40000010000 */
[----:B------:R-:W-:-:S15]  /*909f0*/  WARPGROUP.ARRIVE ;  /* 0x00000000000079c5 */ /* 0x000fde0000000000 */
[----:B------:R-:W-:-:S08]  /*90a00*/  NOP ;  /* 0x0000000000007918 */ /* 0x000fd00000000000 */
[----:B------:R-:W-:Y:S01]  /*90a10*/  HGMMA.64x256x8.F32.TF32 R24, gdesc[UR52], R24, gsb0 ;  /* 0x07e00000341879f0 */ /* 0x000fe20008002818 */
[----:B------:R-:W-:Y:S02]  /*90a20*/  R2UR UR54, R192 ;  /* 0x00000000c03672ca */ /* 0x000fe400000e0000 */
[----:B------:R-:W-:Y:S01]  /*90a30*/  R2UR UR55, R193 ;  /* 0x00000000c13772ca */ /* 0x000fe200000e0000 */
[----:B------:R-:W-:Y:S01]  /*90a40*/  UMOV UR52, UR50 ;  /* 0x0000003200347c82 */ /* 0x000fe20008000000 */
[----:B------:R-:W-:Y:S01]  /*90a50*/  UMOV UR53, UR51 ;  /* 0x0000003300357c82 */ /* 0x000fe20008000000 */
[----:B------:R-:W-:Y:S01]  /*90a60*/  R2UR UR50, R180 ;  /* 0x00000000b43272ca */ /* 0x000fe200000e0000 */
[----:B------:R-:W2:Y:S01]  /*90a70*/  LDL.LU.64 R192, [R1+0x2e70] ;  /* 0x002e700001c07983 */ /* 0x000ea20000300a00 */
[----:B------:R-:W-:-:S03]  /*90a80*/  R2UR UR51, R181 ;  /* 0x00000000b53372ca */ /* 0x000fc600000e0000 */
[----:B------:R-:W3:Y:S04]  /*90a90*/  LDL.LU R4, [R1+0x1540] ;  /* 0x0015400001047983 */ /* 0x000ee80000300800 */
[----:B------:R-:W4:Y:S04]  /*90aa0*/  LDL.LU R19, [R1+0x1554] ;  /* 0x0015540001137983 */ /* 0x000f280000300800 */
[----:B------:R-:W2:Y:S01]  /*90ab0*/  LDL.LU R9, [R1+0x1558] ;  /* 0x0015580001097983 */ /* 0x000ea20000300800 */
[----:B------:R-:W-:Y:S02]  /*90ac0*/  WARPGROUP.DEPBAR.LE gsb0, 0x0 ;  /* 0x00008000000079c5 */ /* 0x000fe40000010000 */
        /* <DEDUP_REMOVED lines=38> */
[----:B------:R-:W-:-:S04]  /*90d30*/  SHF.R.S32.HI R6, RZ, 0x1f, R189 ;  /* 0x0000001fff067819 */ /* 0x000fc800000114bd */
[----:B------:R-:W-:-:S04]  /*90d40*/  LEA.HI R6, R6, R189, RZ, 0x7 ;  /* 0x000000bd06067211 */ /* 0x000fc800078f38ff */
[----:B------:R-:W-:Y:S02]  /*90d50*/  SHF.R.S32.HI R6, RZ, 0x7, R6 ;  /* 0x00000007ff067819 */ /* 0x000fe40000011406 */
[----:B---3--:R-:W-:Y:S02]  /*90d60*/  IADD3 R4, R4, 0x1, RZ ;  /* 0x0000000104047810 */ /* 0x008fe40007ffe0ff */
[----:B------:R-:W-:Y:S01]  /*90d70*/  SHF.L.U32 R8, R8, 0x2, RZ ;  /* 0x0000000208087819 */ /* 0x000fe200000006ff */
[----:B------:R-:W-:Y:S01]  /*90d80*/  VIADD R6, R6, 0xfffffffb ;  /* 0xfffffffb06067836 */ /* 0x000fe20000000000 */
[----:B------:R-:W-:Y:S02]  /*90d90*/  ISETP.GT.AND P4, PT, R4, 0x5, PT ;  /* 0x000000050400780c */ /* 0x000fe40003f84270 */
[----:B--2---:R-:W-:Y:S01]  /*90da0*/  IADD3 R9, P5, R9, R8, RZ ;  /* 0x0000000809097210 */ /* 0x004fe20007fbe0ff */
[----:B------:R-:W-:Y:S02]  /*90db0*/  WARPGROUP.DEPBAR.LE gsb0, 0x0 ;  /* 0x00008000000079c5 */ /* 0x000fe40000010000 */
[----:B------:R-:W-:-:S08]  /*90dc0*/  WARPGROUP.ARRIVE ;  /* 0x00000000000079c5 */ /* 0x000fd00000000000 */
[----:B------:R-:W-:Y:S01]  /*90dd0*/  HGMMA.64x256x8.F32.TF32 R24, gdesc[UR12], R24, gsb0 ;  /* 0x07e000000c1879f0 */ /* 0x000fe20008002818 */
[----:B------:R-:W-:Y:S02]  /*90de0*/  ISETP.GE.AND P1, PT, R252, R6, PT ;  /* 0x00000006fc00720c */ /* 0x000fe40003f26270 */
[----:B------:R-:W-:Y:S01]  /*90df0*/  SEL R6, R4, RZ, !P4 ;  /* 0x000000ff04067207 */ /* 0x000fe20006000000 */
[----:B----4-:R-:W-:Y:S01]  /*90e00*/  IMAD.X R19, R19, 0x1, R2, P5 ;  /* 0x0000000113137824 */ /* 0x010fe200028e0602 */
[----:B------:R-:W-:Y:S04]  /*90e10*/  STL [R1+0x2dd4], R252 ;  /* 0x002dd4fc01007387 */ /* 0x000fe80000100800 */
[----:B------:R-:W-:Y:S04]  /*90e20*/  STL [R1+0x1540], R6 ;  /* 0x0015400601007387 */ /* 0x000fe80000100800 */
[----:B------:R2:W-:Y:S04]  /*90e30*/  STL [R1+0x1558], R9 ;  /* 0x0015580901007387 */ /* 0x0005e80000100800 */
[----:B------:R3:W-:Y:S04]  /*90e40*/  STL [R1+0x1554], R19 ;  /* 0x0015541301007387 */ /* 0x0007e80000100800 */
[----:B------:R-:W4:Y:S04]  /*90e50*/  LDL.LU R20, [R1+0x155c] ;  /* 0x00155c0001147983 */ /* 0x000f280000300800 */
[----:B------:R-:W3:Y:S04]  /*90e60*/  LDL.LU R18, [R1+0x1560] ;  /* 0x0015600001127983 */ /* 0x000ee80000300800 */
[----:B------:R-:W4:Y:S04]  /*90e70*/  LDL.LU R21, [R1+0x1564] ;  /* 0x0015640001157983 */ /* 0x000f280000300800 */
[----:B------:R-:W4:Y:S01]  /*90e80*/  LDL.LU R11, [R1+0x1568] ;  /* 0x00156800010b7983 */ /* 0x000f220000300800 */
[----:B------:R-:W-:-:S03]  /*90e90*/  R2UR UR6, R16 ;  /* 0x00000000100672ca */ /* 0x000fc600000e0000 */
[----:B------:R-:W4:Y:S04]  /*90ea0*/  LDL.LU R17, [R1+0x156c] ;  /* 0x00156c0001117983 */ /* 0x000f280000300800 */
[----:B------:R-:W4:Y:S04]  /*90eb0*/  LDL.LU R16, [R1+0x1570] ;  /* 0x0015700001107983 */ /* 0x000f280000300800 */
[----:B------:R-:W4:Y:S04]  /*90ec0*/  LDL.LU R12, [R1+0x1574] ;  /* 0x00157400010c7983 */ /* 0x000f280000300800 */
[----:B------:R-:W4:Y:S01]  /*90ed0*/  LDL.LU R7, [R1+0x1578] ;  /* 0x0015780001077983 */ /* 0x000f220000300800 */
[----:B------:R-:W-:-:S02]  /*90ee0*/  WARPGROUP.DEPBAR.LE gsb0, 0x0 ;  /* 0x00008000000079c5 */ /* 0x000fc40000010000 */
[----:B------:R-:W-:-:S06]  /*90ef0*/  WARPGROUP.ARRIVE ;  /* 0x00000000000079c5 */ /* 0x000fcc0000000000 */
[----:B------:R-:W-:Y:S01]  /*90f00*/  HGMMA.64x256x8.F32.TF32 R24, gdesc[UR8], R24, gsb0 ;  /* 0x07e00000081879f0 */ /* 0x000fe20008002818 */
[----:B-1----:R-:W-:-:S05]  /*90f10*/  IADD3 R3, R3, -0x280, RZ ;  /* 0xfffffd8003037810 */ /* 0x002fca0007ffe0ff */
[----:B------:R-:W-:-:S05]  /*90f20*/  IMAD R3, R252, -0x80, R3 ;  /* 0xffffff80fc037824 */ /* 0x000fca00078e0203 */
[----:B------:R-:W-:-:S04]  /*90f30*/  ISETP.GT.AND P2, PT, R3, RZ, PT ;  /* 0x000000ff0300720c */ /* 0x000fc80003f44270 */
[----:B------:R-:W-:Y:S02]  /*90f40*/  SEL R15, RZ, 0x4, !P2 ;  /* 0x00000004ff0f7807 */ /* 0x000fe40005000000 */
[----:B------:R-:W-:Y:S02]  /*90f50*/  ISETP.GT.AND P4, PT, R3, 0x1, PT ;  /* 0x000000010300780c */ /* 0x000fe40003f84270 */
[----:B------:R-:W-:Y:S01]  /*90f60*/  SEL R15, R15, RZ, !P1 ;  /* 0x000000ff0f0f7207 */ /* 0x000fe20004800000 */
[----:B------:R-:W-:Y:S01]  /*90f70*/  IMAD.MOV.U32 R22, RZ, RZ, R9 ;  /* 0x000000ffff167224 */ /* 0x000fe200078e0009 */
[----:B------:R-:W-:Y:S02]  /*90f80*/  R2UR UR61, R185 ;  /* 0x00000000b93d72ca */ /* 0x000fe400000e0000 */
[----:B------:R-:W-:Y:S02]  /*90f90*/  R2UR UR60, R188 ;  /* 0x00000000bc3c72ca */ /* 0x000fe400000e0000 */
[----:B------:R-:W-:-:S02]  /*90fa0*/  ISETP.NE.U32.AND P2, PT, R15, RZ, PT ;  /* 0x000000ff0f00720c */ /* 0x000fc40003f45070 */
[----:B--2---:R-:W-:Y:S02]  /*90fb0*/  SEL R9, RZ, 0x4, !P4 ;  /* 0x00000004ff097807 */ /* 0x004fe40006000000 */
[----:B------:R-:W-:Y:S02]  /*90fc0*/  LEA R15, R6, R14, 0x11 ;  /* 0x0000000e060f7211 */ /* 0x000fe400078e88ff */
[----:B------:R-:W-:Y:S02]  /*90fd0*/  SEL R9, R9, RZ, !P1 ;  /* 0x000000ff09097207 */ /* 0x000fe40004800000 */
[----:B------:R-:W-:Y:S02]  /*90fe0*/  IADD3 R4, R13, 0x200000, R15 ;  /* 0x002000000d047810 */ /* 0x000fe40007ffe00f */
[----:B------:R-:W-:Y:S02]  /*90ff0*/  MOV R23, R19 ;  /* 0x0000001300177202 */ /* 0x000fe40000000f00 */
[----:B------:R-:W-:-:S02]  /*91000*/  ISETP.NE.U32.AND P4, PT, R9, RZ, PT ;  /* 0x000000ff0900720c */ /* 0x000fc40003f85070 */
[----:B---3--:R-:W-:Y:S01]  /*91010*/  IADD3 R18, P5, R18, R8, RZ ;  /* 0x0000000812127210 */ /* 0x008fe20007fbe0ff */
[----:B------:R-:W-:Y:S02]  /*91020*/  WARPGROUP.DEPBAR.LE gsb0, 0x0 ;  /* 0x00008000000079c5 */ /* 0x000fe40000010000 */
[----:B------:R-:W-:-:S06]  /*91030*/  WARPGROUP.ARRIVE ;  /* 0x00000000000079c5 */ /* 0x000fcc0000000000 */
[----:B------:R-:W-:Y:S01]  /*91040*/  HGMMA.64x256x8.F32.TF32 R24, gdesc[UR4], R24, gsb0 ;  /* 0x07e00000041879f0 */ /* 0x000fe20008002818 */
[----:B----4-:R-:W-:Y:S01]  /*91050*/  IADD3 R11, P6, R11, R8, RZ ;  /* 0x000000080b0b7210 */ /* 0x010fe20007fde0ff */
[----:B------:R-:W-:-:S03]  /*91060*/  IMAD.X R20, R20, 0x1, R2, P5 ;  /* 0x0000000114147824 */ /* 0x000fc600028e0602 */
[----:B------:R-:W-:Y:S02]  /*91070*/  IADD3.X R21, R21, R2, RZ, P6, !PT ;  /* 0x0000000215157210 */ /* 0x000fe400037fe4ff */
[-C--:B------:R-:W-:Y:S02]  /*91080*/  IADD3 R16, P5, R16, R8.reuse, RZ ;  /* 0x0000000810107210 */ /* 0x080fe40007fbe0ff */
[----:B------:R-:W-:-:S03]  /*91090*/  IADD3 R7, P6, R7, R8, RZ ;  /* 0x0000000807077210 */ /* 0x000fc60007fde0ff */
[----:B------:R-:W-:Y:S01]  /*910a0*/  IMAD.X R17, R17, 0x1, R2, P5 ;  /* 0x0000000111117824 */ /* 0x000fe200028e0602 */
[----:B------:R-:W-:Y:S01]  /*910b0*/  IADD3.X R12, R12, R2, RZ, P6, !PT ;  /* 0x000000020c0c7210 */ /* 0x000fe200037fe4ff */
[----:B------:R-:W-:Y:S02]  /*910c0*/  WARPGROUP.DEPBAR.LE gsb0, 0x0 ;  /* 0x00008000000079c5 */ /* 0x000fe40000010000 */
[----:B------:R-:W-:Y:S04]  /*910d0*/  STL [R1+0x2e08], R113 ;  /* 0x002e087101007387 */ /* 0x000fe80000100800 */
[----:B------:R-:W-:Y:S04]  /*910e0*/  STL [R1+0x2e04], R114 ;  /* 0x002e047201007387 */ /* 0x000fe80000100800 */
[----:B------:R-:W-:Y:S04]  /*910f0*/  STL [R1+0x2e00], R115 ;  /* 0x002e007301007387 */ /* 0x000fe80000100800 */
[----:B------:R-:W-:Y:S04]  /*91100*/  STL [R1+0x2dfc], R116 ;  /* 0x002dfc7401007387 */ /* 0x000fe80000100800 */
[----:B------:R-:W-:Y:S04]  /*91110*/  STL [R1+0x2df8], R117 ;  /* 0x002df87501007387 */ /* 0x000fe80000100800 */
[----:B------:R-:W-:Y:S04]  /*91120*/  STL [R1+0x2df4], R118 ;  /* 0x002df47601007387 */ /* 0x000fe80000100800 */
[----:B------:R-:W-:Y:S01]  /*91130*/  STL [R1+0x2df0], R119 ;  /* 0x002df07701007387 */ /* 0x000fe20000100800 */
[----:B------:R-:W-:Y:S06]  /*91140*/  BAR.SYNC.DEFER_BLOCKING 0x0 ;  /* 0x0000000000007b1d */ /* 0x000fec0000010000 */
        /* <DEDUP_REMOVED lines=19> */
[----:B------:R-:W2:Y:S04]  /*91280*/  LDL.LU R19, [R1+0x1580] ;  /* 0x0015800001137983 */ /* 0x000ea80000300800 */
[----:B------:R-:W3:Y:S04]  /*91290*/  LDL.LU R9, [R1+0x1588] ;  /* 0x0015880001097983 */ /* 0x000ee80000300800 */
[----:B------:R-:W-:Y:S04]  /*912a0*/  STL [R1+0x1560], R18 ;  /* 0x0015601201007387 */ /* 0x000fe80000100800 */
[----:B------:R1:W-:Y:S04]  /*912b0*/  STL [R1+0x155c], R20 ;  /* 0x00155c1401007387 */ /* 0x0003e80000100800 */
[----:B------:R-:W-:Y:S01]  /*912c0*/  @!PT LDS RZ, [RZ] ;  /* 0x00000000fffff984 */ /* 0x000fe20000000800 */
[----:B------:R-:W-:Y:S01]  /*912d0*/  @!PT LDS RZ, [RZ] ;  /* 0x00000000fffff984 */ /* 0x000fe20000000800 */
[----:B------:R-:W-:Y:S01]  /*912e0*/  @!PT LDS RZ, [RZ] ;  /* 0x00000000fffff984 */ /* 0x000fe20000000800 */
[----:B------:R4:W-:Y:S04]  /*912f0*/  LDGSTS.E [R4+-0x80000], desc[UR60][R22.64], P2 ;  /* 0x8000000016047fae */ /* 0x0009e8000912187c */
[----:B------:R1:W-:Y:S04]  /*91300*/  STL [R1+0x1568], R11 ;  /* 0x0015680b01007387 */ /* 0x0003e80000100800 */
[----:B------:R-:W-:Y:S01]  /*91310*/  STL [R1+0x1564], R21 ;  /* 0x0015641501007387 */ /* 0x000fe20000100800 */
[----:B----4-:R-:W-:Y:S01]  /*91320*/  IMAD.MOV.U32 R22, RZ, RZ, R18 ;  /* 0x000000ffff167224 */ /* 0x010fe200078e0012 */
[----:B------:R-:W-:-:S02]  /*91330*/  MOV R23, R20 ;  /* 0x0000001400177202 */ /* 0x000fc40000000f00 */
[----:B-1----:R-:W4:Y:S04]  /*91340*/  LDL.LU R20, [R1+0x157c] ;  /* 0x00157c0001147983 */ /* 0x002f280000300800 */
[----:B------:R1:W-:Y:S01]  /*91350*/  LDGSTS.E [R4+-0x7c000], desc[UR60][R22.64], P2 ;  /* 0x8400000016047fae */ /* 0x0003e2000912187c */
[----:B------:R-:W-:-:S03]  /*91360*/  ISETP.GT.AND P2, PT, R3, 0x2, PT ;  /* 0x000000020300780c */ /* 0x000fc60003f44270 */
[----:B------:R-:W4:Y:S01]  /*91370*/  LDL.LU R18, [R1+0x1584] ;  /* 0x0015840001127983 */ /* 0x000f220000300800 */
[----:B-1----:R-:W-:Y:S01]  /*91380*/  IMAD.MOV.U32 R22, RZ, RZ, R11 ;  /* 0x000000ffff167224 */ /* 0x002fe200078e000b */
[----:B------:R-:W-:Y:S02]  /*91390*/  SEL R11, RZ, 0x4, !P2 ;  /* 0x00000004ff0b7807 */ /* 0x000fe40005000000 */
[----:B------:R-:W-:Y:S02]  /*913a0*/  MOV R23, R21 ;  /* 0x0000001500177202 */ /* 0x000fe40000000f00 */
[----:B------:R-:W-:-:S03]  /*913b0*/  SEL R11, R11, RZ, !P1 ;  /* 0x000000ff0b0b7207 */ /* 0x000fc60004800000 */
[----:B------:R-:W-:Y:S01]  /*913c0*/  LDGSTS.E [R4+-0x7fffc], desc[UR60][R22.64], P4 ;  /* 0x8000400016047fae */ /* 0x000fe2000a12187c */
[----:B------:R-:W-:-:S03]  /*913d0*/  ISETP.NE.U32.AND P2, PT, R11, RZ, PT ;  /* 0x000000ff0b00720c */ /* 0x000fc60003f45070 */
[----:B------:R-:W-:Y:S01]  /*913e0*/  LDGSTS.E [R4+-0x7bffc], desc[UR60][R16.64], P4 ;  /* 0x8400400010047fae */ /* 0x000fe2000a12187c */
[----:B------:R-:W-:-:S03]  /*913f0*/  ISETP.GT.AND P4, PT, R3, 0x3, PT ;  /* 0x000000030300780c */ /* 0x000fc60003f84270 */
[----:B------:R-:W4:Y:S04]  /*91400*/  LDL.LU R22, [R1+0x1590] ;  /* 0x0015900001167983 */ /* 0x000f280000300800 */
[----:B------:R-:W4:Y:S04]  /*91410*/  LDL.LU R11, [R1+0x1758] ;  /* 0x00175800010b7983 */ /* 0x000f280000300800 */
[----:B------:R-:W-:Y:S04]  /*91420*/  STL [R1+0x1570], R16 ;  /* 0x0015701001007387 */ /* 0x000fe80000100800 */
[----:B------:R-:W-:Y:S04]  /*91430*/  STL [R1+0x156c], R17 ;  /* 0x00156c1101007387 */ /* 0x000fe80000100800 */
[----:B------:R1:W-:Y:S04]  /*91440*/  STL [R1+0x1578], R7 ;  /* 0x0015780701007387 */ /* 0x0003e80000100800 */
[----:B------:R1:W-:Y:S04]  /*91450*/  STL [R1+0x1574], R12 ;  /* 0x0015740c01007387 */ /* 0x0003e80000100800 */
[----:B------:R-:W4:Y:S01]  /*91460*/  LDL.LU R23, [R1+0x158c] ;  /* 0x00158c0001177983 */ /* 0x000f220000300800 */
[----:B------:R-:W-:Y:S01]  /*91470*/  IMAD.MOV.U32 R114, RZ, RZ, R7 ;  /* 0x000000ffff727224 */ /* 0x000fe200078e0007 */
[----:B-1----:R-:W-:-:S02]  /*91480*/  SEL R7, RZ, 0x4, !P4 ;  /* 0x00000004ff077807 */ /* 0x002fc40006000000 */
[----:B------:R-:W4:Y:S02]  /*91490*/  LDL.LU R16, [R1+0x1754] ;  /* 0x0017540001107983 */ /* 0x000f240000300800 */
[----:B------:R-:W-:Y:S02]  /*914a0*/  SEL R7, R7, RZ, !P1 ;  /* 0x000000ff07077207 */ /* 0x000fe40004800000 */
[----:B------:R-:W-:Y:S01]  /*914b0*/  MOV R115, R12 ;  /* 0x0000000c00737202 */ /* 0x000fe20000000f00 */
[----:B------:R-:W4:Y:S01]  /*914c0*/  LDL.LU R17, [R1+0x175c] ;  /* 0x00175c0001117983 */ /* 0x000f220000300800 */
[----:B------:R-:W-:-:S03]  /*914d0*/  ISETP.NE.U32.AND P4, PT, R7, RZ, PT ;  /* 0x000000ff0700720c */ /* 0x000fc60003f85070 */
[----:B------:R-:W4:Y:S04]  /*914e0*/  LDL.LU R12, [R1+0x1760] ;  /* 0x00176000010c7983 */ /* 0x000f280000300800 */
[----:B------:R-:W4:Y:S04]  /*914f0*/  LDL.LU R21, [R1+0x1764] ;  /* 0x0017640001157983 */ /* 0x000f280000300800 */
[----:B------:R-:W4:Y:S04]  /*91500*/  LDL.LU R7, [R1+0x1768] ;  /* 0x0017680001077983 */ /* 0x000f280000300800 */
[----:B------:R1:W-:Y:S01]  /*91510*/  LDGSTS.E [R4+-0x7fff8], desc[UR60][R114.64], P2 ;  /* 0x8000800072047fae */ /* 0x0003e2000912187c */
[----:B--2---:R-:W-:-:S02]  /*91520*/  IADD3 R19, P5, R19, R8, RZ ;  /* 0x0000000813137210 */ /* 0x004fc40007fbe0ff */
[----:B---3--:R-:W-:-:S03]  /*91530*/  IADD3 R9, P6, R9, R8, RZ ;  /* 0x0000000809097210 */ /* 0x008fc60007fde0ff */
[----:B-1----:R-:W-:Y:S01]  /*91540*/  IMAD.MOV.U32 R114, RZ, RZ, R19 ;  /* 0x000000ffff727224 */ /* 0x002fe200078e0013 */
[----:B------:R1:W-:Y:S01]  /*91550*/  STL [R1+0x1580], R19 ;  /* 0x0015801301007387 */ /* 0x0003e20000100800 */
[----:B----4-:R-:W-:-:S05]  /*91560*/  IMAD.X R20, R20, 0x1, R2, P5 ;  /* 0x0000000114147824 */ /* 0x010fca00028e0602 */
[----:B------:R-:W-:Y:S02]  /*91570*/  MOV R115, R20 ;  /* 0x0000001400737202 */ /* 0x000fe40000000f00 */
[----:B------:R-:W-:Y:S01]  /*91580*/  IADD3.X R18, R18, R2, RZ, P6, !PT ;  /* 0x0000000212127210 */ /* 0x000fe200037fe4ff */
[----:B------:R2:W-:Y:S04]  /*91590*/  STL [R1+0x157c], R20 ;  /* 0x00157c1401007387 */ /* 0x0005e80000100800 */
[----:B------:R-:W-:Y:S01]  /*915a0*/  LDGSTS.E [R4+-0x7bff8], desc[UR60][R114.64], P2 ;  /* 0x8400800072047fae */ /* 0x000fe2000912187c */
[----:B------:R-:W-:Y:S01]  /*915b0*/  ISETP.GT.AND P2, PT, R3, 0x20, PT ;  /* 0x000000200300780c */ /* 0x000fe20003f44270 */
[----:B-1----:R-:W-:Y:S02]  /*915c0*/  IMAD.MOV.U32 R19, RZ, RZ, R18 ;  /* 0x000000ffff137224 */ /* 0x002fe400078e0012 */
[----:B------:R-:W-:Y:S04]  /*915d0*/  STL [R1+0x1588], R9 ;  /* 0x0015880901007387 */ /* 0x000fe80000100800 */
[----:B------:R1:W-:Y:S04]  /*915e0*/  STL [R1+0x1584], R18 ;  /* 0x0015841201007387 */ /* 0x0003e80000100800 */
[----:B--2---:R-:W2:Y:S01]  /*915f0*/  LDL.LU R20, [R1+0x176c] ;  /* 0x00176c0001147983 */ /* 0x004ea20000300800 */
[----:B-1----:R-:W-:-:S02]  /*91600*/  MOV R18, R9 ;  /* 0x0000000900127202 */ /* 0x002fc40000000f00 */
[----:B------:R-:W-:-:S03]  /*91610*/  SEL R9, RZ, 0x4, !P2 ;  /* 0x00000004ff097807 */ /* 0x000fc60005000000 */
[----:B------:R-:W-:Y:S01]  /*91620*/  LDGSTS.E [R4+-0x7fff4], desc[UR60][R18.64], P4 ;  /* 0x8000c00012047fae */ /* 0x000fe2000a12187c */
[----:B------:R-:W-:Y:S02]  /*91630*/  SEL R9, R9, RZ, !P1 ;  /* 0x000000ff09097207 */ /* 0x000fe40004800000 */
[-C--:B------:R-:W-:Y:S02]  /*91640*/  IADD3 R22, P5, R22, R8.reuse, RZ ;  /* 0x0000000816167210 */ /* 0x080fe40007fbe0ff */
[----:B------:R-:W-:Y:S01]  /*91650*/  ISETP.NE.U32.AND P2, PT, R9, RZ, PT ;  /* 0x000000ff0900720c */ /* 0x000fe20003f45070 */
[----:B------:R-:W3:Y:S04]  /*91660*/  LDL.LU R19, [R1+0x1770] ;  /* 0x0017700001137983 */ /* 0x000ee80000300800 */
[----:B------:R-:W4:Y:S01]  /*91670*/  LDL.LU R18, [R1+0x1774] ;  /* 0x0017740001127983 */ /* 0x000f220000300800 */
[----:B------:R-:W-:-:S03]  /*91680*/  IADD3 R11, P6, R11, R8, RZ ;  /* 0x000000080b0b7210 */ /* 0x000fc60007fde0ff */
[----:B------:R-:W4:Y:S01]  /*91690*/  LDL.LU R9, [R1+0x1778] ;  /* 0x0017780001097983 */ /* 0x000f220000300800 */
[----:B------:R-:W-:-:S03]  /*916a0*/  IMAD.X R23, R23, 0x1, R2, P5 ;  /* 0x0000000117177824 */ /* 0x000fc600028e0602 */
[----:B------:R1:W-:Y:S04]  /*916b0*/  STL [R1+0x1590], R22 ;  /* 0x0015901601007387 */ /* 0x0003e80000100800 */
[----:B------:R1:W-:Y:S01]  /*916c0*/  LDGSTS.E [R4+-0x7bff4], desc[UR60][R22.64], P4 ;  /* 0x8400c00016047fae */ /* 0x0003e2000a12187c */
[----:B------:R-:W-:-:S03]  /*916d0*/  ISETP.GT.AND P4, PT, R3, 0x21, PT ;  /* 0x000000210300780c */ /* 0x000fc60003f84270 */
[----:B------:R-:W-:Y:S04]  /*916e0*/  STL [R1+0x158c], R23 ;  /* 0x00158c1701007387 */ /* 0x000fe80000100800 */
[----:B------:R1:W-:Y:S01]  /*916f0*/  STL [R1+0x1758], R11 ;  /* 0x0017580b01007387 */ /* 0x0003e20000100800 */
[----:B------:R-:W-:Y:S01]  /*91700*/  IADD3 R12, P5, R12, R8, RZ ;  /* 0x000000080c0c7210 */ /* 0x000fe20007fbe0ff */
[----:B-1----:R-:W-:Y:S01]  /*91710*/  IMAD.MOV.U32 R22, RZ, RZ, R11 ;  /* 0x000000ffff167224 */ /* 0x002fe200078e000b */
[----:B------:R-:W-:Y:S02]  /*91720*/  IADD3.X R16, R16, R2, RZ, P6, !PT ;  /* 0x0000000210107210 */ /* 0x000fe400037fe4ff */
[----:B------:R-:W-:Y:S02]  /*91730*/  SEL R11, RZ, 0x4, !P4 ;  /* 0x00000004ff0b7807 */ /* 0x000fe40006000000 */
[----:B------:R-:W-:-:S02]  /*91740*/  IADD3 R7, P6, R7, R8, RZ ;  /* 0x0000000807077210 */ /* 0x000fc40007fde0ff */
[----:B------:R-:W-:Y:S01]  /*91750*/  SEL R11, R11, RZ, !P1 ;  /* 0x000000ff0b0b7207 */ /* 0x000fe20004800000 */
[----:B------:R-:W-:Y:S01]  /*91760*/  IMAD.X R17, R17, 0x1, R2, P5 ;  /* 0x0000000111117824 */ /* 0x000fe200028e0602 */
[----:B------:R1:W-:Y:S01]  /*91770*/  STL [R1+0x1754], R16 ;  /* 0x0017541001007387 */ /* 0x0003e20000100800 */
[----:B------:R-:W-:Y:S02]  /*91780*/  MOV R23, R16 ;  /* 0x0000001000177202 */ /* 0x000fe40000000f00 */
[----:B------:R-:W-:Y:S02]  /*91790*/  ISETP.NE.U32.AND P4, PT, R11, RZ, PT ;  /* 0x000000ff0b00720c */ /* 0x000fe40003f85070 */
[----:B------:R-:W-:Y:S01]  /*917a0*/  IADD3.X R21, R21, R2, RZ, P6, !PT ;  /* 0x0000000215157210 */ /* 0x000fe200037fe4ff */
[----:B------:R1:W-:Y:S04]  /*917b0*/  LDGSTS.E [R4+-0x78000], desc[UR60][R22.64], P2 ;  /* 0x8800000016047fae */ /* 0x0003e8000912187c */
[----:B-1----:R-:W4:Y:S04]  /*917c0*/  LDL.LU R16, [R1+0x1780] ;  /* 0x0017800001107983 */ /* 0x002f280000300800 */
[----:B------:R-:W4:Y:S04]  /*917d0*/  LDL.LU R11, [R1+0x1788] ;  /* 0x00178800010b7983 */ /* 0x000f280000300800 */
[----:B------:R-:W-:Y:S01]  /*917e0*/  STL [R1+0x1760], R12 ;  /* 0x0017600c01007387 */ /* 0x000fe20000100800 */
[----:B------:R-:W-:-:S03]  /*917f0*/  MOV R23, R17 ;  /* 0x0000001100177202 */ /* 0x000fc60000000f00 */
[----:B------:R1:W-:Y:S04]  /*91800*/  STL [R1+0x175c], R17 ;  /* 0x00175c1101007387 */ /* 0x0003e80000100800 */
[----:B------:R1:W-:Y:S04]  /*91810*/  STL [R1+0x1768], R7 ;  /* 0x0017680701007387 */ /* 0x0003e80000100800 */
[----:B------:R4:W-:Y:S04]  /*91820*/  STL [R1+0x1764], R21 ;  /* 0x0017641501007387 */ /* 0x0009e80000100800 */
[----:B-1----:R-:W4:Y:S01]  /*91830*/  LDL.LU R17, [R1+0x177c] ;  /* 0x00177c0001117983 */ /* 0x002f220000300800 */
[----:B------:R-:W-:-:S03]  /*91840*/  IMAD.MOV.U32 R22, RZ, RZ, R12 ;  /* 0x000000ffff167224 */ /* 0x000fc600078e000c */
[----:B------:R-:W4:Y:S04]  /*91850*/  LDL.LU R12, [R1+0x1784] ;  /* 0x00178400010c7983 */ /* 0x000f280000300800 */
[----:B------:R1:W-:Y:S01]  /*91860*/  LDGSTS.E [R4+-0x74000], desc[UR60][R22.64], P2 ;  /* 0x8c00000016047fae */ /* 0x0003e2000912187c */
[----:B------:R-:W-:Y:S01]  /*91870*/  ISETP.GT.AND P2, PT, R3, 0x22, PT ;  /* 0x000000220300780c */ /* 0x000fe20003f44270 */
[----:B-1----:R-:W-:-:S03]  /*91880*/  IMAD.MOV.U32 R22, RZ, RZ, R7 ;  /* 0x000000ffff167224 */ /* 0x002fc600078e0007 */
[----:B------:R-:W-:Y:S02]  /*91890*/  SEL R7, RZ, 0x4, !P2 ;  /* 0x00000004ff077807 */ /* 0x000fe40005000000 */
[----:B------:R-:W-:Y:S02]  /*918a0*/  MOV R23, R21 ;  /* 0x0000001500177202 */ /* 0x000fe40000000f00 */
[----:B------:R-:W-:-:S03]  /*918b0*/  SEL R7, R7, RZ, !P1 ;  /* 0x000000ff07077207 */ /* 0x000fc60004800000 */
[----:B------:R-:W-:Y:S01]  /*918c0*/  LDGSTS.E [R4+-0x77ffc], desc[UR60][R22.64], P4 ;  /* 0x8800400016047fae */ /* 0x000fe2000a12187c */
[----:B------:R-:W-:-:S03]  /*918d0*/  ISETP.NE.U32.AND P2, PT, R7, RZ, PT ;  /* 0x000000ff0700720c */ /* 0x000fc60003f45070 */
[----:B------:R-:W4:Y:S04]  /*918e0*/  LDL.LU R22, [R1+0x1790] ;  /* 0x0017900001167983 */ /* 0x000f280000300800 */
[----:B------:R-:W4:Y:S01]  /*918f0*/  LDL.LU R7, [R1+0x1958] ;  /* 0x0019580001077983 */ /* 0x000f220000300800 */
[----:B---3--:R-:W-:-:S05]  /*91900*/  IADD3 R19, P5, R19, R8, RZ ;  /* 0x0000000813137210 */ /* 0x008fca0007fbe0ff */
[----:B--2---:R-:W-:Y:S01]  /*91910*/  IMAD.X R20, R20, 0x1, R2, P5 ;  /* 0x0000000114147824 */ /* 0x004fe200028e0602 */
[----:B----4-:R-:W-:Y:S01]  /*91920*/  IADD3 R9, P6, R9, R8, RZ ;  /* 0x0000000809097210 */ /* 0x010fe20007fde0ff */
[----:B------:R-:W-:Y:S02]  /*91930*/  STL [R1+0x1770], R19 ;  /* 0x0017701301007387 */ /* 0x000fe40000100800 */
[----:B------:R-:W-:Y:S01]  /*91940*/  IMAD.MOV.U32 R21, RZ, RZ, R20 ;  /* 0x000000ffff157224 */ /* 0x000fe200078e0014 */
[----:B------:R-:W-:Y:S01]  /*91950*/  IADD3.X R18, R18, R2, RZ, P6, !PT ;  /* 0x0000000212127210 */ /* 0x000fe200037fe4ff */
[----:B------:R1:W-:Y:S04]  /*91960*/  STL [R1+0x176c], R20 ;  /* 0x00176c1401007387 */ /* 0x0003e80000100800 */
[----:B------:R-:W-:Y:S01]  /*91970*/  STL [R1+0x1778], R9 ;  /* 0x0017780901007387 */ /* 0x000fe20000100800 */
[----:B-1----:R-:W-:-:S03]  /*91980*/  MOV R20, R19 ;  /* 0x0000001300147202 */ /* 0x002fc60000000f00 */
[----:B------:R1:W-:Y:S01]  /*91990*/  STL [R1+0x1774], R18 ;  /* 0x0017741201007387 */ /* 0x0003e20000100800 */
[----:B------:R-:W-:-:S03]  /*919a0*/  IMAD.MOV.U32 R19, RZ, RZ, R18 ;  /* 0x000000ffff137224 */ /* 0x000fc600078e0012 */
[----:B------:R-:W-:Y:S01]  /*919b0*/  LDGSTS.E [R4+-0x73ffc], desc[UR60][R20.64], P4 ;  /* 0x8c00400014047fae */ /* 0x000fe2000a12187c */
[----:B------:R-:W-:-:S03]  /*919c0*/  ISETP.GT.AND P4, PT, R3, 0x23, PT ;  /* 0x000000230300780c */ /* 0x000fc60003f84270 */
[----:B------:R-:W2:Y:S01]  /*919d0*/  LDL.LU R23, [R1+0x178c] ;  /* 0x00178c0001177983 */ /* 0x000ea20000300800 */
[----:B-1----:R-:W-:Y:S02]  /*919e0*/  MOV R18, R9 ;  /* 0x0000000900127202 */ /* 0x002fe40000000f00 */
[----:B------:R-:W-:-:S03]  /*919f0*/  SEL R9, RZ, 0x4, !P4 ;  /* 0x00000004ff097807 */ /* 0x000fc60006000000 */
[----:B------:R-:W-:Y:S01]  /*91a00*/  LDGSTS.E [R4+-0x77ff8], desc[UR60][R18.64], P2 ;  /* 0x8800800012047fae */ /* 0x000fe2000912187c */
[----:B------:R-:W-:-:S03]  /*91a10*/  SEL R9, R9, RZ, !P1 ;  /* 0x000000ff09097207 */ /* 0x000fc60004800000 */
[----:B------:R-:W3:Y:S04]  /*91a20*/  LDL.LU R20, [R1+0x1954] ;  /* 0x0019540001147983 */ /* 0x000ee80000300800 */
[----:B------:R-:W4:Y:S04]  /*91a30*/  LDL.LU R21, [R1+0x195c] ;  /* 0x00195c0001157983 */ /* 0x000f280000300800 */
[----:B------:R-:W4:Y:S01]  /*91a40*/  LDL.LU R19, [R1+0x1960] ;  /* 0x0019600001137983 */ /* 0x000f220000300800 */
[-C--:B------:R-:W-:Y:S02]  /*91a50*/  IADD3 R16, P5, R16, R8.reuse, RZ ;  /* 0x0000000810107210 */ /* 0x080fe40007fbe0ff */
[----:B------:R-:W-:Y:S01]  /*91a60*/  ISETP.NE.U32.AND P4, PT, R9, RZ, PT ;  /* 0x000000ff0900720c */ /* 0x000fe20003f85070 */
[----:B------:R-:W4:Y:S01]  /*91a70*/  LDL.LU R18, [R1+0x1964] ;  /* 0x0019640001127983 */ /* 0x000f220000300800 */
[----:B------:R-:W-:-:S03]  /*91a80*/  IADD3 R11, P6, R11, R8, RZ ;  /* 0x000000080b0b7210 */ /* 0x000fc60007fde0ff */
[----:B------:R-:W4:Y:S04]  /*91a90*/  LDL.LU R9, [R1+0x1968] ;  /* 0x0019680001097983 */ /* 0x000f280000300800 */
[----:B------:R1:W-:Y:S01]  /*91aa0*/  STL [R1+0x1780], R16 ;  /* 0x0017801001007387 */ /* 0x0003e20000100800 */
[----:B------:R-:W-:Y:S01]  /*91ab0*/  IMAD.X R17, R17, 0x1, R2, P5 ;  /* 0x0000000111117824 */ /* 0x000fe200028e0602 */
[----:B------:R-:W-:-:S04]  /*91ac0*/  IADD3.X R12, R12, R2, RZ, P6, !PT ;  /* 0x000000020c0c7210 */ /* 0x000fc800037fe4ff */
[----:B------:R1:W-:Y:S01]  /*91ad0*/  LDGSTS.E [R4+-0x73ff8], desc[UR60][R16.64], P2 ;  /* 0x8c00800010047fae */ /* 0x0003e2000912187c */
[----:B------:R-:W-:-:S03]  /*91ae0*/  ISETP.GT.AND P2, PT, R3, 0x40, PT ;  /* 0x000000400300780c */ /* 0x000fc60003f44270 */
[----:B------:R1:W-:Y:S04]  /*91af0*/  STL [R1+0x177c], R17 ;  /* 0x00177c1101007387 */ /* 0x0003e80000100800 */
[----:B------:R1:W-:Y:S02]  /*91b00*/  STL [R1+0x1788], R11 ;  /* 0x0017880b01007387 */ /* 0x0003e40000100800 */
[----:B-1----:R-:W-:Y:S01]  /*91b10*/  IMAD.MOV.U32 R16, RZ, RZ, R11 ;  /* 0x000000ffff107224 */ /* 0x002fe200078e000b */
[----:B------:R-:W-:Y:S02]  /*91b20*/  MOV R17, R12 ;  /* 0x0000000c00117202 */ /* 0x000fe40000000f00 */
[----:B------:R-:W-:Y:S01]  /*91b30*/  SEL R11, RZ, 0x4, !P2 ;  /* 0x00000004ff0b7807 */ /* 0x000fe20005000000 */
[----:B------:R1:W-:Y:S03]  /*91b40*/  STL [R1+0x1784], R12 ;  /* 0x0017840c01007387 */ /* 0x0003e60000100800 */
[----:B------:R-:W-:Y:S01]  /*91b50*/  SEL R11, R11, RZ, !P1 ;  /* 0x000000ff0b0b7207 */ /* 0x000fe20004800000 */
[----:B------:R-:W-:Y:S03]  /*91b60*/  LDGSTS.E [R4+-0x77ff4], desc[UR60][R16.64], P4 ;  /* 0x8800c00010047fae */ /* 0x000fe6000a12187c */
[----:B------:R-:W-:Y:S01]  /*91b70*/  ISETP.NE.U32.AND P2, PT, R11, RZ, PT ;  /* 0x000000ff0b00720c */ /* 0x000fe20003f45070 */
[----:B------:R-:W4:Y:S04]  /*91b80*/  LDL.LU R17, [R1+0x196c] ;  /* 0x00196c0001117983 */ /* 0x000f280000300800 */
[----:B------:R-:W4:Y:S04]  /*91b90*/  LDL.LU R16, [R1+0x1970] ;  /* 0x0019700001107983 */ /* 0x000f280000300800 */
[----:B-1----:R-:W4:Y:S04]  /*91ba0*/  LDL.LU R12, [R1+0x1974] ;  /* 0x00197400010c7983 */ /* 0x002f280000300800 */
[----:B------:R-:W4:Y:S01]  /*91bb0*/  LDL.LU R11, [R1+0x1978] ;  /* 0x00197800010b7983 */ /* 0x000f220000300800 */
[----:B------:R-:W-:-:S02]  /*91bc0*/  IADD3 R22, P5, R22, R8, RZ ;  /* 0x0000000816167210 */ /* 0x000fc40007fbe0ff */
[----:B------:R-:W-:-:S03]  /*91bd0*/  IADD3 R7, P6, R7, R8, RZ ;  /* 0x0000000807077210 */ /* 0x000fc60007fde0ff */
[----:B------:R1:W-:Y:S01]  /*91be0*/  STL [R1+0x1790], R22 ;  /* 0x0017901601007387 */ /* 0x0003e20000100800 */
[----:B--2---:R-:W-:-:S05]  /*91bf0*/  IMAD.X R23, R23, 0x1, R2, P5 ;  /* 0x0000000117177824 */ /* 0x004fca00028e0602 */
[----:B------:R1:W-:Y:S01]  /*91c00*/  LDGSTS.E [R4+-0x73ff4], desc[UR60][R22.64], P4 ;  /* 0x8c00c00016047fae */ /* 0x0003e2000a12187c */
[----:B------:R-:W-:-:S03]  /*91c10*/  ISETP.GT.AND P4, PT, R3, 0x41, PT ;  /* 0x000000410300780c */ /* 0x000fc60003f84270 */
[----:B------:R-:W-:Y:S01]  /*91c20*/  STL [R1+0x178c], R23 ;  /* 0x00178c1701007387 */ /* 0x000fe20000100800 */
[----:B---3--:R-:W-:-:S03]  /*91c30*/  IADD3.X R20, R20, R2, RZ, P6, !PT ;  /* 0x0000000214147210 */ /* 0x008fc600037fe4ff */
[----:B------:R2:W-:Y:S01]  /*91c40*/  STL [R1+0x1958], R7 ;  /* 0x0019580701007387 */ /* 0x0005e20000100800 */
[----:B-1----:R-:W-:Y:S01]  /*91c50*/  IMAD.MOV.U32 R22, RZ, RZ, R7 ;  /* 0x000000ffff167224 */ /* 0x002fe200078e0007 */
[----:B----4-:R-:W-:Y:S02]  /*91c60*/  IADD3 R19, P5, R19, R8, RZ ;  /* 0x0000000813137210 */ /* 0x010fe40007fbe0ff */
[----:B--2---:R-:W-:-:S03]  /*91c70*/  SEL R7, RZ, 0x4, !P4 ;  /* 0x00000004ff077807 */ /* 0x004fc60006000000 */
[----:B------:R-:W-:Y:S01]  /*91c80*/  IMAD.X R21, R21, 0x1, R2, P5 ;  /* 0x0000000115157824 */ /* 0x000fe200028e0602 */
[----:B------:R-:W-:Y:S02]  /*91c90*/  MOV R23, R20 ;  /* 0x0000001400177202 */ /* 0x000fe40000000f00 */
[----:B------:R-:W-:Y:S02]  /*91ca0*/  SEL R7, R7, RZ, !P1 ;  /* 0x000000ff07077207 */ /* 0x000fe40004800000 */
[----:B------:R-:W-:Y:S01]  /*91cb0*/  IADD3 R9, P6, R9, R8, RZ ;  /* 0x0000000809097210 */ /* 0x000fe20007fde0ff */
[----:B------:R1:W-:Y:S01]  /*91cc0*/  STL [R1+0x1954], R20 ;  /* 0x0019541401007387 */ /* 0x0003e20000100800 */
[----:B------:R-:W-:Y:S02]  /*91cd0*/  ISETP.NE.U32.AND P4, PT, R7, RZ, PT ;  /* 0x000000ff0700720c */ /* 0x000fe40003f85070 */
[----:B------:R-:W-:Y:S01]  /*91ce0*/  IADD3.X R18, R18, R2, RZ, P6, !PT ;  /* 0x0000000212127210 */ /* 0x000fe200037fe4ff */
[----:B------:R2:W-:Y:S04]  /*91cf0*/  LDGSTS.E [R4+-0x70000], desc[UR60][R22.64], P2 ;  /* 0x9000000016047fae */ /* 0x0005e8000912187c */
[----:B-1----:R-:W3:Y:S04]  /*91d00*/  LDL.LU R20, [R1+0x1980] ;  /* 0x0019800001147983 */ /* 0x002ee80000300800 */
[----:B------:R-:W4:Y:S01]  /*91d10*/  LDL.LU R7, [R1+0x1988] ;  /* 0x0019880001077983 */ /* 0x000f220000300800 */
[----:B--2---:R-:W-:Y:S01]  /*91d20*/  IMAD.MOV.U32 R22, RZ, RZ, R19 ;  /* 0x000000ffff167224 */ /* 0x004fe200078e0013 */
[----:B------:R-:W-:-:S02]  /*91d30*/  MOV R23, R21 ;  /* 0x0000001500177202 */ /* 0x000fc40000000f00 */
[----:B------:R-:W-:Y:S04]  /*91d40*/  STL [R1+0x1960], R19 ;  /* 0x0019601301007387 */ /* 0x000fe80000100800 */
[----:B------:R1:W-:Y:S04]  /*91d50*/  STL [R1+0x195c], R21 ;  /* 0x00195c1501007387 */ /* 0x0003e80000100800 */
[----:B------:R2:W-:Y:S04]  /*91d60*/  STL [R1+0x1968], R9 ;  /* 0x0019680901007387 */ /* 0x0005e80000100800 */
[----:B------:R2:W-:Y:S01]  /*91d70*/  LDGSTS.E [R4+-0x6c000], desc[UR60][R22.64], P2 ;  /* 0x9400000016047fae */ /* 0x0005e2000912187c */
[----:B------:R-:W-:-:S03]  /*91d80*/  ISETP.GT.AND P2, PT, R3, 0x42, PT ;  /* 0x000000420300780c */ /* 0x000fc60003f44270 */
[----:B------:R2:W-:Y:S04]  /*91d90*/  STL [R1+0x1964], R18 ;  /* 0x0019641201007387 */ /* 0x0005e80000100800 */
[----:B-1----:R-:W4:Y:S01]  /*91da0*/  LDL.LU R21, [R1+0x197c] ;  /* 0x00197c0001157983 */ /* 0x002f220000300800 */
[----:B--2---:R-:W-:Y:S01]  /*91db0*/  IMAD.MOV.U32 R22, RZ, RZ, R9 ;  /* 0x000000ffff167224 */ /* 0x004fe200078e0009 */
[----:B------:R-:W-:Y:S02]  /*91dc0*/  SEL R9, RZ, 0x4, !P2 ;  /* 0x00000004ff097807 */ /* 0x000fe40005000000 */
[----:B------:R-:W2:Y:S01]  /*91dd0*/  LDL.LU R19, [R1+0x1984] ;  /* 0x0019840001137983 */ /* 0x000ea20000300800 */
[----:B------:R-:W-:Y:S02]  /*91de0*/  MOV R23, R18 ;  /* 0x0000001200177202 */ /* 0x000fe40000000f00 */
[----:B------:R-:W-:-:S03]  /*91df0*/  SEL R9, R9, RZ, !P1 ;  /* 0x000000ff09097207 */ /* 0x000fc60004800000 */
[----:B------:R-:W-:Y:S01]  /*91e00*/  LDGSTS.E [R4+-0x6fffc], desc[UR60][R22.64], P4 ;  /* 0x9000400016047fae */ /* 0x000fe2000a12187c */
[----:B------:R-:W-:Y:S02]  /*91e10*/  IADD3 R16, P5, R16, R8, RZ ;  /* 0x0000000810107210 */ /* 0x000fe40007fbe0ff */
[----:B------:R-:W-:-:S03]  /*91e20*/  ISETP.NE.U32.AND P2, PT, R9, RZ, PT ;  /* 0x000000ff0900720c */ /* 0x000fc60003f45070 */
[----:B------:R-:W-:Y:S01]  /*91e30*/  IMAD.X R17, R17, 0x1, R2, P5 ;  /* 0x0000000111117824 */ /* 0x000fe200028e0602 */
[----:B------:R-:W2:Y:S01]  /*91e40*/  LDL.LU R22, [R1+0x1990] ;  /* 0x0019900001167983 */ /* 0x000ea20000300800 */
[----:B------:R-:W-:-:S03]  /*91e50*/  IADD3 R11, P6, R11, R8, RZ ;  /* 0x000000080b0b7210 */ /* 0x000fc60007fde0ff */
[----:B------:R-:W2:Y:S01]  /*91e60*/  LDL.LU R9, [R1+0x1b58] ;  /* 0x001b580001097983 */ /* 0x000ea20000300800 */
[----:B------:R-:W-:-:S03]  /*91e70*/  IADD3.X R12, R12, R2, RZ, P6, !PT ;  /* 0x000000020c0c7210 */ /* 0x000fc600037fe4ff */
[----:B------:R1:W-:Y:S04]  /*91e80*/  STL [R1+0x1970], R16 ;  /* 0x0019701001007387 */ /* 0x0003e80000100800 */
[----:B------:R-:W-:Y:S04]  /*91e90*/  STL [R1+0x196c], R17 ;  /* 0x00196c1101007387 */ /* 0x000fe80000100800 */
[----:B------:R1:W-:Y:S04]  /*91ea0*/  STL [R1+0x1978], R11 ;  /* 0x0019780b01007387 */ /* 0x0003e80000100800 */
[----:B------:R1:W-:Y:S04]  /*91eb0*/  STL [R1+0x1974], R12 ;  /* 0x0019740c01007387 */ /* 0x0003e80000100800 */
[----:B------:R-:W2:Y:S04]  /*91ec0*/  LDL.LU R23, [R1+0x198c] ;  /* 0x00198c0001177983 */ /* 0x000ea80000300800 */
[----:B------:R-:W2:Y:S04]  /*91ed0*/  LDL.LU R18, [R1+0x1b54] ;  /* 0x001b540001127983 */ /* 0x000ea80000300800 */
        /* <DEDUP_REMOVED lines=8> */
[----:B------:R-:W2:Y:S04]  /*91f60*/  LDL.LU R16, [R1+0x1b5c] ;  /* 0x001b5c0001107983 */ /* 0x000ea80000300800 */
[----:B------:R-:W2:Y:S04]  /*91f70*/  LDL.LU R11, [R1+0x1b60] ;  /* 0x001b6000010b7983 */ /* 0x000ea80000300800 */
[----:B------:R-:W2:Y:S04]  /*91f80*/  LDL.LU R17, [R1+0x1b64] ;  /* 0x001b640001117983 */ /* 0x000ea80000300800 */
[----:B------:R-:W2:Y:S01]  /*91f90*/  LDL.LU R12, [R1+0x1b68] ;  /* 0x001b6800010c7983 */ /* 0x000ea20000300800 */
[----:B---3--:R-:W-:-:S02]  /*91fa0*/  IADD3 R20, P5, R20, R8, RZ ;  /* 0x0000000814147210 */ /* 0x008fc40007fbe0ff */
[----:B----4-:R-:W-:-:S03]  /*91fb0*/  IADD3 R7, P6, R7, R8, RZ ;  /* 0x0000000807077210 */ /* 0x010fc60007fde0ff */
[----:B------:R1:W-:Y:S01]  /*91fc0*/  STL [R1+0x1980], R20 ;  /* 0x0019801401007387 */ /* 0x0003e20000100800 */
[----:B------:R-:W-:-:S05]  /*91fd0*/  IMAD.X R21, R21, 0x1, R2, P5 ;  /* 0x0000000115157824 */ /* 0x000fca00028e0602 */
[----:B------:R1:W-:Y:S01]  /*91fe0*/  LDGSTS.E [R4+-0x6bff8], desc[UR60][R20.64], P2 ;  /* 0x9400800014047fae */ /* 0x0003e2000912187c */
[----:B--2---:R-:W-:Y:S02]  /*91ff0*/  IADD3.X R19, R19, R2, RZ, P6, !PT ;  /* 0x0000000213137210 */ /* 0x004fe400037fe4ff */
[----:B------:R-:W-:Y:S01]  /*92000*/  ISETP.GT.AND P2, PT, R3, 0x60, PT ;  /* 0x000000600300780c */ /* 0x000fe20003f44270 */
[----:B------:R2:W-:Y:S04]  /*92010*/  STL [R1+0x197c], R21 ;  /* 0x00197c1501007387 */ /* 0x0005e80000100800 */
[----:B------:R3:W-:Y:S01]  /*92020*/  STL [R1+0x1988], R7 ;  /* 0x0019880701007387 */ /* 0x0007e20000100800 */
[----:B-1----:R-:W-:Y:S01]  /*92030*/  IMAD.MOV.U32 R20, RZ, RZ, R7 ;  /* 0x000000ffff147224 */ /* 0x002fe200078e0007 */
[----:B--2---:R-:W-:-:S02]  /*92040*/  MOV R21, R19 ;  /* 0x0000001300157202 */ /* 0x004fc40000000f00 */
[----:B---3--:R-:W-:Y:S01]  /*92050*/  SEL R7, RZ, 0x4, !P2 ;  /* 0x00000004ff077807 */ /* 0x008fe20005000000 */
[----:B------:R1:W-:Y:S01]  /*92060*/  STL [R1+0x1984], R19 ;  /* 0x0019841301007387 */ /* 0x0003e20000100800 */
[-C--:B------:R-:W-:Y:S02]  /*92070*/  IADD3 R22, P5, R22, R8.reuse, RZ ;  /* 0x0000000816167210 */ /* 0x080fe40007fbe0ff */
[----:B------:R-:W-:Y:S01]  /*92080*/  SEL R7, R7, RZ, !P1 ;  /* 0x000000ff07077207 */ /* 0x000fe20004800000 */
[----:B------:R-:W-:Y:S01]  /*92090*/  LDGSTS.E [R4+-0x6fff4], desc[UR60][R20.64], P4 ;  /* 0x9000c00014047fae */ /* 0x000fe2000a12187c */
[----:B------:R-:W-:Y:S02]  /*920a0*/  IADD3 R9, P6, R9, R8, RZ ;  /* 0x0000000809097210 */ /* 0x000fe40007fde0ff */
[----:B------:R-:W-:Y:S01]  /*920b0*/  ISETP.NE.U32.AND P2, PT, R7, RZ, PT ;  /* 0x000000ff0700720c */ /* 0x000fe20003f45070 */
[----:B------:R-:W2:Y:S04]  /*920c0*/  LDL.LU R21, [R1+0x1b6c] ;  /* 0x001b6c0001157983 */ /* 0x000ea80000300800 */
[----:B------:R-:W3:Y:S04]  /*920d0*/  LDL.LU R20, [R1+0x1b70] ;  /* 0x001b700001147983 */ /* 0x000ee80000300800 */
[----:B-1----:R-:W4:Y:S01]  /*920e0*/  LDL.LU R19, [R1+0x1b74] ;  /* 0x001b740001137983 */ /* 0x002f220000300800 */
[----:B------:R-:W-:-:S03]  /*920f0*/  IMAD.X R23, R23, 0x1, R2, P5 ;  /* 0x0000000117177824 */ /* 0x000fc600028e0602 */
[----:B------:R-:W4:Y:S01]  /*92100*/  LDL.LU R7, [R1+0x1b78] ;  /* 0x001b780001077983 */ /* 0x000f220000300800 */
[----:B------:R-:W-:-:S03]  /*92110*/  IADD3.X R18, R18, R2, RZ, P6, !PT ;  /* 0x0000000212127210 */ /* 0x000fc600037fe4ff */
[----:B------:R1:W-:Y:S01]  /*92120*/  LDGSTS.E [R4+-0x6bff4], desc[UR60][R22.64], P4 ;  /* 0x9400c00016047fae */ /* 0x0003e2000a12187c */
[----:B------:R-:W-:-:S03]  /*92130*/  ISETP.GT.AND P4, PT, R3, 0x61, PT ;  /* 0x000000610300780c */ /* 0x000fc60003f84270 */
[----:B------:R-:W-:Y:S04]  /*92140*/  STL [R1+0x1990], R22 ;  /* 0x0019901601007387 */ /* 0x000fe80000100800 */
[----:B------:R1:W-:Y:S04]  /*92150*/  STL [R1+0x198c], R23 ;  /* 0x00198c1701007387 */ /* 0x0003e80000100800 */
[----:B------:R1:W-:Y:S04]  /*92160*/  STL [R1+0x1b58], R9 ;  /* 0x001b580901007387 */ /* 0x0003e80000100800 */
[----:B------:R1:W-:Y:S02]  /*92170*/  STL [R1+0x1b54], R18 ;  /* 0x001b541201007387 */ /* 0x0003e40000100800 */
[----:B-1----:R-:W-:Y:S01]  /*92180*/  MOV R23, R18 ;  /* 0x0000001200177202 */ /* 0x002fe20000000f00 */
[----:B------:R-:W-:-:S02]  /*92190*/  IMAD.MOV.U32 R22, RZ, RZ, R9 ;  /* 0x000000ffff167224 */ /* 0x000fc400078e0009 */
[----:B------:R-:W4:Y:S01]  /*921a0*/  LDL.LU R9, [R1+0x1b80] ;  /* 0x001b800001097983 */ /* 0x000f220000300800 */
[----:B------:R-:W-:-:S03]  /*921b0*/  SEL R18, RZ, 0x4, !P4 ;  /* 0x00000004ff127807 */ /* 0x000fc60006000000 */
[----:B------:R1:W-:Y:S01]  /*921c0*/  LDGSTS.E [R4+-0x68000], desc[UR60][R22.64], P2 ;  /* 0x9800000016047fae */ /* 0x0003e2000912187c */
[----:B------:R-:W-:-:S04]  /*921d0*/  SEL R18, R18, RZ, !P1 ;  /* 0x000000ff12127207 */ /* 0x000fc80004800000 */
[----:B------:R-:W-:Y:S02]  /*921e0*/  ISETP.NE.U32.AND P4, PT, R18, RZ, PT ;  /* 0x000000ff1200720c */ /* 0x000fe40003f85070 */
[----:B------:R-:W4:Y:S01]  /*921f0*/  LDL.LU R18, [R1+0x1b7c] ;  /* 0x001b7c0001127983 */ /* 0x000f220000300800 */
[----:B------:R-:W-:-:S05]  /*92200*/  IADD3 R11, P5, R11, R8, RZ ;  /* 0x000000080b0b7210 */ /* 0x000fca0007fbe0ff */
[----:B------:R-:W-:Y:S01]  /*92210*/  IMAD.X R16, R16, 0x1, R2, P5 ;  /* 0x0000000110107824 */ /* 0x000fe200028e0602 */
[----:B------:R-:W-:Y:S01]  /*92220*/  IADD3 R12, P6, R12, R8, RZ ;  /* 0x000000080c0c7210 */ /* 0x000fe20007fde0ff */
[----:B------:R-:W-:Y:S03]  /*92230*/  STL [R1+0x1b60], R11 ;  /* 0x001b600b01007387 */ /* 0x000fe60000100800 */
[----:B------:R-:W-:Y:S01]  /*92240*/  IADD3.X R17, R17, R2, RZ, P6, !PT ;  /* 0x0000000211117210 */ /* 0x000fe200037fe4ff */
[----:B------:R1:W-:Y:S02]  /*92250*/  STL [R1+0x1b5c], R16 ;  /* 0x001b5c1001007387 */ /* 0x0003e40000100800 */
[----:B-1----:R-:W-:Y:S01]  /*92260*/  IMAD.MOV.U32 R22, RZ, RZ, R11 ;  /* 0x000000ffff167224 */ /* 0x002fe200078e000b */
[----:B------:R-:W-:Y:S01]  /*92270*/  MOV R23, R16 ;  /* 0x0000001000177202 */ /* 0x000fe20000000f00 */
[----:B------:R-:W-:Y:S04]  /*92280*/  STL [R1+0x1b68], R12 ;  /* 0x001b680c01007387 */ /* 0x000fe80000100800 */
[----:B------:R1:W-:Y:S04]  /*92290*/  STL [R1+0x1b64], R17 ;  /* 0x001b641101007387 */ /* 0x0003e80000100800 */
[----:B------:R-:W4:Y:S04]  /*922a0*/  LDL.LU R16, [R1+0x1b88] ;  /* 0x001b880001107983 */ /* 0x000f280000300800 */
[----:B------:R-:W4:Y:S04]  /*922b0*/  LDL.LU R11, [R1+0x1b90] ;  /* 0x001b9000010b7983 */ /* 0x000f280000300800 */
[----:B------:R1:W-:Y:S02]  /*922c0*/  LDGSTS.E [R4+-0x64000], desc[UR60][R22.64], P2 ;  /* 0x9c00000016047fae */ /* 0x0003e4000912187c */
[----:B-1----:R-:W-:Y:S01]  /*922d0*/  MOV R23, R17 ;  /* 0x0000001100177202 */ /* 0x002fe20000000f00 */
[----:B------:R-:W-:Y:S01]  /*922e0*/  IMAD.MOV.U32 R22, RZ, RZ, R12 ;  /* 0x000000ffff167224 */ /* 0x000fe200078e000c */
[----:B------:R-:W4:Y:S04]  /*922f0*/  LDL.LU R17, [R1+0x1b84] ;  /* 0x001b840001117983 */ /* 0x000f280000300800 */
[----:B------:R-:W4:Y:S01]  /*92300*/  LDL.LU R12, [R1+0x1b8c] ;  /* 0x001b8c00010c7983 */ /* 0x000f220000300800 */
[----:B------:R-:W-:-:S03]  /*92310*/  ISETP.GT.AND P2, PT, R3, 0x62, PT ;  /* 0x000000620300780c */ /* 0x000fc60003f44270 */
[----:B------:R1:W-:Y:S02]  /*92320*/  LDGSTS.E [R4+-0x67ffc], desc[UR60][R22.64], P4 ;  /* 0x9800400016047fae */ /* 0x0003e4000a12187c */
[----:B-1----:R-:W-:-:S04]  /*92330*/  SEL R22, RZ, 0x4, !P2 ;  /* 0x00000004ff167807 */ /* 0x002fc80005000000 */
[----:B------:R-:W-:-:S04]  /*92340*/  SEL R22, R22, RZ, !P1 ;  /* 0x000000ff16167207 */ /* 0x000fc80004800000 */
[----:B------:R-:W-:Y:S02]  /*92350*/  ISETP.NE.U32.AND P2, PT, R22, RZ, PT ;  /* 0x000000ff1600720c */ /* 0x000fe40003f45070 */
[----:B---3--:R-:W-:-:S05]  /*92360*/  IADD3 R20, P5, R20, R8, RZ ;  /* 0x0000000814147210 */ /* 0x008fca0007fbe0ff */
[----:B--2---:R-:W-:Y:S01]  /*92370*/  IMAD.X R21, R21, 0x1, R2, P5 ;  /* 0x0000000115157824 */ /* 0x004fe200028e0602 */
[----:B----4-:R-:W-:Y:S01]  /*92380*/  IADD3 R7, P6, R7, R8, RZ ;  /* 0x0000000807077210 */ /* 0x010fe20007fde0ff */
[----:B------:R1:W-:Y:S03]  /*92390*/  STL [R1+0x1b70], R20 ;  /* 0x001b701401007387 */ /* 0x0003e60000100800 */
[----:B------:R-:W-:Y:S01]  /*923a0*/  IADD3.X R19, R19, R2, RZ, P6, !PT ;  /* 0x0000000213137210 */ /* 0x000fe200037fe4ff */
[----:B------:R2:W-:Y:S04]  /*923b0*/  STL [R1+0x1b6c], R21 ;  /* 0x001b6c1501007387 */ /* 0x0005e80000100800 */
[----:B------:R1:W-:Y:S01]  /*923c0*/  LDGSTS.E [R4+-0x63ffc], desc[UR60][R20.64], P4 ;  /* 0x9c00400014047fae */ /* 0x0003e2000a12187c */
[----:B------:R-:W-:Y:S01]  /*923d0*/  ISETP.GT.AND P4, PT, R3, 0x63, PT ;  /* 0x000000630300780c */ /* 0x000fe20003f84270 */
[----:B-1----:R-:W-:Y:S01]  /*923e0*/  IMAD.MOV.U32 R20, RZ, RZ, R7 ;  /* 0x000000ffff147224 */ /* 0x002fe200078e0007 */
[----:B--2---:R-:W-:Y:S01]  /*923f0*/  MOV R21, R19 ;  /* 0x0000001300157202 */ /* 0x004fe20000000f00 */
[----:B------:R1:W-:Y:S01]  /*92400*/  STL [R1+0x1b78], R7 ;  /* 0x001b780701007387 */ /* 0x0003e20000100800 */
[----:B------:R-:W-:-:S03]  /*92410*/  IADD3 R9, P5, R9, R8, RZ ;  /* 0x0000000809097210 */ /* 0x000fc60007fbe0ff */
[----:B------:R2:W-:Y:S04]  /*92420*/  LDGSTS.E [R4+-0x67ff8], desc[UR60][R20.64], P2 ;  /* 0x9800800014047fae */ /* 0x0005e8000912187c */
[----:B------:R3:W-:Y:S04]  /*92430*/  STL [R1+0x1b74], R19 ;  /* 0x001b741301007387 */ /* 0x0007e80000100800 */
[----:B-1----:R-:W4:Y:S01]  /*92440*/  LDL.LU R7, [R1+0x1598] ;  /* 0x0015980001077983 */ /* 0x002f220000300800 */
[----:B--2---:R-:W-:Y:S01]  /*92450*/  SEL R20, RZ, 0x4, !P4 ;  /* 0x00000004ff147807 */ /* 0x004fe20006000000 */
[----:B------:R-:W-:-:S02]  /*92460*/  IMAD.X R18, R18, 0x1, R2, P5 ;  /* 0x0000000112127824 */ /* 0x000fc400028e0602 */
[----:B---3--:R-:W2:Y:S01]  /*92470*/  LDL.LU R19, [R1+0x1594] ;  /* 0x0015940001137983 */ /* 0x008ea20000300800 */
[----:B------:R-:W-:Y:S01]  /*92480*/  SEL R20, R20, RZ, !P1 ;  /* 0x000000ff14147207 */ /* 0x000fe20004800000 */
[----:B------:R-:W-:-:S03]  /*92490*/  IMAD.MOV.U32 R21, RZ, RZ, R18 ;  /* 0x000000ffff157224 */ /* 0x000fc600078e0012 */
[----:B------:R-:W-:Y:S02]  /*924a0*/  ISETP.NE.U32.AND P4, PT, R20, RZ, PT ;  /* 0x000000ff1400720c */ /* 0x000fe40003f85070 */
[----:B------:R-:W-:Y:S01]  /*924b0*/  MOV R20, R9 ;  /* 0x0000000900147202 */ /* 0x000fe20000000f00 */
[----:B------:R-:W-:Y:S04]  /*924c0*/  STL [R1+0x1b80], R9 ;  /* 0x001b800901007387 */ /* 0x000fe80000100800 */
[----:B------:R1:W-:Y:S04]  /*924d0*/  STL [R1+0x1b7c], R18 ;  /* 0x001b7c1201007387 */ /* 0x0003e80000100800 */
[----:B------:R-:W-:Y:S04]  /*924e0*/  LDGSTS.E [R4+-0x63ff8], desc[UR60][R20.64], P2 ;  /* 0x9c00800014047fae */ /* 0x000fe8000912187c */
[----:B------:R-:W3:Y:S04]  /*924f0*/  LDL.LU R20, [R1+0x159c] ;  /* 0x00159c0001147983 */ /* 0x000ee80000300800 */
[----:B-1----:R-:W3:Y:S04]  /*92500*/  LDL.LU R18, [R1+0x15a0] ;  /* 0x0015a00001127983 */ /* 0x002ee80000300800 */
[----:B------:R-:W3:Y:S04]  /*92510*/  LDL.LU R21, [R1+0x15a4] ;  /* 0x0015a40001157983 */ /* 0x000ee80000300800 */
[----:B------:R-:W3:Y:S01]  /*92520*/  LDL.LU R9, [R1+0x15a8] ;  /* 0x0015a80001097983 */ /* 0x000ee20000300800 */
[----:B------:R-:W-:-:S02]  /*92530*/  IADD3 R16, P2, R16, R8, RZ ;  /* 0x0000000810107210 */ /* 0x000fc40007f5e0ff */
[----:B------:R-:W-:Y:S02]  /*92540*/  IADD3 R11, P5, R11, R8, RZ ;  /* 0x000000080b0b7210 */ /* 0x000fe40007fbe0ff */
[----:B------:R-:W-:Y:S01]  /*92550*/  IADD3.X R17, R17, R2, RZ, P2, !PT ;  /* 0x0000000211117210 */ /* 0x000fe200017fe4ff */
[----:B------:R1:W-:Y:S02]  /*92560*/  STL [R1+0x1b88], R16 ;  /* 0x001b881001007387 */ /* 0x0003e40000100800 */
[----:B------:R-:W-:Y:S02]  /*92570*/  IMAD.X R12, R12, 0x1, R2, P5 ;  /* 0x000000010c0c7824 */ /* 0x000fe400028e0602 */
[----:B------:R1:W-:Y:S04]  /*92580*/  STL [R1+0x1b84], R17 ;  /* 0x001b841101007387 */ /* 0x0003e80000100800 */
[----:B------:R1:W-:Y:S04]  /*92590*/  LDGSTS.E [R4+-0x67ff4], desc[UR60][R16.64], P4 ;  /* 0x9800c00010047fae */ /* 0x0003e8000a12187c */
[----:B------:R-:W-:Y:S01]  /*925a0*/  STL [R1+0x1b90], R11 ;  /* 0x001b900b01007387 */ /* 0x000fe20000100800 */
[----:B-1----:R-:W-:Y:S01]  /*925b0*/  MOV R16, R11 ;  /* 0x0000000b00107202 */ /* 0x002fe20000000f00 */
[----:B------:R-:W-:-:S02]  /*925c0*/  IMAD.MOV.U32 R17, RZ, RZ, R12 ;  /* 0x000000ffff117224 */ /* 0x000fc400078e000c */
[----:B------:R1:W-:Y:S04]  /*925d0*/  STL [R1+0x1b8c], R12 ;  /* 0x001b8c0c01007387 */ /* 0x0003e80000100800 */
[----:B------:R1:W-:Y:S04]  /*925e0*/  LDGSTS.E [R4+-0x63ff4], desc[UR60][R16.64], P4 ;  /* 0x9c00c00010047fae */ /* 0x0003e8000a12187c */
[----:B------:R-:W3:Y:S04]  /*925f0*/  LDL.LU R17, [R1+0x15ac] ;  /* 0x0015ac0001117983 */ /* 0x000ee80000300800 */
[----:B------:R-:W3:Y:S04]  /*92600*/  LDL.LU R16, [R1+0x15b0] ;  /* 0x0015b00001107983 */ /* 0x000ee80000300800 */
[----:B-1----:R-:W3:Y:S04]  /*92610*/  LDL.LU R12, [R1+0x15b4] ;  /* 0x0015b400010c7983 */ /* 0x002ee80000300800 */
[----:B------:R-:W3:Y:S01]  /*92620*/  LDL.LU R11, [R1+0x15b8] ;  /* 0x0015b800010b7983 */ /* 0x000ee20000300800 */
[----:B------:R-:W-:-:S04]  /*92630*/  ISETP.GT.AND P2, PT, R3, 0x4, PT ;  /* 0x000000040300780c */ /* 0x000fc80003f44270 */
[----:B------:R-:W-:-:S04]  /*92640*/  SEL R4, RZ, 0x4, !P2 ;  /* 0x00000004ff047807 */ /* 0x000fc80005000000 */
[----:B------:R-:W-:-:S04]  /*92650*/  SEL R4, R4, RZ, !P1 ;  /* 0x000000ff04047207 */ /* 0x000fc80004800000 */
[----:B------:R-:W-:Y:S02]  /*92660*/  ISETP.NE.U32.AND P4, PT, R4, RZ, PT ;  /* 0x000000ff0400720c */ /* 0x000fe40003f85070 */
[----:B------:R-:W-:-:S04]  /*92670*/  LOP3.LUT R4, R13, 0x10, RZ, 0x3c, !PT ;  /* 0x000000100d047812 */ /* 0x000fc800078e3cff */
[----:B------:R-:W-:Y:S02]  /*92680*/  IADD3 R4, R4, 0x200000, R15 ;  /* 0x0020000004047810 */ /* 0x000fe40007ffe00f */
[----:B----4-:R-:W-:-:S04]  /*92690*/  IADD3 R7, P2, R7, R8, RZ ;  /* 0x0000000807077210 */ /* 0x010fc80007f5e0ff */
[----:B--2---:R-:W-:Y:S02]  /*926a0*/  IADD3.X R19, R19, R2, RZ, P2, !PT ;  /* 0x0000000213137210 */ /* 0x004fe400017fe4ff */
[----:B------:R-:W-:Y:S01]  /*926b0*/  ISETP.GT.AND P2, PT, R3, 0x5, PT ;  /* 0x000000050300780c */ /* 0x000fe20003f44270 */
[----:B------:R1:W-:Y:S01]  /*926c0*/  STL [R1+0x1598], R7 ;  /* 0x0015980701007387 */ /* 0x0003e20000100800 */
[----:B------:R-:W-:Y:S01]  /*926d0*/  IMAD.MOV.U32 R22, RZ, RZ, R7 ;  /* 0x000000ffff167224 */ /* 0x000fe200078e0007 */
[----:B------:R-:W-:Y:S02]  /*926e0*/  MOV R23, R19 ;  /* 0x0000001300177202 */ /* 0x000fe40000000f00 */
[----:B------:R2:W-:Y:S04]  /*926f0*/  STL [R1+0x1594], R19 ;  /* 0x0015941301007387 */ /* 0x0005e80000100800 */
[----:B------:R4:W-:Y:S01]  /*92700*/  LDGSTS.E [R4+-0x80000], desc[UR60][R22.64], P4 ;  /* 0x8000000016047fae */ /* 0x0009e2000a12187c */
[----:B-1----:R-:W-:-:S04]  /*92710*/  SEL R7, RZ, 0x4, !P2 ;  /* 0x00000004ff077807 */ /* 0x002fc80005000000 */
[----:B------:R-:W-:Y:S01]  /*92720*/  SEL R7, R7, RZ, !P1 ;  /* 0x000000ff07077207 */ /* 0x000fe20004800000 */
[----:B--2---:R-:W2:Y:S03]  /*92730*/  LDL.LU R19, [R1+0x15c0] ;  /* 0x0015c00001137983 */ /* 0x004ea60000300800 */
[----:B------:R-:W-:Y:S02]  /*92740*/  ISETP.NE.U32.AND P2, PT, R7, RZ, PT ;  /* 0x000000ff0700720c */ /* 0x000fe40003f45070 */
[----:B------:R-:W2:Y:S01]  /*92750*/  LDL.LU R7, [R1+0x15c8] ;  /* 0x0015c80001077983 */ /* 0x000ea20000300800 */
[----:B---3--:R-:W-:-:S05]  /*92760*/  IADD3 R18, P5, R18, R8, RZ ;  /* 0x0000000812127210 */ /* 0x008fca0007fbe0ff */
[----:B------:R-:W-:Y:S01]  /*92770*/  IMAD.X R20, R20, 0x1, R2, P5 ;  /* 0x0000000114147824 */ /* 0x000fe200028e0602 */
[----:B------:R-:W-:Y:S01]  /*92780*/  IADD3 R9, P6, R9, R8, RZ ;  /* 0x0000000809097210 */ /* 0x000fe20007fde0ff */
[----:B------:R-:W-:Y:S03]  /*92790*/  STL [R1+0x15a0], R18 ;  /* 0x0015a01201007387 */ /* 0x000fe60000100800 */
[----:B------:R-:W-:Y:S01]  /*927a0*/  IADD3.X R21, R21, R2, RZ, P6, !PT ;  /* 0x0000000215157210 */ /* 0x000fe200037fe4ff */
[----:B------:R1:W-:Y:S01]  /*927b0*/  STL [R1+0x159c], R20 ;  /* 0x00159c1401007387 */ /* 0x0003e20000100800 */
[----:B----4-:R-:W-:Y:S01]  /*927c0*/  IMAD.MOV.U32 R22, RZ, RZ, R18 ;  /* 0x000000ffff167224 */ /* 0x010fe200078e0012 */
[----:B------:R-:W-:Y:S02]  /*927d0*/  MOV R23, R20 ;  /* 0x0000001400177202 */ /* 0x000fe40000000f00 */
[----:B------:R3:W-:Y:S04]  /*927e0*/  STL [R1+0x15a8], R9 ;  /* 0x0015a80901007387 */ /* 0x0007e80000100800 */
[----:B------:R-:W-:Y:S04]  /*927f0*/  STL [R1+0x15a4], R21 ;  /* 0x0015a41501007387 */ /* 0x000fe80000100800 */
[----:B-1----:R-:W4:Y:S04]  /*92800*/  LDL.LU R20, [R1+0x15bc] ;  /* 0x0015bc0001147983 */ /* 0x002f280000300800 */
[----:B------:R1:W-:Y:S01]  /*92810*/  LDGSTS.E [R4+-0x7c000], desc[UR60][R22.64], P4 ;  /* 0x8400000016047fae */ /* 0x0003e2000a12187c */
[----:B------:R-:W-:-:S03]  /*92820*/  ISETP.GT.AND P4, PT, R3, 0x6, PT ;  /* 0x000000060300780c */ /* 0x000fc60003f84270 */
[----:B------:R-:W4:Y:S01]  /*92830*/  LDL.LU R18, [R1+0x15c4] ;  /* 0x0015c40001127983 */ /* 0x000f220000300800 */
[----:B-1----:R-:W-:Y:S01]  /*92840*/  IMAD.MOV.U32 R22, RZ, RZ, R9 ;  /* 0x000000ffff167224 */ /* 0x002fe200078e0009 */
[----:B---3--:R-:W-:Y:S02]  /*92850*/  SEL R9, RZ, 0x4, !P4 ;  /* 0x00000004ff097807 */ /* 0x008fe40006000000 */
[----:B------:R-:W-:Y:S02]  /*92860*/  MOV R23, R21 ;  /* 0x0000001500177202 */ /* 0x000fe40000000f00 */
[----:B------:R-:W-:-:S03]  /*92870*/  SEL R9, R9, RZ, !P1 ;  /* 0x000000ff09097207 */ /* 0x000fc60004800000 */
[----:B------:R-:W-:Y:S01]  /*92880*/  LDGSTS.E [R4+-0x7fffc], desc[UR60][R22.64], P2 ;  /* 0x8000400016047fae */ /* 0x000fe2000912187c */
[----:B------:R-:W-:Y:S02]  /*92890*/  ISETP.NE.U32.AND P4, PT, R9, RZ, PT ;  /* 0x000000ff0900720c */ /* 0x000fe40003f85070 */
[-C--:B------:R-:W-:Y:S01]  /*928a0*/  IADD3 R16, P5, R16, R8.reuse, RZ ;  /* 0x0000000810107210 */ /* 0x080fe20007fbe0ff */
[----:B------:R-:W3:Y:S04]  /*928b0*/  LDL.LU R22, [R1+0x15d0] ;  /* 0x0015d00001167983 */ /* 0x000ee80000300800 */
[----:B------:R-:W-:Y:S01]  /*928c0*/  IMAD.X R17, R17, 0x1, R2, P5 ;  /* 0x0000000111117824 */ /* 0x000fe200028e0602 */
[----:B------:R-:W-:Y:S01]  /*928d0*/  IADD3 R11, P6, R11, R8, RZ ;  /* 0x000000080b0b7210 */ /* 0x000fe20007fde0ff */
[----:B------:R-:W3:Y:S03]  /*928e0*/  LDL.LU R9, [R1+0x1798] ;  /* 0x0017980001097983 */ /* 0x000ee60000300800 */
[----:B------:R-:W-:Y:S01]  /*928f0*/  IADD3.X R12, R12, R2, RZ, P6, !PT ;  /* 0x000000020c0c7210 */ /* 0x000fe200037fe4ff */
[----:B------:R-:W-:Y:S04]  /*92900*/  STL [R1+0x15b0], R16 ;  /* 0x0015b01001007387 */ /* 0x000fe80000100800 */
[----:B------:R-:W-:Y:S04]  /*92910*/  STL [R1+0x15ac], R17 ;  /* 0x0015ac1101007387 */ /* 0x000fe80000100800 */
[----:B------:R1:W-:Y:S04]  /*92920*/  STL [R1+0x15b8], R11 ;  /* 0x0015b80b01007387 */ /* 0x0003e80000100800 */
[----:B------:R1:W-:Y:S04]  /*92930*/  STL [R1+0x15b4], R12 ;  /* 0x0015b40c01007387 */ /* 0x0003e80000100800 */
[----:B------:R-:W-:Y:S01]  /*92940*/  LDGSTS.E [R4+-0x7bffc], desc[UR60][R16.64], P2 ;  /* 0x8400400010047fae */ /* 0x000fe2000912187c */
[----:B------:R-:W-:-:S03]  /*92950*/  ISETP.GT.AND P2, PT, R3, 0x7, PT ;  /* 0x000000070300780c */ /* 0x000fc60003f44270 */
[----:B------:R-:W3:Y:S01]  /*92960*/  LDL.LU R23, [R1+0x15cc] ;  /* 0x0015cc0001177983 */ /* 0x000ee20000300800 */
[----:B------:R-:W-:Y:S01]  /*92970*/  IMAD.MOV.U32 R114, RZ, RZ, R11 ;  /* 0x000000ffff727224 */ /* 0x000fe200078e000b */
[----:B-1----:R-:W-:Y:S02]  /*92980*/  SEL R11, RZ, 0x4, !P2 ;  /* 0x00000004ff0b7807 */ /* 0x002fe40005000000 */
[----:B------:R-:W-:Y:S02]  /*92990*/  MOV R115, R12 ;  /* 0x0000000c00737202 */ /* 0x000fe40000000f00 */
[----:B------:R-:W-:Y:S01]  /*929a0*/  SEL R11, R11, RZ, !P1 ;  /* 0x000000ff0b0b7207 */ /* 0x000fe20004800000 */
[----:B------:R-:W3:Y:S04]  /*929b0*/  LDL.LU R16, [R1+0x1794] ;  /* 0x0017940001107983 */ /* 0x000ee80000300800 */
[----:B------:R-:W3:Y:S01]  /*929c0*/  LDL.LU R17, [R1+0x179c] ;  /* 0x00179c0001117983 */ /* 0x000ee20000300800 */
[----:B------:R-:W-:-:S03]  /*929d0*/  ISETP.NE.U32.AND P2, PT, R11, RZ, PT ;  /* 0x000000ff0b00720c */ /* 0x000fc60003f45070 */
[----:B------:R-:W3:Y:S04]  /*929e0*/  LDL.LU R12, [R1+0x17a0] ;  /* 0x0017a000010c7983 */ /* 0x000ee80000300800 */
[----:B------:R-:W3:Y:S04]  /*929f0*/  LDL.LU R21, [R1+0x17a4] ;  /* 0x0017a40001157983 */ /* 0x000ee80000300800 */
[----:B------:R-:W3:Y:S04]  /*92a00*/  LDL.LU R11, [R1+0x17a8] ;  /* 0x0017a800010b7983 */ /* 0x000ee80000300800 */
[----:B------:R1:W-:Y:S01]  /*92a10*/  LDGSTS.E [R4+-0x7fff8], desc[UR60][R114.64], P4 ;  /* 0x8000800072047fae */ /* 0x0003e2000a12187c */
[----:B--2---:R-:W-:-:S02]  /*92a20*/  IADD3 R19, P5, R19, R8, RZ ;  /* 0x0000000813137210 */ /* 0x004fc40007fbe0ff */
[----:B------:R-:W-:-:S03]  /*92a30*/  IADD3 R7, P6, R7, R8, RZ ;  /* 0x0000000807077210 */ /* 0x000fc60007fde0ff */
        /* <DEDUP_REMOVED lines=16> */
[-C--:B---3--:R-:W-:Y:S02]  /*92b40*/  IADD3 R22, P5, R22, R8.reuse, RZ ;  /* 0x0000000816167210 */ /* 0x088fe40007fbe0ff */
        /* <DEDUP_REMOVED lines=10> */
[----:B------:R1:W-:Y:S02]  /*92bf0*/  STL [R1+0x1798], R9 ;  /* 0x0017980901007387 */ /* 0x0003e40000100800 */
[----:B-1----:R-:W-:Y:S01]  /*92c00*/  IMAD.MOV.U32 R22, RZ, RZ, R9 ;  /* 0x000000ffff167224 */ /* 0x002fe200078e0009 */
[----:B------:R-:W-:Y:S02]  /*92c10*/  IADD3 R12, P5, R12, R8, RZ ;  /* 0x000000080c0c7210 */ /* 0x000fe40007fbe0ff */
[----:B------:R-:W-:Y:S02]  /*92c20*/  IADD3.X R16, R16, R2, RZ, P6, !PT ;  /* 0x0000000210107210 */ /* 0x000fe400037fe4ff */
[----:B------:R-:W-:-:S02]  /*92c30*/  SEL R9, RZ, 0x4, !P2 ;  /* 0x00000004ff097807 */ /* 0x000fc40005000000 */
[----:B------:R-:W-:Y:S02]  /*92c40*/  IADD3 R11, P6, R11, R8, RZ ;  /* 0x000000080b0b7210 */ /* 0x000fe40007fde0ff */
        /* <DEDUP_REMOVED lines=48> */
[----:B------:R-:W-:-:S03]  /*92f50*/  IADD3 R16, P5, R16, R8, RZ ;  /* 0x0000000810107210 */ /* 0x000fc60007fbe0ff */
[----:B------:R-:W4:Y:S01]  /*92f60*/  LDL.LU R18, [R1+0x19a4] ;  /* 0x0019a40001127983 */ /* 0x000f220000300800 */
[----:B------:R-:W-:Y:S02]  /*92f70*/  ISETP.NE.U32.AND P2, PT, R7, RZ, PT ;  /* 0x000000ff0700720c */ /* 0x000fe40003f45070 */
[----:B------:R-:W-:Y:S01]  /*92f80*/  IADD3 R9, P6, R9, R8, RZ ;  /* 0x0000000809097210 */ /* 0x000fe20007fde0ff */
        /* <DEDUP_REMOVED lines=56> */
[----:B------:R-:W-:Y:S02]  /*93310*/  ISETP.NE.U32.AND P4, PT, R7, RZ, PT ;  /* 0x000000ff0700720c */ /* 0x000fe40003f85070 */
[-C--:B------:R-:W-:Y:S01]  /*93320*/  IADD3 R16, P5, R16, R8.reuse, RZ ;  /* 0x0000000810107210 */ /* 0x080fe20007fbe0ff */
[----:B------:R-:W2:Y:S04]  /*93330*/  LDL.LU R22, [R1+0x19d0] ;  /* 0x0019d00001167983 */ /* 0x000ea80000300800 */
[----:B------:R-:W-:Y:S01]  /*93340*/  IMAD.X R17, R17, 0x1, R2, P5 ;  /* 0x0000000111117824 */ /* 0x000fe200028e0602 */
[----:B------:R-:W2:Y:S01]  /*93350*/  LDL.LU R7, [R1+0x1b98] ;  /* 0x001b980001077983 */ /* 0x000ea20000300800 */
[----:B------:R-:W-:-:S03]  /*93360*/  IADD3 R9, P6, R9, R8, RZ ;  /* 0x0000000809097210 */ /* 0x000fc60007fde0ff */
[----:B------:R1:W-:Y:S01]  /*93370*/  STL [R1+0x19b0], R16 ;  /* 0x0019b01001007387 */ /* 0x0003e20000100800 */
[----:B------:R-:W-:-:S03]  /*93380*/  IADD3.X R12, R12, R2, RZ, P6, !PT ;  /* 0x000000020c0c7210 */ /* 0x000fc600037fe4ff */
        /* <DEDUP_REMOVED lines=164> */
[----:B------:R-:W3:Y:S01]  /*93dd0*/  LDL.LU R7, [R1+0x17d8] ;  /* 0x0017d80001077983 */ /* 0x000ee20000300800 */
[----:B------:R-:W-:-:S03]  /*93de0*/  IADD3 R9, P6, R9, R8, RZ ;  /* 0x0000000809097210 */ /* 0x000fc60007fde0ff */
[----:B------:R-:W-:Y:S01]  /*93df0*/  LDGSTS.E [R4+-0x7bffc], desc[UR60][R16.64], P2 ;  /* 0x8400400010047fae */ /* 0x000fe2000912187c */
[----:B------:R-:W-:-:S03]  /*93e00*/  IADD3.X R12, R12, R2, RZ, P6, !PT ;  /* 0x000000020c0c7210 */ /* 0x000fc600037fe4ff */
[----:B------:R-:W-:Y:S04]  /*93e10*/  STL [R1+0x15f0], R16 ;  /* 0x0015f01001007387 */ /* 0x000fe80000100800 */
[----:B------:R-:W-:Y:S01]  /*93e20*/  STL [R1+0x15ec], R17 ;  /* 0x0015ec1101007387 */ /* 0x000fe20000100800 */
[----:B------:R-:W-:-:S03]  /*93e30*/  ISETP.GT.AND P2, PT, R3, 0xb, PT ;  /* 0x0000000b0300780c */ /* 0x000fc60003f44270 */
[----:B------:R1:W-:Y:S04]  /*93e40*/  STL [R1+0x15f8], R9 ;  /* 0x0015f80901007387 */ /* 0x0003e80000100800 */
[----:B------:R1:W-:Y:S04]  /*93e50*/  STL [R1+0x15f4], R12 ;  /* 0x0015f40c01007387 */ /* 0x0003e80000100800 */
[----:B------:R-:W3:Y:S01]  /*93e60*/  LDL.LU R23, [R1+0x160c] ;  /* 0x00160c0001177983 */ /* 0x000ee20000300800 */
[----:B------:R-:W-:Y:S01]  /*93e70*/  IMAD.MOV.U32 R114, RZ, RZ, R9 ;  /* 0x000000ffff727224 */ /* 0x000fe200078e0009 */
[----:B-1----:R-:W-:-:S02]  /*93e80*/  SEL R9, RZ, 0x4, !P2 ;  /* 0x00000004ff097807 */ /* 0x002fc40005000000 */
[----:B------:R-:W3:Y:S02]  /*93e90*/  LDL.LU R16, [R1+0x17d4] ;  /* 0x0017d40001107983 */ /* 0x000ee40000300800 */
[----:B------:R-:W-:Y:S02]  /*93ea0*/  SEL R9, R9, RZ, !P1 ;  /* 0x000000ff09097207 */ /* 0x000fe40004800000 */
[----:B------:R-:W-:Y:S01]  /*93eb0*/  MOV R115, R12 ;  /* 0x0000000c00737202 */ /* 0x000fe20000000f00 */
        /* <DEDUP_REMOVED lines=1485> */
[----:B------:R-:W-:Y:S04]  /*99b90*/  STL [R1+0x1ae4], R18 ;  /* 0x001ae41201007387 */ /* 0x000fe80000100800 */
        /* <DEDUP_REMOVED lines=13> */
[----:B------:R-:W-:Y:S01]  /*99c70*/  STL [R1+0x1af0], R16 ;  /* 0x001af01001007387 */ /* 0x000fe20000100800 */
[----:B------:R-:W-:-:S03]  /*99c80*/  IADD3.X R12, R12, R2, RZ, P6, !PT ;  /* 0x000000020c0c7210 */ /* 0x000fc600037fe4ff */
[----:B------:R1:W-:Y:S04]  /*99c90*/  STL [R1+0x1aec], R17 ;  /* 0x001aec1101007387 */ /* 0x0003e80000100800 */
[----:B------:R1:W-:Y:S04]  /*99ca0*/  STL [R1+0x1af8], R11 ;  /* 0x001af80b01007387 */ /* 0x0003e80000100800 */
[----:B------:R1:W-:Y:S04]  /*99cb0*/  STL [R1+0x1af4], R12 ;  /* 0x001af40c01007387 */ /* 0x0003e80000100800 */
[----:B------:R-:W2:Y:S04]  /*99cc0*/  LDL.LU R23, [R1+0x1b0c] ;  /* 0x001b0c0001177983 */ /* 0x000ea80000300800 */
[----:B------:R-:W-:Y:S04]  /*99cd0*/  LDGSTS.E [R4+-0x6bffc], desc[UR60][R16.64], P2 ;  /* 0x9400400010047fae */ /* 0x000fe8000912187c */
[----:B-1----:R-:W2:Y:S01]  /*99ce0*/  LDL.LU R17, [R1+0x1cd4] ;  /* 0x001cd40001117983 */ /* 0x002ea20000300800 */
[----:B------:R-:W-:Y:S01]  /*99cf0*/  ISETP.GT.AND P2, PT, R3, 0x5b, PT ;  /* 0x0000005b0300780c */ /* 0x000fe20003f44270 */
[----:B------:R-:W-:-:S02]  /*99d00*/  IMAD.MOV.U32 R114, RZ, RZ, R11 ;  /* 0x000000ffff727224 */ /* 0x000fc400078e000b */
[----:B------:R-:W2:Y:S01]  /*99d10*/  LDL.LU R16, [R1+0x1cdc] ;  /* 0x001cdc0001107983 */ /* 0x000ea20000300800 */
[----:B------:R-:W-:-:S04]  /*99d20*/  SEL R11, RZ, 0x4, !P2 ;  /* 0x00000004ff0b7807 */ /* 0x000fc80005000000 */
[----:B------:R-:W-:-:S04]  /*99d30*/  SEL R11, R11, RZ, !P1 ;  /* 0x000000ff0b0b7207 */ /* 0x000fc80004800000 */
[----:B------:R-:W-:Y:S02]  /*99d40*/  ISETP.NE.U32.AND P2, PT, R11, RZ, PT ;  /* 0x000000ff0b00720c */ /* 0x000fe40003f45070 */
[----:B------:R-:W2:Y:S01]  /*99d50*/  LDL.LU R11, [R1+0x1ce0] ;  /* 0x001ce000010b7983 */ /* 0x000ea20000300800 */
[----:B------:R-:W-:-:S03]  /*99d60*/  MOV R115, R12 ;  /* 0x0000000c00737202 */ /* 0x000fc60000000f00 */
[----:B------:R-:W2:Y:S04]  /*99d70*/  LDL.LU R18, [R1+0x1ce4] ;  /* 0x001ce40001127983 */ /* 0x000ea80000300800 */
[----:B------:R-:W2:Y:S04]  /*99d80*/  LDL.LU R12, [R1+0x1ce8] ;  /* 0x001ce800010c7983 */ /* 0x000ea80000300800 */
[----:B------:R-:W-:Y:S01]  /*99d90*/  LDGSTS.E [R4+-0x6fff8], desc[UR60][R114.64], P4 ;  /* 0x9000800072047fae */ /* 0x000fe2000a12187c */
[-C--:B---3--:R-:W-:Y:S02]  /*99da0*/  IADD3 R20, P5, R20, R8.reuse, RZ ;  /* 0x0000000814147210 */ /* 0x088fe40007fbe0ff */
        /* <DEDUP_REMOVED lines=21> */
[----:B------:R-:W4:Y:S04]  /*99f00*/  LDL.LU R7, [R1+0x1cf8] ;  /* 0x001cf80001077983 */ /* 0x000f280000300800 */
[----:B------:R1:W-:Y:S01]  /*99f10*/  LDGSTS.E [R4+-0x6bff4], desc[UR60][R22.64], P2 ;  /* 0x9400c00016047fae */ /* 0x0003e2000912187c */
[----:B------:R-:W-:-:S03]  /*99f20*/  ISETP.GT.AND P2, PT, R3, 0x79, PT ;  /* 0x000000790300780c */ /* 0x000fc60003f44270 */
[----:B------:R-:W-:Y:S01]  /*99f30*/  STL [R1+0x1b10], R22 ;  /* 0x001b101601007387 */ /* 0x000fe20000100800 */
[----:B------:R-:W-:-:S03]  /*99f40*/  IADD3.X R17, R17, R2, RZ, P6, !PT ;  /* 0x0000000211117210 */ /* 0x000fc600037fe4ff */
        /* <DEDUP_REMOVED lines=11> */
[-C--:B------:R-:W-:Y:S02]  /*9a000*/  IADD3 R11, P5, R11, R8.reuse, RZ ;  /* 0x000000080b0b7210 */ /* 0x080fe40007fbe0ff */
[----:B------:R-:W-:-:S03]  /*9a010*/  IADD3 R12, P6, R12, R8, RZ ;  /* 0x000000080c0c7210 */ /* 0x000fc60007fde0ff */
[----:B------:R-:W-:Y:S01]  /*9a020*/  IMAD.X R16, R16, 0x1, R2, P5 ;  /* 0x0000000110107824 */ /* 0x000fe200028e0602 */
[----:B------:R-:W-:Y:S01]  /*9a030*/  IADD3.X R18, R18, R2, RZ, P6, !PT ;  /* 0x0000000212127210 */ /* 0x000fe200037fe4ff */
[----:B------:R-:W-:Y:S01]  /*9a040*/  STL [R1+0x1ce0], R11 ;  /* 0x001ce00b01007387 */ /* 0x000fe20000100800 */
[----:B-1----:R-:W-:Y:S02]  /*9a050*/  IMAD.MOV.U32 R22, RZ, RZ, R11 ;  /* 0x000000ffff167224 */ /* 0x002fe400078e000b */
[----:B------:R-:W-:Y:S01]  /*9a060*/  MOV R23, R16 ;  /* 0x0000001000177202 */ /* 0x000fe20000000f00 */
[----:B------:R1:W-:Y:S04]  /*9a070*/  STL [R1+0x1cdc], R16 ;  /* 0x001cdc1001007387 */ /* 0x0003e80000100800 */
[----:B------:R-:W-:Y:S04]  /*9a080*/  STL [R1+0x1ce8], R12 ;  /* 0x001ce80c01007387 */ /* 0x000fe80000100800 */
[----:B------:R1:W-:Y:S04]  /*9a090*/  STL [R1+0x1ce4], R18 ;  /* 0x001ce41201007387 */ /* 0x0003e80000100800 */
[----:B-1----:R-:W4:Y:S04]  /*9a0a0*/  LDL.LU R16, [R1+0x1d08] ;  /* 0x001d080001107983 */ /* 0x002f280000300800 */
[----:B------:R1:W-:Y:S04]  /*9a0b0*/  LDGSTS.E [R4+-0x64000], desc[UR60][R22.64], P4 ;  /* 0x9c00000016047fae */ /* 0x0003e8000a12187c */
[----:B------:R-:W4:Y:S01]  /*9a0c0*/  LDL.LU R11, [R1+0x1d10] ;  /* 0x001d1000010b7983 */ /* 0x000f220000300800 */
[----:B-1----:R-:W-:-:S03]  /*9a0d0*/  MOV R23, R18 ;  /* 0x0000001200177202 */ /* 0x002fc60000000f00 */
[----:B------:R-:W4:Y:S01]  /*9a0e0*/  LDL.LU R18, [R1+0x1d04] ;  /* 0x001d040001127983 */ /* 0x000f220000300800 */
[----:B------:R-:W-:-:S03]  /*9a0f0*/  IMAD.MOV.U32 R22, RZ, RZ, R12 ;  /* 0x000000ffff167224 */ /* 0x000fc600078e000c */
        /* <DEDUP_REMOVED lines=15> */
[----:B--2---:R-:W-:-:S05]  /*9a1f0*/  MOV R21, R19 ;  /* 0x0000001300157202 */ /* 0x004fca0000000f00 */
[----:B------:R1:W-:Y:S01]  /*9a200*/  LDGSTS.E [R4+-0x67ff8], desc[UR60][R20.64], P4 ;  /* 0x9800800014047fae */ /* 0x0003e2000a12187c */
[----:B------:R-:W-:Y:S02]  /*9a210*/  IADD3 R9, P5, R9, R8, RZ ;  /* 0x0000000809097210 */ /* 0x000fe40007fbe0ff */
[----:B-1----:R-:W-:-:S03]  /*9a220*/  SEL R20, RZ, 0x4, !P2 ;  /* 0x00000004ff147807 */ /* 0x002fc60005000000 */
[----:B------:R-:W-:Y:S01]  /*9a230*/  IMAD.X R17, R17, 0x1, R2, P5 ;  /* 0x0000000111117824 */ /* 0x000fe200028e0602 */
[----:B------:R-:W-:Y:S01]  /*9a240*/  SEL R20, R20, RZ, !P1 ;  /* 0x000000ff14147207 */ /* 0x000fe20004800000 */
[----:B------:R1:W-:Y:S02]  /*9a250*/  STL [R1+0x1cf8], R7 ;  /* 0x001cf80701007387 */ /* 0x0003e40000100800 */
[----:B------:R-:W-:Y:S01]  /*9a260*/  IMAD.MOV.U32 R21, RZ, RZ, R17 ;  /* 0x000000ffff157224 */ /* 0x000fe200078e0011 */
[----:B------:R-:W-:Y:S01]  /*9a270*/  ISETP.NE.U32.AND P2, PT, R20, RZ, PT ;  /* 0x000000ff1400720c */ /* 0x000fe20003f45070 */
[----:B------:R2:W-:Y:S01]  /*9a280*/  STL [R1+0x1cf4], R19 ;  /* 0x001cf41301007387 */ /* 0x0005e20000100800 */
[----:B------:R-:W-:-:S03]  /*9a290*/  MOV R20, R9 ;  /* 0x0000000900147202 */ /* 0x000fc60000000f00 */
[----:B-1----:R-:W3:Y:S04]  /*9a2a0*/  LDL.LU R7, [R1+0x1718] ;  /* 0x0017180001077983 */ /* 0x002ee80000300800 */
[----:B--2---:R-:W2:Y:S04]  /*9a2b0*/  LDL.LU R19, [R1+0x1714] ;  /* 0x0017140001137983 */ /* 0x004ea80000300800 */
[----:B------:R-:W-:Y:S04]  /*9a2c0*/  STL [R1+0x1d00], R9 ;  /* 0x001d000901007387 */ /* 0x000fe80000100800 */
[----:B------:R1:W-:Y:S04]  /*9a2d0*/  STL [R1+0x1cfc], R17 ;  /* 0x001cfc1101007387 */ /* 0x0003e80000100800 */
[----:B------:R-:W-:Y:S04]  /*9a2e0*/  LDGSTS.E [R4+-0x63ff8], desc[UR60][R20.64], P4 ;  /* 0x9c00800014047fae */ /* 0x000fe8000a12187c */
[----:B------:R-:W4:Y:S04]  /*9a2f0*/  LDL.LU R20, [R1+0x171c] ;  /* 0x00171c0001147983 */ /* 0x000f280000300800 */
[----:B-1----:R-:W4:Y:S04]  /*9a300*/  LDL.LU R17, [R1+0x1720] ;  /* 0x0017200001117983 */ /* 0x002f280000300800 */
[----:B------:R-:W4:Y:S04]  /*9a310*/  LDL.LU R21, [R1+0x1724] ;  /* 0x0017240001157983 */ /* 0x000f280000300800 */
[----:B------:R-:W4:Y:S01]  /*9a320*/  LDL.LU R9, [R1+0x1728] ;  /* 0x0017280001097983 */ /* 0x000f220000300800 */
[----:B------:R-:W-:-:S02]  /*9a330*/  IADD3 R16, P4, R16, R8, RZ ;  /* 0x0000000810107210 */ /* 0x000fc40007f9e0ff */
[----:B------:R-:W-:Y:S02]  /*9a340*/  IADD3 R11, P5, R11, R8, RZ ;  /* 0x000000080b0b7210 */ /* 0x000fe40007fbe0ff */
[----:B------:R-:W-:Y:S02]  /*9a350*/  IADD3.X R18, R18, R2, RZ, P4, !PT ;  /* 0x0000000212127210 */ /* 0x000fe400027fe4ff */
[----:B------:R-:W-:Y:S01]  /*9a360*/  MOV R22, R16 ;  /* 0x0000001000167202 */ /* 0x000fe20000000f00 */
[----:B------:R-:W-:Y:S02]  /*9a370*/  IMAD.X R12, R12, 0x1, R2, P5 ;  /* 0x000000010c0c7824 */ /* 0x000fe400028e0602 */
[----:B------:R-:W-:Y:S01]  /*9a380*/  IMAD.MOV.U32 R23, RZ, RZ, R18 ;  /* 0x000000ffff177224 */ /* 0x000fe200078e0012 */
[----:B------:R-:W-:Y:S04]  /*9a390*/  STL [R1+0x1d08], R16 ;  /* 0x001d081001007387 */ /* 0x000fe80000100800 */
[----:B------:R1:W-:Y:S04]  /*9a3a0*/  STL [R1+0x1d04], R18 ;  /* 0x001d041201007387 */ /* 0x0003e80000100800 */
[----:B------:R-:W-:Y:S04]  /*9a3b0*/  STL [R1+0x1d10], R11 ;  /* 0x001d100b01007387 */ /* 0x000fe80000100800 */
[----:B------:R1:W-:Y:S04]  /*9a3c0*/  LDGSTS.E [R4+-0x67ff4], desc[UR60][R22.64], P2 ;  /* 0x9800c00016047fae */ /* 0x0003e8000912187c */
[----:B------:R1:W-:Y:S04]  /*9a3d0*/  STL [R1+0x1d0c], R12 ;  /* 0x001d0c0c01007387 */ /* 0x0003e80000100800 */
[----:B-1----:R-:W4:Y:S01]  /*9a3e0*/  LDL.LU R18, [R1+0x172c] ;  /* 0x00172c0001127983 */ /* 0x002f220000300800 */
[----:B------:R-:W-:-:S03]  /*9a3f0*/  IMAD.MOV.U32 R23, RZ, RZ, R12 ;  /* 0x000000ffff177224 */ /* 0x000fc600078e000c */
[----:B------:R-:W4:Y:S01]  /*9a400*/  LDL.LU R12, [R1+0x1730] ;  /* 0x00173000010c7983 */ /* 0x000f220000300800 */
[----:B------:R-:W-:-:S03]  /*9a410*/  MOV R22, R11 ;  /* 0x0000000b00167202 */ /* 0x000fc60000000f00 */
[----:B------:R-:W4:Y:S04]  /*9a420*/  LDL.LU R16, [R1+0x1734] ;  /* 0x0017340001107983 */ /* 0x000f280000300800 */
[----:B------:R-:W4:Y:S04]  /*9a430*/  LDL.LU R11, [R1+0x1738] ;  /* 0x00173800010b7983 */ /* 0x000f280000300800 */
[----:B------:R1:W-:Y:S01]  /*9a440*/  LDGSTS.E [R4+-0x63ff4], desc[UR60][R22.64], P2 ;  /* 0x9c00c00016047fae */ /* 0x0003e2000912187c */
[----:B------:R-:W-:-:S04]  /*9a450*/  ISETP.GT.AND P2, PT, R3, 0x1c, PT ;  /* 0x0000001c0300780c */ /* 0x000fc80003f44270 */
[----:B-1----:R-:W-:-:S04]  /*9a460*/  SEL R4, RZ, 0x4, !P2 ;  /* 0x00000004ff047807 */ /* 0x002fc80005000000 */
[----:B------:R-:W-:-:S04]  /*9a470*/  SEL R4, R4, RZ, !P1 ;  /* 0x000000ff04047207 */ /* 0x000fc80004800000 */
[----:B------:R-:W-:Y:S02]  /*9a480*/  ISETP.NE.U32.AND P4, PT, R4, RZ, PT ;  /* 0x000000ff0400720c */ /* 0x000fe40003f85070 */
[----:B------:R-:W-:-:S04]  /*9a490*/  LOP3.LUT R4, R13, 0x70, RZ, 0x3c, !PT ;  /* 0x000000700d047812 */ /* 0x000fc800078e3cff */
[----:B------:R-:W-:Y:S02]  /*9a4a0*/  IADD3 R4, R4, 0x200000, R15 ;  /* 0x0020000004047810 */ /* 0x000fe40007ffe00f */
[----:B---3--:R-:W-:-:S04]  /*9a4b0*/  IADD3 R7, P2, R7, R8, RZ ;  /* 0x0000000807077210 */ /* 0x008fc80007f5e0ff */
[----:B--2---:R-:W-:Y:S01]  /*9a4c0*/  IADD3.X R19, R19, R2, RZ, P2, !PT ;  /* 0x0000000213137210 */ /* 0x004fe200017fe4ff */
[----:B------:R-:W-:Y:S01]  /*9a4d0*/  STL [R1+0x1718], R7 ;  /* 0x0017180701007387 */ /* 0x000fe20000100800 */
[----:B------:R-:W-:Y:S02]  /*9a4e0*/  IMAD.MOV.U32 R22, RZ, RZ, R7 ;  /* 0x000000ffff167224 */ /* 0x000fe400078e0007 */
[----:B------:R-:W-:Y:S01]  /*9a4f0*/  MOV R23, R19 ;  /* 0x0000001300177202 */ /* 0x000fe20000000f00 */
[----:B------:R1:W-:Y:S04]  /*9a500*/  STL [R1+0x1714], R19 ;  /* 0x0017141301007387 */ /* 0x0003e80000100800 */
[----:B------:R2:W-:Y:S04]  /*9a510*/  LDGSTS.E [R4+-0x80000], desc[UR60][R22.64], P4 ;  /* 0x8000000016047fae */ /* 0x0005e8000a12187c */
[----:B-1----:R-:W3:Y:S04]  /*9a520*/  LDL.LU R19, [R1+0x1740] ;  /* 0x0017400001137983 */ /* 0x002ee80000300800 */
[----:B------:R-:W3:Y:S01]  /*9a530*/  LDL.LU R7, [R1+0x1748] ;  /* 0x0017480001077983 */ /* 0x000ee20000300800 */
[----:B----4-:R-:W-:-:S05]  /*9a540*/  IADD3 R17, P5, R17, R8, RZ ;  /* 0x0000000811117210 */ /* 0x010fca0007fbe0ff */
[----:B------:R-:W-:Y:S01]  /*9a550*/  IMAD.X R20, R20, 0x1, R2, P5 ;  /* 0x0000000114147824 */ /* 0x000fe200028e0602 */
[----:B------:R-:W-:Y:S01]  /*9a560*/  IADD3 R9, P6, R9, R8, RZ ;  /* 0x0000000809097210 */ /* 0x000fe20007fde0ff */
[----:B------:R-:W-:Y:S03]  /*9a570*/  STL [R1+0x1720], R17 ;  /* 0x0017201101007387 */ /* 0x000fe60000100800 */
[----:B------:R-:W-:Y:S01]  /*9a580*/  IADD3.X R21, R21, R2, RZ, P6, !PT ;  /* 0x0000000215157210 */ /* 0x000fe200037fe4ff */
[----:B------:R1:W-:Y:S01]  /*9a590*/  STL [R1+0x171c], R20 ;  /* 0x00171c1401007387 */ /* 0x0003e20000100800 */
[----:B--2---:R-:W-:-:S03]  /*9a5a0*/  MOV R23, R20 ;  /* 0x0000001400177202 */ /* 0x004fc60000000f00 */
[----:B------:R2:W-:Y:S01]  /*9a5b0*/  STL [R1+0x1728], R9 ;  /* 0x0017280901007387 */ /* 0x0005e20000100800 */
[----:B------:R-:W-:-:S03]  /*9a5c0*/  IMAD.MOV.U32 R22, RZ, RZ, R17 ;  /* 0x000000ffff167224 */ /* 0x000fc600078e0011 */
[----:B------:R-:W-:Y:S04]  /*9a5d0*/  STL [R1+0x1724], R21 ;  /* 0x0017241501007387 */ /* 0x000fe80000100800 */
[----:B-1----:R-:W4:Y:S04]  /*9a5e0*/  LDL.LU R20, [R1+0x173c] ;  /* 0x00173c0001147983 */ /* 0x002f280000300800 */
[----:B------:R-:W4:Y:S01]  /*9a5f0*/  LDL.LU R17, [R1+0x1744] ;  /* 0x0017440001117983 */ /* 0x000f220000300800 */
[----:B------:R-:W-:-:S03]  /*9a600*/  ISETP.GT.AND P2, PT, R3, 0x1d, PT ;  /* 0x0000001d0300780c */ /* 0x000fc60003f44270 */
[----:B------:R1:W-:Y:S01]  /*9a610*/  LDGSTS.E [R4+-0x7c000], desc[UR60][R22.64], P4 ;  /* 0x8400000016047fae */ /* 0x0003e2000a12187c */
[----:B------:R-:W-:-:S04]  /*9a620*/  SEL R15, RZ, 0x4, !P2 ;  /* 0x00000004ff0f7807 */ /* 0x000fc80005000000 */
[----:B------:R-:W-:-:S04]  /*9a630*/  SEL R15, R15, RZ, !P1 ;  /* 0x000000ff0f0f7207 */ /* 0x000fc80004800000 */
[----:B------:R-:W-:Y:S02]  /*9a640*/  ISETP.NE.U32.AND P2, PT, R15, RZ, PT ;  /* 0x000000ff0f00720c */ /* 0x000fe40003f45070 */
[----:B------:R-:W-:Y:S01]  /*9a650*/  IADD3 R12, P5, R12, R8, RZ ;  /* 0x000000080c0c7210 */ /* 0x000fe20007fbe0ff */
[----:B-1----:R-:W-:Y:S01]  /*9a660*/  IMAD.MOV.U32 R22, RZ, RZ, R9 ;  /* 0x000000ffff167224 */ /* 0x002fe200078e0009 */
[----:B------:R-:W-:-:S03]  /*9a670*/  MOV R23, R21 ;  /* 0x0000001500177202 */ /* 0x000fc60000000f00 */
[----:B------:R-:W-:Y:S01]  /*9a680*/  IMAD.X R18, R18, 0x1, R2, P5 ;  /* 0x0000000112127824 */ /* 0x000fe200028e0602 */
[----:B------:R-:W-:-:S05]  /*9a690*/  IADD3 R11, P6, R11, R8, RZ ;  /* 0x000000080b0b7210 */ /* 0x000fca0007fde0ff */
[----:B------:R-:W-:Y:S01]  /*9a6a0*/  LDGSTS.E [R4+-0x7fffc], desc[UR60][R22.64], P2 ;  /* 0x8000400016047fae */ /* 0x000fe2000912187c */
[----:B------:R-:W-:Y:S01]  /*9a6b0*/  IMAD.MOV.U32 R114, RZ, RZ, R12 ;  /* 0x000000ffff727224 */ /* 0x000fe200078e000c */
[----:B------:R-:W-:Y:S02]  /*9a6c0*/  IADD3.X R16, R16, R2, RZ, P6, !PT ;  /* 0x0000000210107210 */ /* 0x000fe400037fe4ff */
[----:B------:R-:W-:-:S05]  /*9a6d0*/  MOV R115, R18 ;  /* 0x0000001200737202 */ /* 0x000fca0000000f00 */
[----:B------:R1:W-:Y:S04]  /*9a6e0*/  LDGSTS.E [R4+-0x7bffc], desc[UR60][R114.64], P2 ;  /* 0x8400400072047fae */ /* 0x0003e8000912187c */
[----:B------:R-:W4:Y:S04]  /*9a6f0*/  LDL.LU R22, [R1+0x1750] ;  /* 0x0017500001167983 */ /* 0x000f280000300800 */
[----:B--2---:R-:W2:Y:S04]  /*9a700*/  LDL.LU R9, [R1+0x1918] ;  /* 0x0019180001097983 */ /* 0x004ea80000300800 */
[----:B------:R1:W-:Y:S04]  /*9a710*/  STL [R1+0x1730], R12 ;  /* 0x0017300c01007387 */ /* 0x0003e80000100800 */
[----:B------:R-:W-:Y:S01]  /*9a720*/  STL [R1+0x172c], R18 ;  /* 0x00172c1201007387 */ /* 0x000fe20000100800 */
[----:B-1----:R-:W-:-:S03]  /*9a730*/  MOV R115, R16 ;  /* 0x0000001000737202 */ /* 0x002fc60000000f00 */
[----:B------:R-:W-:Y:S01]  /*9a740*/  STL [R1+0x1738], R11 ;  /* 0x0017380b01007387 */ /* 0x000fe20000100800 */
[----:B------:R-:W-:-:S03]  /*9a750*/  IMAD.MOV.U32 R114, RZ, RZ, R11 ;  /* 0x000000ffff727224 */ /* 0x000fc600078e000b */
[----:B------:R1:W-:Y:S04]  /*9a760*/  STL [R1+0x1734], R16 ;  /* 0x0017341001007387 */ /* 0x0003e80000100800 */
[----:B------:R-:W2:Y:S04]  /*9a770*/  LDL.LU R23, [R1+0x174c] ;  /* 0x00174c0001177983 */ /* 0x000ea80000300800 */
[----:B------:R-:W2:Y:S04]  /*9a780*/  LDL.LU R12, [R1+0x1914] ;  /* 0x00191400010c7983 */ /* 0x000ea80000300800 */
[----:B-1----:R-:W2:Y:S04]  /*9a790*/  LDL.LU R16, [R1+0x191c] ;  /* 0x00191c0001107983 */ /* 0x002ea80000300800 */
[----:B------:R-:W2:Y:S04]  /*9a7a0*/  LDL.LU R11, [R1+0x1920] ;  /* 0x00192000010b7983 */ /* 0x000ea80000300800 */
[----:B------:R-:W2:Y:S04]  /*9a7b0*/  LDL.LU R21, [R1+0x1924] ;  /* 0x0019240001157983 */ /* 0x000ea80000300800 */
[----:B------:R-:W2:Y:S01]  /*9a7c0*/  LDL.LU R18, [R1+0x1928] ;  /* 0x0019280001127983 */ /* 0x000ea20000300800 */
[----:B------:R-:W-:-:S04]  /*9a7d0*/  ISETP.GT.AND P4, PT, R3, 0x1e, PT ;  /* 0x0000001e0300780c */ /* 0x000fc80003f84270 */
[----:B------:R-:W-:-:S04]  /*9a7e0*/  SEL R15, RZ, 0x4, !P4 ;  /* 0x00000004ff0f7807 */ /* 0x000fc80006000000 */
[----:B------:R-:W-:-:S04]  /*9a7f0*/  SEL R15, R15, RZ, !P1 ;  /* 0x000000ff0f0f7207 */ /* 0x000fc80004800000 */
[----:B------:R-:W-:-:S13]  /*9a800*/  ISETP.NE.U32.AND P4, PT, R15, RZ, PT ;  /* 0x000000ff0f00720c */ /* 0x000fda0003f85070 */
[----:B------:R1:W-:Y:S01]  /*9a810*/  LDGSTS.E [R4+-0x7fff8], desc[UR60][R114.64], P4 ;  /* 0x8000800072047fae */ /* 0x0003e2000a12187c */
[-C--:B---3--:R-:W-:Y:S02]  /*9a820*/  IADD3 R19, P5, R19, R8.reuse, RZ ;  /* 0x0000000813137210 */ /* 0x088fe40007fbe0ff */
[----:B------:R-:W-:-:S03]  /*9a830*/  IADD3 R7, P6, R7, R8, RZ ;  /* 0x0000000807077210 */ /* 0x000fc60007fde0ff */
[----:B------:R-:W-:Y:S01]  /*9a840*/  STL [R1+0x1740], R19 ;  /* 0x0017401301007387 */ /* 0x000fe20000100800 */
[----:B-1----:R-:W-:Y:S02]  /*9a850*/  IMAD.MOV.U32 R114, RZ, RZ, R19 ;  /* 0x000000ffff727224 */ /* 0x002fe400078e0013 */
[----:B----4-:R-:W-:Y:S01]  /*9a860*/  IMAD.X R20, R20, 0x1, R2, P5 ;  /* 0x0000000114147824 */ /* 0x010fe200028e0602 */
[----:B------:R-:W-:-:S04]  /*9a870*/  IADD3.X R17, R17, R2, RZ, P6, !PT ;  /* 0x0000000211117210 */ /* 0x000fc800037fe4ff */
[----:B------:R1:W-:Y:S01]  /*9a880*/  STL [R1+0x173c], R20 ;  /* 0x00173c1401007387 */ /* 0x0003e20000100800 */
[----:B------:R-:W-:-:S03]  /*9a890*/  MOV R115, R20 ;  /* 0x0000001400737202 */ /* 0x000fc60000000f00 */
[----:B------:R-:W-:Y:S04]  /*9a8a0*/  STL [R1+0x1748], R7 ;  /* 0x0017480701007387 */ /* 0x000fe80000100800 */
[----:B------:R3:W-:Y:S04]  /*9a8b0*/  STL [R1+0x1744], R17 ;  /* 0x0017441101007387 */ /* 0x0007e80000100800 */
[----:B-1----:R-:W4:Y:S04]  /*9a8c0*/  LDL.LU R20, [R1+0x192c] ;  /* 0x00192c0001147983 */ /* 0x002f280000300800 */
[----:B------:R-:W4:Y:S04]  /*9a8d0*/  LDL.LU R19, [R1+0x1930] ;  /* 0x0019300001137983 */ /* 0x000f280000300800 */
[----:B------:R1:W-:Y:S02]  /*9a8e0*/  LDGSTS.E [R4+-0x7bff8], desc[UR60][R114.64], P4 ;  /* 0x8400800072047fae */ /* 0x0003e4000a12187c */
[----:B-1----:R-:W-:Y:S01]  /*9a8f0*/  MOV R115, R17 ;  /* 0x0000001100737202 */ /* 0x002fe20000000f00 */
[----:B------:R-:W-:Y:S01]  /*9a900*/  IMAD.MOV.U32 R114, RZ, RZ, R7 ;  /* 0x000000ffff727224 */ /* 0x000fe200078e0007 */
[----:B---3--:R-:W3:Y:S04]  /*9a910*/  LDL.LU R17, [R1+0x1934] ;  /* 0x0019340001117983 */ /* 0x008ee80000300800 */
[----:B------:R-:W3:Y:S01]  /*9a920*/  LDL.LU R7, [R1+0x1938] ;  /* 0x0019380001077983 */ /* 0x000ee20000300800 */
[----:B------:R-:W-:-:S04]  /*9a930*/  ISETP.GT.AND P2, PT, R3, 0x1f, PT ;  /* 0x0000001f0300780c */ /* 0x000fc80003f44270 */
[----:B------:R-:W-:Y:S02]  /*9a940*/  SEL R15, RZ, 0x4, !P2 ;  /* 0x00000004ff0f7807 */ /* 0x000fe40005000000 */
[----:B------:R-:W-:Y:S02]  /*9a950*/  ISETP.GT.AND P4, PT, R3, 0x3c, PT ;  /* 0x0000003c0300780c */ /* 0x000fe40003f84270 */
[----:B------:R-:W-:-:S04]  /*9a960*/  SEL R15, R15, RZ, !P1 ;  /* 0x000000ff0f0f7207 */ /* 0x000fc80004800000 */
[----:B------:R-:W-:Y:S02]  /*9a970*/  ISETP.NE.U32.AND P2, PT, R15, RZ, PT ;  /* 0x000000ff0f00720c */ /* 0x000fe40003f45070 */
[----:B------:R-:W-:Y:S02]  /*9a980*/  SEL R15, RZ, 0x4, !P4 ;  /* 0x00000004ff0f7807 */ /* 0x000fe40006000000 */
[-C--:B------:R-:W-:Y:S02]  /*9a990*/  IADD3 R22, P5, R22, R8.reuse, RZ ;  /* 0x0000000816167210 */ /* 0x080fe40007fbe0ff */
[----:B------:R-:W-:Y:S02]  /*9a9a0*/  SEL R15, R15, RZ, !P1 ;  /* 0x000000ff0f0f7207 */ /* 0x000fe40004800000 */
[----:B--2---:R-:W-:Y:S02]  /*9a9b0*/  IADD3 R9, P6, R9, R8, RZ ;  /* 0x0000000809097210 */ /* 0x004fe40007fde0ff */
[----:B------:R-:W-:Y:S01]  /*9a9c0*/  ISETP.NE.U32.AND P4, PT, R15, RZ, PT ;  /* 0x000000ff0f00720c */ /* 0x000fe20003f85070 */
[----:B------:R-:W-:Y:S01]  /*9a9d0*/  IMAD.X R23, R23, 0x1, R2, P5 ;  /* 0x0000000117177824 */ /* 0x000fe200028e0602 */
[----:B------:R1:W-:Y:S01]  /*9a9e0*/  STL [R1+0x1750], R22 ;  /* 0x0017501601007387 */ /* 0x0003e20000100800 */
[----:B------:R-:W-:-:S03]  /*9a9f0*/  IADD3.X R12, R12, R2, RZ, P6, !PT ;  /* 0x000000020c0c7210 */ /* 0x000fc600037fe4ff */
[----:B------:R-:W-:Y:S01]  /*9aa00*/  LDGSTS.E [R4+-0x7fff4], desc[UR60][R114.64], P2 ;  /* 0x8000c00072047fae */ /* 0x000fe2000912187c */
[----:B------:R-:W-:-:S03]  /*9aa10*/  IADD3 R11, P5, R11, R8, RZ ;  /* 0x000000080b0b7210 */ /* 0x000fc60007fbe0ff */
[----:B------:R2:W-:Y:S04]  /*9aa20*/  STL [R1+0x174c], R23 ;  /* 0x00174c1701007387 */ /* 0x0005e80000100800 */
[----:B------:R-:W-:Y:S01]  /*9aa30*/  STL [R1+0x1918], R9 ;  /* 0x0019180901007387 */ /* 0x000fe20000100800 */
[----:B------:R-:W-:Y:S01]  /*9aa40*/  IMAD.X R16, R16, 0x1, R2, P5 ;  /* 0x0000000110107824 */ /* 0x000fe200028e0602 */
[----:B------:R-:W-:Y:S02]  /*9aa50*/  IADD3 R18, P6, R18, R8, RZ ;  /* 0x0000000812127210 */ /* 0x000fe40007fde0ff */
[----:B------:R1:W-:Y:S02]  /*9aa60*/  LDGSTS.E [R4+-0x7bff4], desc[UR60][R22.64], P2 ;  /* 0x8400c00016047fae */ /* 0x0003e4000912187c */
[----:B------:R-:W-:-:S02]  /*9aa70*/  IADD3.X R21, R21, R2, RZ, P6, !PT ;  /* 0x0000000215157210 */ /* 0x000fc400037fe4ff */
[----:B------:R2:W-:Y:S01]  /*9aa80*/  STL [R1+0x1914], R12 ;  /* 0x0019140c01007387 */ /* 0x0005e20000100800 */
[----:B-1----:R-:W-:Y:S01]  /*9aa90*/  IMAD.MOV.U32 R22, RZ, RZ, R9 ;  /* 0x000000ffff167224 */ /* 0x002fe200078e0009 */
[----:B--2---:R-:W-:Y:S02]  /*9aaa0*/  MOV R23, R12 ;  /* 0x0000000c00177202 */ /* 0x004fe40000000f00 */
[----:B------:R-:W2:Y:S04]  /*9aab0*/  LDL.LU R12, [R1+0x1940] ;  /* 0x00194000010c7983 */ /* 0x000ea80000300800 */
[----:B------:R-:W2:Y:S04]  /*9aac0*/  LDL.LU R9, [R1+0x1948] ;  /* 0x0019480001097983 */ /* 0x000ea80000300800 */
[----:B------:R-:W-:Y:S04]  /*9aad0*/  STL [R1+0x1920], R11 ;  /* 0x0019200b01007387 */ /* 0x000fe80000100800 */
[----:B------:R1:W-:Y:S04]  /*9aae0*/  STL [R1+0x191c], R16 ;  /* 0x00191c1001007387 */ /* 0x0003e80000100800 */
[----:B------:R1:W-:Y:S04]  /*9aaf0*/  LDGSTS.E [R4+-0x78000], desc[UR60][R22.64], P4 ;  /* 0x8800000016047fae */ /* 0x0003e8000a12187c */
[----:B------:R1:W-:Y:S04]  /*9ab00*/  STL [R1+0x1928], R18 ;  /* 0x0019281201007387 */ /* 0x0003e80000100800 */
[----:B------:R4:W-:Y:S01]  /*9ab10*/  STL [R1+0x1924], R21 ;  /* 0x0019241501007387 */ /* 0x0009e20000100800 */
[----:B-1----:R-:W-:-:S03]  /*9ab20*/  MOV R23, R16 ;  /* 0x0000001000177202 */ /* 0x002fc60000000f00 */
[----:B------:R-:W2:Y:S01]  /*9ab30*/  LDL.LU R16, [R1+0x193c] ;  /* 0x00193c0001107983 */ /* 0x000ea20000300800 */
[----:B------:R-:W-:-:S03]  /*9ab40*/  IMAD.MOV.U32 R22, RZ, RZ, R11 ;  /* 0x000000ffff167224 */ /* 0x000fc600078e000b */
[----:B------:R-:W2:Y:S01]  /*9ab50*/  LDL.LU R11, [R1+0x1944] ;  /* 0x00194400010b7983 */ /* 0x000ea20000300800 */
[----:B------:R-:W-:-:S03]  /*9ab60*/  ISETP.GT.AND P2, PT, R3, 0x3d, PT ;  /* 0x0000003d0300780c */ /* 0x000fc60003f44270 */
[----:B------:R1:W-:Y:S01]  /*9ab70*/  LDGSTS.E [R4+-0x74000], desc[UR60][R22.64], P4 ;  /* 0x8c00000016047fae */ /* 0x0003e2000a12187c */
[----:B------:R-:W-:-:S04]  /*9ab80*/  SEL R15, RZ, 0x4, !P2 ;  /* 0x00000004ff0f7807 */ /* 0x000fc80005000000 */
[----:B------:R-:W-:-:S04]  /*9ab90*/  SEL R15, R15, RZ, !P1 ;  /* 0x000000ff0f0f7207 */ /* 0x000fc80004800000 */
[----:B------:R-:W-:Y:S01]  /*9aba0*/  ISETP.NE.U32.AND P2, PT, R15, RZ, PT ;  /* 0x000000ff0f00720c */ /* 0x000fe20003f45070 */
[----:B-1----:R-:W-:Y:S01]  /*9abb0*/  IMAD.MOV.U32 R22, RZ, RZ, R18 ;  /* 0x000000ffff167224 */ /* 0x002fe200078e0012 */
[----:B------:R-:W-:-:S11]  /*9abc0*/  MOV R23, R21 ;  /* 0x0000001500177202 */ /* 0x000fd60000000f00 */
[----:B------:R-:W-:Y:S04]  /*9abd0*/  LDGSTS.E [R4+-0x77ffc], desc[UR60][R22.64], P2 ;  /* 0x8800400016047fae */ /* 0x000fe8000912187c */
[----:B------:R-:W2:Y:S04]  /*9abe0*/  LDL.LU R22, [R1+0x1950] ;  /* 0x0019500001167983 */ /* 0x000ea80000300800 */
[----:B------:R-:W2:Y:S01]  /*9abf0*/  LDL.LU R18, [R1+0x1b18] ;  /* 0x001b180001127983 */ /* 0x000ea20000300800 */
[----:B----4-:R-:W-:-:S05]  /*9ac00*/  IADD3 R19, P5, R19, R8, RZ ;  /* 0x0000000813137210 */ /* 0x010fca0007fbe0ff */
[----:B------:R-:W-:Y:S01]  /*9ac10*/  IMAD.X R20, R20, 0x1, R2, P5 ;  /* 0x0000000114147824 */ /* 0x000fe200028e0602 */
[----:B------:R-:W-:Y:S03]  /*9ac20*/  STL [R1+0x1930], R19 ;  /* 0x0019301301007387 */ /* 0x000fe60000100800 */
[----:B------:R-:W-:Y:S01]  /*9ac30*/  IMAD.MOV.U32 R21, RZ, RZ, R20 ;  /* 0x000000ffff157224 */ /* 0x000fe200078e0014 */
[----:B------:R1:W-:Y:S01]  /*9ac40*/  STL [R1+0x192c], R20 ;  /* 0x00192c1401007387 */ /* 0x0003e20000100800 */
[----:B---3--:R-:W-:Y:S02]  /*9ac50*/  IADD3 R7, P6, R7, R8, RZ ;  /* 0x0000000807077210 */ /* 0x008fe40007fde0ff */
[----:B-1----:R-:W-:Y:S02]  /*9ac60*/  MOV R20, R19 ;  /* 0x0000001300147202 */ /* 0x002fe40000000f00 */
[----:B------:R-:W-:Y:S01]  /*9ac70*/  IADD3.X R17, R17, R2, RZ, P6, !PT ;  /* 0x0000000211117210 */ /* 0x000fe200037fe4ff */
[----:B------:R-:W-:Y:S04]  /*9ac80*/  STL [R1+0x1938], R7 ;  /* 0x0019380701007387 */ /* 0x000fe80000100800 */
[----:B------:R1:W-:Y:S04]  /*9ac90*/  STL [R1+0x1934], R17 ;  /* 0x0019341101007387 */ /* 0x0003e80000100800 */
[----:B------:R-:W-:Y:S04]  /*9aca0*/  LDGSTS.E [R4+-0x73ffc], desc[UR60][R20.64], P2 ;  /* 0x8c00400014047fae */ /* 0x000fe8000912187c */
[----:B------:R-:W3:Y:S01]  /*9acb0*/  LDL.LU R23, [R1+0x194c] ;  /* 0x00194c0001177983 */ /* 0x000ee20000300800 */
[----:B------:R-:W-:Y:S01]  /*9acc0*/  MOV R115, R17 ;  /* 0x0000001100737202 */ /* 0x000fe20000000f00 */
[----:B------:R-:W-:-:S02]  /*9acd0*/  IMAD.MOV.U32 R114, RZ, RZ, R7 ;  /* 0x000000ffff727224 */ /* 0x000fc400078e0007 */
[----:B------:R-:W4:Y:S04]  /*9ace0*/  LDL.LU R20, [R1+0x1b14] ;  /* 0x001b140001147983 */ /* 0x000f280000300800 */
[----:B------:R-:W4:Y:S04]  /*9acf0*/  LDL.LU R21, [R1+0x1b1c] ;  /* 0x001b1c0001157983 */ /* 0x000f280000300800 */
[----:B------:R-:W4:Y:S04]  /*9ad00*/  LDL.LU R19, [R1+0x1b20] ;  /* 0x001b200001137983 */ /* 0x000f280000300800 */
[----:B-1----:R-:W4:Y:S04]  /*9ad10*/  LDL.LU R17, [R1+0x1b24] ;  /* 0x001b240001117983 */ /* 0x002f280000300800 */
[----:B------:R-:W4:Y:S01]  /*9ad20*/  LDL.LU R7, [R1+0x1b28] ;  /* 0x001b280001077983 */ /* 0x000f220000300800 */
[----:B------:R-:W-:-:S04]  /*9ad30*/  ISETP.GT.AND P4, PT, R3, 0x3e, PT ;  /* 0x0000003e0300780c */ /* 0x000fc80003f84270 */
[----:B------:R-:W-:-:S04]  /*9ad40*/  SEL R15, RZ, 0x4, !P4 ;  /* 0x00000004ff0f7807 */ /* 0x000fc80006000000 */
[----:B------:R-:W-:-:S04]  /*9ad50*/  SEL R15, R15, RZ, !P1 ;  /* 0x000000ff0f0f7207 */ /* 0x000fc80004800000 */
[----:B------:R-:W-:Y:S02]  /*9ad60*/  ISETP.NE.U32.AND P4, PT, R15, RZ, PT ;  /* 0x000000ff0f00720c */ /* 0x000fe40003f85070 */
[-C--:B--2---:R-:W-:Y:S02]  /*9ad70*/  IADD3 R12, P5, R12, R8.reuse, RZ ;  /* 0x000000080c0c7210 */ /* 0x084fe40007fbe0ff */
[----:B------:R-:W-:-:S09]  /*9ad80*/  IADD3 R9, P6, R9, R8, RZ ;  /* 0x0000000809097210 */ /* 0x000fd20007fde0ff */
[----:B------:R1:W-:Y:S04]  /*9ad90*/  LDGSTS.E [R4+-0x77ff8], desc[UR60][R114.64], P4 ;  /* 0x8800800072047fae */ /* 0x0003e8000a12187c */
[----:B------:R-:W-:Y:S01]  /*9ada0*/  STL [R1+0x1940], R12 ;  /* 0x0019400c01007387 */ /* 0x000fe20000100800 */
[----:B-1----:R-:W-:Y:S02]  /*9adb0*/  IMAD.MOV.U32 R114, RZ, RZ, R12 ;  /* 0x000000ffff727224 */ /* 0x002fe400078e000c */
[----:B------:R-:W-:Y:S01]  /*9adc0*/  IMAD.X R16, R16, 0x1, R2, P5 ;  /* 0x0000000110107824 */ /* 0x000fe200028e0602 */
[----:B------:R-:W-:-:S04]  /*9add0*/  IADD3.X R11, R11, R2, RZ, P6, !PT ;  /* 0x000000020b0b7210 */ /* 0x000fc800037fe4ff */
[----:B------:R-:W-:Y:S01]  /*9ade0*/  MOV R115, R16 ;  /* 0x0000001000737202 */ /* 0x000fe20000000f00 */
[----:B------:R1:W-:Y:S04]  /*9adf0*/  STL [R1+0x193c], R16 ;  /* 0x00193c1001007387 */ /* 0x0003e80000100800 */
[----:B------:R-:W-:Y:S04]  /*9ae00*/  STL [R1+0x1948], R9 ;  /* 0x0019480901007387 */ /* 0x000fe80000100800 */
[----:B------:R2:W-:Y:S04]  /*9ae10*/  LDGSTS.E [R4+-0x73ff8], desc[UR60][R114.64], P4 ;  /* 0x8c00800072047fae */ /* 0x0005e8000a12187c */
[----:B------:R2:W-:Y:S04]  /*9ae20*/  STL [R1+0x1944], R11 ;  /* 0x0019440b01007387 */ /* 0x0005e80000100800 */
[----:B-1----:R-:W4:Y:S01]  /*9ae30*/  LDL.LU R16, [R1+0x1b2c] ;  /* 0x001b2c0001107983 */ /* 0x002f220000300800 */
[----:B--2---:R-:W-:-:S03]  /*9ae40*/  MOV R115, R11 ;  /* 0x0000000b00737202 */ /* 0x004fc60000000f00 */
[----:B------:R-:W2:Y:S01]  /*9ae50*/  LDL.LU R11, [R1+0x1b30] ;  /* 0x001b3000010b7983 */ /* 0x000ea20000300800 */
[----:B------:R-:W-:-:S03]  /*9ae60*/  IMAD.MOV.U32 R114, RZ, RZ, R9 ;  /* 0x000000ffff727224 */ /* 0x000fc600078e0009 */
[----:B------:R-:W2:Y:S04]  /*9ae70*/  LDL.LU R12, [R1+0x1b34] ;  /* 0x001b3400010c7983 */ /* 0x000ea80000300800 */
[----:B------:R-:W2:Y:S01]  /*9ae80*/  LDL.LU R9, [R1+0x1b38] ;  /* 0x001b380001097983 */ /* 0x000ea20000300800 */
        /* <DEDUP_REMOVED lines=8> */
[----:B------:R-:W-:Y:S02]  /*9af10*/  IADD3 R18, P6, R18, R8, RZ ;  /* 0x0000000812127210 */ /* 0x000fe40007fde0ff */
[----:B------:R-:W-:Y:S01]  /*9af20*/  ISETP.NE.U32.AND P4, PT, R15, RZ, PT ;  /* 0x000000ff0f00720c */ /* 0x000fe20003f85070 */
[----:B------:R1:W-:Y:S04]  /*9af30*/  STL [R1+0x1950], R22 ;  /* 0x0019501601007387 */ /* 0x0003e80000100800 */
[----:B------:R-:W-:Y:S01]  /*9af40*/  LDGSTS.E [R4+-0x77ff4], desc[UR60][R114.64], P2 ;  /* 0x8800c00072047fae */ /* 0x000fe2000912187c */
[----:B---3--:R-:W-:-:S05]  /*9af50*/  IMAD.X R23, R23, 0x1, R2, P5 ;  /* 0x0000000117177824 */ /* 0x008fca00028e0602 */
[----:B------:R3:W-:Y:S01]  /*9af60*/  STL [R1+0x194c], R23 ;  /* 0x00194c1701007387 */ /* 0x0007e20000100800 */
[----:B----4-:R-:W-:-:S03]  /*9af70*/  IADD3.X R20, R20, R2, RZ, P6, !PT ;  /* 0x0000000214147210 */ /* 0x010fc600037fe4ff */
[----:B------:R-:W-:Y:S04]  /*9af80*/  STL [R1+0x1b18], R18 ;  /* 0x001b181201007387 */ /* 0x000fe80000100800 */
[----:B------:R1:W-:Y:S01]  /*9af90*/  LDGSTS.E [R4+-0x73ff4], desc[UR60][R22.64], P2 ;  /* 0x8c00c00016047fae */ /* 0x0003e2000912187c */
[----:B------:R-:W-:-:S03]  /*9afa0*/  IADD3 R19, P5, R19, R8, RZ ;  /* 0x0000000813137210 */ /* 0x000fc60007fbe0ff */
[----:B------:R4:W-:Y:S02]  /*9afb0*/  STL [R1+0x1b14], R20 ;  /* 0x001b141401007387 */ /* 0x0009e40000100800 */
[----:B------:R-:W-:Y:S01]  /*9afc0*/  IMAD.X R21, R21, 0x1, R2, P5 ;  /* 0x0000000115157824 */ /* 0x000fe200028e0602 */
[----:B------:R-:W-:Y:S01]  /*9afd0*/  IADD3 R7, P6, R7, R8, RZ ;  /* 0x0000000807077210 */ /* 0x000fe20007fde0ff */
[----:B-1----:R-:W-:Y:S01]  /*9afe0*/  IMAD.MOV.U32 R22, RZ, RZ, R18 ;  /* 0x000000ffff167224 */ /* 0x002fe200078e0012 */
[----:B---3--:R-:W-:Y:S02]  /*9aff0*/  MOV R23, R20 ;  /* 0x0000001400177202 */ /* 0x008fe40000000f00 */
[----:B----4-:R-:W3:Y:S01]  /*9b000*/  LDL.LU R20, [R1+0x1b40] ;  /* 0x001b400001147983 */ /* 0x010ee20000300800 */
[----:B------:R-:W-:-:S03]  /*9b010*/  IADD3.X R17, R17, R2, RZ, P6, !PT ;  /* 0x0000000211117210 */ /* 0x000fc600037fe4ff */
[----:B------:R-:W4:Y:S04]  /*9b020*/  LDL.LU R18, [R1+0x1b48] ;  /* 0x001b480001127983 */ /* 0x000f280000300800 */
[----:B------:R-:W-:Y:S04]  /*9b030*/  STL [R1+0x1b20], R19 ;  /* 0x001b201301007387 */ /* 0x000fe80000100800 */
[----:B------:R1:W-:Y:S04]  /*9b040*/  STL [R1+0x1b1c], R21 ;  /* 0x001b1c1501007387 */ /* 0x0003e80000100800 */
[----:B------:R1:W-:Y:S04]  /*9b050*/  LDGSTS.E [R4+-0x70000], desc[UR60][R22.64], P4 ;  /* 0x9000000016047fae */ /* 0x0003e8000a12187c */
[----:B------:R2:W-:Y:S04]  /*9b060*/  STL [R1+0x1b28], R7 ;  /* 0x001b280701007387 */ /* 0x0005e80000100800 */
[----:B------:R2:W-:Y:S01]  /*9b070*/  STL [R1+0x1b24], R17 ;  /* 0x001b241101007387 */ /* 0x0005e20000100800 */
[----:B-1----:R-:W-:Y:S01]  /*9b080*/  MOV R23, R21 ;  /* 0x0000001500177202 */ /* 0x002fe20000000f00 */
[----:B------:R-:W-:-:S02]  /*9b090*/  IMAD.MOV.U32 R22, RZ, RZ, R19 ;  /* 0x000000ffff167224 */ /* 0x000fc400078e0013 */
[----:B------:R-:W4:Y:S04]  /*9b0a0*/  LDL.LU R21, [R1+0x1b3c] ;  /* 0x001b3c0001157983 */ /* 0x000f280000300800 */
[----:B------:R-:W4:Y:S01]  /*9b0b0*/  LDL.LU R19, [R1+0x1b44] ;  /* 0x001b440001137983 */ /* 0x000f220000300800 */
[----:B------:R-:W-:-:S03]  /*9b0c0*/  ISETP.GT.AND P2, PT, R3, 0x5d, PT ;  /* 0x0000005d0300780c */ /* 0x000fc60003f44270 */
[----:B------:R1:W-:Y:S01]  /*9b0d0*/  LDGSTS.E [R4+-0x6c000], desc[UR60][R22.64], P4 ;  /* 0x9400000016047fae */ /* 0x0003e2000a12187c */
[----:B------:R-:W-:-:S04]  /*9b0e0*/  SEL R15, RZ, 0x4, !P2 ;  /* 0x00000004ff0f7807 */ /* 0x000fc80005000000 */
[----:B------:R-:W-:-:S04]  /*9b0f0*/  SEL R15, R15, RZ, !P1 ;  /* 0x000000ff0f0f7207 */ /* 0x000fc80004800000 */
[----:B------:R-:W-:Y:S01]  /*9b100*/  ISETP.NE.U32.AND P2, PT, R15, RZ, PT ;  /* 0x000000ff0f00720c */ /* 0x000fe20003f45070 */
[----:B-1----:R-:W-:Y:S01]  /*9b110*/  IMAD.MOV.U32 R22, RZ, RZ, R7 ;  /* 0x000000ffff167224 */ /* 0x002fe200078e0007 */
[----:B------:R-:W-:Y:S02]  /*9b120*/  MOV R23, R17 ;  /* 0x0000001100177202 */ /* 0x000fe40000000f00 */
[----:B------:R-:W-:-:S04]  /*9b130*/  ISETP.GT.AND P4, PT, R3, 0x5e, PT ;  /* 0x0000005e0300780c */ /* 0x000fc80003f84270 */
[----:B------:R-:W-:-:S05]  /*9b140*/  SEL R15, RZ, 0x4, !P4 ;  /* 0x00000004ff0f7807 */ /* 0x000fca0006000000 */
[----:B------:R-:W-:Y:S01]  /*9b150*/  LDGSTS.E [R4+-0x6fffc], desc[UR60][R22.64], P2 ;  /* 0x9000400016047fae */ /* 0x000fe2000912187c */
[----:B------:R-:W-:-:S03]  /*9b160*/  SEL R15, R15, RZ, !P1 ;  /* 0x000000ff0f0f7207 */ /* 0x000fc60004800000 */
[----:B------:R-:W4:Y:S01]  /*9b170*/  LDL.LU R22, [R1+0x1b50] ;  /* 0x001b500001167983 */ /* 0x000f220000300800 */
[----:B--2---:R-:W-:-:S03]  /*9b180*/  IADD3 R11, P5, R11, R8, RZ ;  /* 0x000000080b0b7210 */ /* 0x004fc60007fbe0ff */
[----:B------:R-:W2:Y:S02]  /*9b190*/  LDL.LU R7, [R1+0x1d18] ;  /* 0x001d180001077983 */ /* 0x000ea40000300800 */
[----:B------:R-:W-:Y:S01]  /*9b1a0*/  IMAD.X R16, R16, 0x1, R2, P5 ;  /* 0x0000000110107824 */ /* 0x000fe200028e0602 */
[----:B------:R-:W-:Y:S01]  /*9b1b0*/  IADD3 R9, P6, R9, R8, RZ ;  /* 0x0000000809097210 */ /* 0x000fe20007fde0ff */
[----:B------:R-:W-:Y:S03]  /*9b1c0*/  STL [R1+0x1b30], R11 ;  /* 0x001b300b01007387 */ /* 0x000fe60000100800 */
[----:B------:R-:W-:Y:S01]  /*9b1d0*/  IADD3.X R12, R12, R2, RZ, P6, !PT ;  /* 0x000000020c0c7210 */ /* 0x000fe200037fe4ff */
[----:B------:R1:W-:Y:S04]  /*9b1e0*/  STL [R1+0x1b2c], R16 ;  /* 0x001b2c1001007387 */ /* 0x0003e80000100800 */
[----:B------:R-:W-:Y:S04]  /*9b1f0*/  STL [R1+0x1b38], R9 ;  /* 0x001b380901007387 */ /* 0x000fe80000100800 */
[----:B------:R1:W-:Y:S01]  /*9b200*/  STL [R1+0x1b34], R12 ;  /* 0x001b340c01007387 */ /* 0x0003e20000100800 */
[----:B------:R-:W-:-:S03]  /*9b210*/  ISETP.NE.U32.AND P4, PT, R15, RZ, PT ;  /* 0x000000ff0f00720c */ /* 0x000fc60003f85070 */
[----:B------:R-:W2:Y:S01]  /*9b220*/  LDL.LU R23, [R1+0x1b4c] ;  /* 0x001b4c0001177983 */ /* 0x000ea20000300800 */
[----:B------:R-:W-:Y:S01]  /*9b230*/  IMAD.MOV.U32 R17, RZ, RZ, R16 ;  /* 0x000000ffff117224 */ /* 0x000fe200078e0010 */
[----:B-1----:R-:W-:Y:S02]  /*9b240*/  MOV R16, R11 ;  /* 0x0000000b00107202 */ /* 0x002fe40000000f00 */
[----:B------:R-:W2:Y:S04]  /*9b250*/  LDL.LU R11, [R1+0x1d14] ;  /* 0x001d1400010b7983 */ /* 0x000ea80000300800 */
[----:B------:R1:W-:Y:S02]  /*9b260*/  LDGSTS.E [R4+-0x6bffc], desc[UR60][R16.64], P2 ;  /* 0x9400400010047fae */ /* 0x0003e4000912187c */
[----:B-1----:R-:W-:Y:S01]  /*9b270*/  IMAD.MOV.U32 R16, RZ, RZ, R9 ;  /* 0x000000ffff107224 */ /* 0x002fe200078e0009 */
[----:B------:R-:W-:-:S02]  /*9b280*/  MOV R17, R12 ;  /* 0x0000000c00117202 */ /* 0x000fc40000000f00 */
[----:B------:R-:W2:Y:S04]  /*9b290*/  LDL.LU R12, [R1+0x1d1c] ;  /* 0x001d1c00010c7983 */ /* 0x000ea80000300800 */
[----:B------:R-:W2:Y:S04]  /*9b2a0*/  LDL.LU R9, [R1+0x1d20] ;  /* 0x001d200001097983 */ /* 0x000ea80000300800 */
[----:B------:R-:W-:Y:S01]  /*9b2b0*/  LDGSTS.E [R4+-0x6fff8], desc[UR60][R16.64], P4 ;  /* 0x9000800010047fae */ /* 0x000fe2000a12187c */
[----:B------:R-:W-:-:S03]  /*9b2c0*/  ISETP.GT.AND P2, PT, R3, 0x5f, PT ;  /* 0x0000005f0300780c */ /* 0x000fc60003f44270 */
[----:B------:R-:W2:Y:S04]  /*9b2d0*/  LDL.LU R17, [R1+0x1d24] ;  /* 0x001d240001117983 */ /* 0x000ea80000300800 */
[----:B------:R-:W2:Y:S01]  /*9b2e0*/  LDL.LU R16, [R1+0x1d28] ;  /* 0x001d280001107983 */ /* 0x000ea20000300800 */
[----:B------:R-:W-:-:S04]  /*9b2f0*/  SEL R15, RZ, 0x4, !P2 ;  /* 0x00000004ff0f7807 */ /* 0x000fc80005000000 */
[----:B------:R-:W-:-:S04]  /*9b300*/  SEL R15, R15, RZ, !P1 ;  /* 0x000000ff0f0f7207 */ /* 0x000fc80004800000 */
[----:B------:R-:W-:Y:S02]  /*9b310*/  ISETP.NE.U32.AND P2, PT, R15, RZ, PT ;  /* 0x000000ff0f00720c */ /* 0x000fe40003f45070 */
[-C--:B---3--:R-:W-:Y:S02]  /*9b320*/  IADD3 R20, P5, R20, R8.reuse, RZ ;  /* 0x0000000814147210 */ /* 0x088fe40007fbe0ff */
[----:B----4-:R-:W-:-:S03]  /*9b330*/  IADD3 R18, P6, R18, R8, RZ ;  /* 0x0000000812127210 */ /* 0x010fc60007fde0ff */
[----:B------:R-:W-:Y:S01]  /*9b340*/  STL [R1+0x1b40], R20 ;  /* 0x001b401401007387 */ /* 0x000fe20000100800 */
[----:B------:R-:W-:Y:S01]  /*9b350*/  IMAD.X R21, R21, 0x1, R2, P5 ;  /* 0x0000000115157824 */ /* 0x000fe200028e0602 */
[----:B------:R-:W-:-:S04]  /*9b360*/  IADD3.X R19, R19, R2, RZ, P6, !PT ;  /* 0x0000000213137210 */ /* 0x000fc800037fe4ff */
[----:B------:R1:W-:Y:S04]  /*9b370*/  STL [R1+0x1b3c], R21 ;  /* 0x001b3c1501007387 */ /* 0x0003e80000100800 */
[----:B------:R-:W-:Y:S04]  /*9b380*/  STL [R1+0x1b48], R18 ;  /* 0x001b481201007387 */ /* 0x000fe80000100800 */
[----:B------:R-:W-:Y:S04]  /*9b390*/  LDGSTS.E [R4+-0x6bff8], desc[UR60][R20.64], P4 ;  /* 0x9400800014047fae */ /* 0x000fe8000a12187c */
[----:B------:R3:W-:Y:S04]  /*9b3a0*/  STL [R1+0x1b44], R19 ;  /* 0x001b441301007387 */ /* 0x0007e80000100800 */
[----:B------:R-:W-:Y:S04]  /*9b3b0*/  LDGSTS.E [R4+-0x6fff4], desc[UR60][R18.64], P2 ;  /* 0x9000c00012047fae */ /* 0x000fe8000912187c */
[----:B-1----:R-:W4:Y:S04]  /*9b3c0*/  LDL.LU R21, [R1+0x1d2c] ;  /* 0x001d2c0001157983 */ /* 0x002f280000300800 */
[----:B------:R-:W4:Y:S04]  /*9b3d0*/  LDL.LU R20, [R1+0x1d30] ;  /* 0x001d300001147983 */ /* 0x000f280000300800 */
[----:B---3--:R-:W3:Y:S04]  /*9b3e0*/  LDL.LU R19, [R1+0x1d34] ;  /* 0x001d340001137983 */ /* 0x008ee80000300800 */
[----:B------:R-:W3:Y:S01]  /*9b3f0*/  LDL.LU R18, [R1+0x1d38] ;  /* 0x001d380001127983 */ /* 0x000ee20000300800 */
[----:B------:R-:W-:-:S02]  /*9b400*/  ISETP.GT.AND P4, PT, R3, 0x7c, PT ;  /* 0x0000007c0300780c */ /* 0x000fc40003f84270 */
[-C--:B------:R-:W-:Y:S02]  /*9b410*/  IADD3 R22, P5, R22, R8.reuse, RZ ;  /* 0x0000000816167210 */ /* 0x080fe40007fbe0ff */
[----:B------:R-:W-:Y:S02]  /*9b420*/  SEL R15, RZ, 0x4, !P4 ;  /* 0x00000004ff0f7807 */ /* 0x000fe40006000000 */
[----:B--2---:R-:W-:Y:S02]  /*9b430*/  IADD3 R7, P6, R7, R8, RZ ;  /* 0x0000000807077210 */ /* 0x004fe40007fde0ff */
[----:B------:R-:W-:Y:S01]  /*9b440*/  SEL R15, R15, RZ, !P1 ;  /* 0x000000ff0f0f7207 */ /* 0x000fe20004800000 */
[----:B------:R1:W-:Y:S03]  /*9b450*/  STL [R1+0x1b50], R22 ;  /* 0x001b501601007387 */ /* 0x0003e60000100800 */
[----:B------:R-:W-:Y:S01]  /*9b460*/  ISETP.NE.U32.AND P4, PT, R15, RZ, PT ;  /* 0x000000ff0f00720c */ /* 0x000fe20003f85070 */
[----:B------:R-:W-:Y:S01]  /*9b470*/  IMAD.X R23, R23, 0x1, R2, P5 ;  /* 0x0000000117177824 */ /* 0x000fe200028e0602 */
[----:B------:R-:W-:-:S04]  /*9b480*/  IADD3.X R11, R11, R2, RZ, P6, !PT ;  /* 0x000000020b0b7210 */ /* 0x000fc800037fe4ff */
[----:B------:R1:W-:Y:S01]  /*9b490*/  LDGSTS.E [R4+-0x6bff4], desc[UR60][R22.64], P2 ;  /* 0x9400c00016047fae */ /* 0x0003e2000912187c */
[----:B------:R-:W-:-:S03]  /*9b4a0*/  ISETP.GT.AND P2, PT, R3, 0x7d, PT ;  /* 0x0000007d0300780c */ /* 0x000fc60003f44270 */
[----:B------:R2:W-:Y:S01]  /*9b4b0*/  STL [R1+0x1b4c], R23 ;  /* 0x001b4c1701007387 */ /* 0x0005e20000100800 */
[----:B------:R-:W-:-:S03]  /*9b4c0*/  SEL R15, RZ, 0x4, !P2 ;  /* 0x00000004ff0f7807 */ /* 0x000fc60005000000 */
[----:B------:R-:W-:Y:S01]  /*9b4d0*/  STL [R1+0x1d18], R7 ;  /* 0x001d180701007387 */ /* 0x000fe20000100800 */
[----:B------:R-:W-:-:S03]  /*9b4e0*/  SEL R15, R15, RZ, !P1 ;  /* 0x000000ff0f0f7207 */ /* 0x000fc60004800000 */
[----:B------:R2:W-:Y:S01]  /*9b4f0*/  STL [R1+0x1d14], R11 ;  /* 0x001d140b01007387 */ /* 0x0005e20000100800 */
[----:B-1----:R-:W-:Y:S01]  /*9b500*/  IMAD.MOV.U32 R22, RZ, RZ, R7 ;  /* 0x000000ffff167224 */ /* 0x002fe200078e0007 */
[----:B--2---:R-:W-:Y:S02]  /*9b510*/  MOV R23, R11 ;  /* 0x0000000b00177202 */ /* 0x004fe40000000f00 */
[----:B------:R-:W-:-:S03]  /*9b520*/  ISETP.NE.U32.AND P2, PT, R15, RZ, PT ;  /* 0x000000ff0f00720c */ /* 0x000fc60003f45070 */
[----:B------:R1:W-:Y:S04]  /*9b530*/  LDGSTS.E [R4+-0x68000], desc[UR60][R22.64], P4 ;  /* 0x9800000016047fae */ /* 0x0003e8000a12187c */
[----:B------:R-:W2:Y:S01]  /*9b540*/  LDL.LU R11, [R1+0x1d3c] ;  /* 0x001d3c00010b7983 */ /* 0x000ea20000300800 */
[----:B------:R-:W-:-:S03]  /*9b550*/  IADD3 R9, P5, R9, R8, RZ ;  /* 0x0000000809097210 */ /* 0x000fc60007fbe0ff */
[----:B------:R-:W2:Y:S02]  /*9b560*/  LDL.LU R7, [R1+0x1d40] ;  /* 0x001d400001077983 */ /* 0x000ea40000300800 */
[----:B------:R-:W-:Y:S02]  /*9b570*/  IMAD.X R12, R12, 0x1, R2, P5 ;  /* 0x000000010c0c7824 */ /* 0x000fe400028e0602 */
[----:B------:R1:W-:Y:S02]  /*9b580*/  STL [R1+0x1d20], R9 ;  /* 0x001d200901007387 */ /* 0x0003e40000100800 */
[----:B-1----:R-:W-:Y:S01]  /*9b590*/  IMAD.MOV.U32 R22, RZ, RZ, R9 ;  /* 0x000000ffff167224 */ /* 0x002fe200078e0009 */
[----:B------:R-:W-:Y:S01]  /*9b5a0*/  MOV R23, R12 ;  /* 0x0000000c00177202 */ /* 0x000fe20000000f00 */
[----:B------:R1:W-:Y:S04]  /*9b5b0*/  STL [R1+0x1d1c], R12 ;  /* 0x001d1c0c01007387 */ /* 0x0003e80000100800 */
[----:B------:R-:W-:Y:S01]  /*9b5c0*/  LDGSTS.E [R4+-0x64000], desc[UR60][R22.64], P4 ;  /* 0x9c00000016047fae */ /* 0x000fe2000a12187c */
[----:B------:R-:W-:-:S04]  /*9b5d0*/  IADD3 R16, P6, R16, R8, RZ ;  /* 0x0000000810107210 */ /* 0x000fc80007fde0ff */
[----:B------:R-:W-:Y:S01]  /*9b5e0*/  IADD3.X R17, R17, R2, RZ, P6, !PT ;  /* 0x0000000211117210 */ /* 0x000fe200037fe4ff */
[----:B------:R-:W-:Y:S04]  /*9b5f0*/  STL [R1+0x1d28], R16 ;  /* 0x001d281001007387 */ /* 0x000fe80000100800 */
[----:B------:R1:W-:Y:S04]  /*9b600*/  STL [R1+0x1d24], R17 ;  /* 0x001d241101007387 */ /* 0x0003e80000100800 */
[----:B------:R-:W2:Y:S04]  /*9b610*/  LDL.LU R9, [R1+0x1d48] ;  /* 0x001d480001097983 */ /* 0x000ea80000300800 */
[----:B-1----:R-:W2:Y:S04]  /*9b620*/  LDL.LU R12, [R1+0x1d50] ;  /* 0x001d5000010c7983 */ /* 0x002ea80000300800 */
[----:B------:R-:W-:Y:S01]  /*9b630*/  LDGSTS.E [R4+-0x67ffc], desc[UR60][R16.64], P2 ;  /* 0x9800400010047fae */ /* 0x000fe2000912187c */
[----:B------:R-:W-:-:S03]  /*9b640*/  ISETP.GT.AND P4, PT, R3, 0x7e, PT ;  /* 0x0000007e0300780c */ /* 0x000fc60003f84270 */
[----:B------:R-:W2:Y:S04]  /*9b650*/  LDL.LU R17, [R1+0x1d44] ;  /* 0x001d440001117983 */ /* 0x000ea80000300800 */
[----:B------:R-:W2:Y:S01]  /*9b660*/  LDL.LU R16, [R1+0x1d4c] ;  /* 0x001d4c0001107983 */ /* 0x000ea20000300800 */
[----:B------:R-:W-:-:S04]  /*9b670*/  SEL R15, RZ, 0x4, !P4 ;  /* 0x00000004ff0f7807 */ /* 0x000fc80006000000 */
[----:B------:R-:W-:-:S04]  /*9b680*/  SEL R15, R15, RZ, !P1 ;  /* 0x000000ff0f0f7207 */ /* 0x000fc80004800000 */
[----:B------:R-:W-:Y:S02]  /*9b690*/  ISETP.NE.U32.AND P4, PT, R15, RZ, PT ;  /* 0x000000ff0f00720c */ /* 0x000fe40003f85070 */
[----:B----4-:R-:W-:-:S05]  /*9b6a0*/  IADD3 R20, P5, R20, R8, RZ ;  /* 0x0000000814147210 */ /* 0x010fca0007fbe0ff */
[----:B------:R-:W-:Y:S01]  /*9b6b0*/  IMAD.X R21, R21, 0x1, R2, P5 ;  /* 0x0000000115157824 */ /* 0x000fe200028e0602 */
[----:B---3--:R-:W-:Y:S01]  /*9b6c0*/  IADD3 R18, P6, R18, R8, RZ ;  /* 0x0000000812127210 */ /* 0x008fe20007fde0ff */
[----:B------:R-:W-:Y:S03]  /*9b6d0*/  STL [R1+0x1d30], R20 ;  /* 0x001d301401007387 */ /* 0x000fe60000100800 */
[----:B------:R-:W-:Y:S01]  /*9b6e0*/  IADD3.X R19, R19, R2, RZ, P6, !PT ;  /* 0x0000000213137210 */ /* 0x000fe200037fe4ff */
[----:B------:R-:W-:Y:S04]  /*9b6f0*/  STL [R1+0x1d2c], R21 ;  /* 0x001d2c1501007387 */ /* 0x000fe80000100800 */
[----:B------:R-:W-:Y:S04]  /*9b700*/  STL [R1+0x1d38], R18 ;  /* 0x001d381201007387 */ /* 0x000fe80000100800 */
[----:B------:R-:W-:Y:S04]  /*9b710*/  LDGSTS.E [R4+-0x63ffc], desc[UR60][R20.64], P2 ;  /* 0x9c00400014047fae */ /* 0x000fe8000912187c */
[----:B------:R1:W-:Y:S04]  /*9b720*/  STL [R1+0x1d34], R19 ;  /* 0x001d341301007387 */ /* 0x0003e80000100800 */
[----:B------:R-:W-:Y:S04]  /*9b730*/  LDGSTS.E [R4+-0x67ff8], desc[UR60][R18.64], P4 ;  /* 0x9800800012047fae */ /* 0x000fe8000a12187c */
[----:B-1----:R-:W3:Y:S04]  /*9b740*/  LDL.LU R19, [R1+0x1d54] ;  /* 0x001d540001137983 */ /* 0x002ee80000300800 */
[----:B------:R-:W4:Y:S04]  /*9b750*/  LDL.LU R18, [R1+0x1d58] ;  /* 0x001d580001127983 */ /* 0x000f280000300800 */
[----:B------:R-:W3:Y:S04]  /*9b760*/  LDL.LU R22, [R1+0x1d94] ;  /* 0x001d940001167983 */ /* 0x000ee80000300800 */
[----:B------:R-:W3:Y:S01]  /*9b770*/  LDL.LU R21, [R1+0x1d98] ;  /* 0x001d980001157983 */ /* 0x000ee20000300800 */
[----:B------:R-:W1:Y:S01]  /*9b780*/  S2R R189, SR_TID.X ;  /* 0x0000000000bd7919 */ /* 0x000e620000002100 */
[----:B------:R-:W-:-:S04]  /*9b790*/  ISETP.GT.AND P2, PT, R3, 0x7f, PT ;  /* 0x0000007f0300780c */ /* 0x000fc80003f44270 */
[----:B------:R-:W-:Y:S02]  /*9b7a0*/  SEL R15, RZ, 0x4, !P2 ;  /* 0x00000004ff0f7807 */ /* 0x000fe40005000000 */
[----:B--2---:R-:W-:-:S05]  /*9b7b0*/  IADD3 R7, P5, R7, R8, RZ ;  /* 0x0000000807077210 */ /* 0x004fca0007fbe0ff */
[----:B------:R-:W-:Y:S01]  /*9b7c0*/  IMAD.X R11, R11, 0x1, R2, P5 ;  /* 0x000000010b0b7824 */ /* 0x000fe200028e0602 */
[----:B------:R-:W-:-:S03]  /*9b7d0*/  MOV R114, R7 ;  /* 0x0000000700727202 */ /* 0x000fc60000000f00 */
[----:B------:R-:W-:Y:S01]  /*9b7e0*/  IMAD.MOV.U32 R115, RZ, RZ, R11 ;  /* 0x000000ffff737224 */ /* 0x000fe200078e000b */
[----:B------:R-:W-:-:S04]  /*9b7f0*/  SEL R15, R15, RZ, !P1 ;  /* 0x000000ff0f0f7207 */ /* 0x000fc80004800000 */
[----:B------:R2:W-:Y:S01]  /*9b800*/  LDGSTS.E [R4+-0x63ff8], desc[UR60][R114.64], P4 ;  /* 0x9c00800072047fae */ /* 0x0005e2000a12187c */
[----:B------:R-:W-:-:S03]  /*9b810*/  ISETP.NE.U32.AND P2, PT, R15, RZ, PT ;  /* 0x000000ff0f00720c */ /* 0x000fc60003f45070 */
[----:B------:R1:W-:Y:S04]  /*9b820*/  STL [R1+0x1d40], R7 ;  /* 0x001d400701007387 */ /* 0x0003e80000100800 */
[----:B------:R1:W-:Y:S01]  /*9b830*/  STL [R1+0x1d3c], R11 ;  /* 0x001d3c0b01007387 */ /* 0x0003e20000100800 */
[----:B------:R-:W-:-:S03]  /*9b840*/  IADD3 R9, P4, R9, R8, RZ ;  /* 0x0000000809097210 */ /* 0x000fc60007f9e0ff */
[----:B-1----:R-:W3:Y:S01]  /*9b850*/  LDL.LU R7, [R1+0x1dd8] ;  /* 0x001dd80001077983 */ /* 0x002ee20000300800 */
[----:B------:R-:W-:-:S03]  /*9b860*/  IADD3 R12, P5, R12, R8, RZ ;  /* 0x000000080c0c7210 */ /* 0x000fc60007fbe0ff */
[----:B------:R-:W3:Y:S01]  /*9b870*/  LDL.LU R11, [R1+0x1e18] ;  /* 0x001e1800010b7983 */ /* 0x000ee20000300800 */
[----:B--2---:R-:W-:-:S03]  /*9b880*/  MOV R114, R9 ;  /* 0x0000000900727202 */ /* 0x004fc60000000f00 */
[----:B------:R1:W-:Y:S01]  /*9b890*/  STL [R1+0x1d48], R9 ;  /* 0x001d480901007387 */ /* 0x0003e20000100800 */
[----:B------:R-:W-:Y:S01]  /*9b8a0*/  IADD3.X R17, R17, R2, RZ, P4, !PT ;  /* 0x0000000211117210 */ /* 0x000fe200027fe4ff */
[----:B------:R-:W-:-:S04]  /*9b8b0*/  IMAD.X R16, R16, 0x1, R2, P5 ;  /* 0x0000000110107824 */ /* 0x000fc800028e0602 */
[----:B------:R2:W-:Y:S01]  /*9b8c0*/  STL [R1+0x1d44], R17 ;  /* 0x001d441101007387 */ /* 0x0005e20000100800 */
[----:B------:R-:W-:-:S03]  /*9b8d0*/  IMAD.MOV.U32 R115, RZ, RZ, R17 ;  /* 0x000000ffff737224 */ /* 0x000fc600078e0011 */
[----:B------:R2:W-:Y:S01]  /*9b8e0*/  STL [R1+0x1d50], R12 ;  /* 0x001d500c01007387 */ /* 0x0005e20000100800 */
[----:B-1----:R-:W-:-:S03]  /*9b8f0*/  LOP3.LUT R9, R189, 0x7f, RZ, 0xc0, !PT ;  /* 0x0000007fbd097812 */ /* 0x002fc600078ec0ff */
[----:B------:R1:W-:Y:S04]  /*9b900*/  LDGSTS.E [R4+-0x67ff4], desc[UR60][R114.64], P2 ;  /* 0x9800c00072047fae */ /* 0x0003e8000912187c */
[----:B--2---:R-:W2:Y:S04]  /*9b910*/  LDL.LU R17, [R1+0x1dd4] ;  /* 0x001dd40001117983 */ /* 0x004ea80000300800 */
[----:B------:R1:W-:Y:S04]  /*9b920*/  STL [R1+0x1d4c], R16 ;  /* 0x001d4c1001007387 */ /* 0x0003e80000100800 */
[----:B------:R-:W2:Y:S01]  /*9b930*/  LDL.LU R20, [R1+0x1e14] ;  /* 0x001e140001147983 */ /* 0x000ea20000300800 */
[----:B-1----:R-:W-:Y:S01]  /*9b940*/  MOV R114, R12 ;  /* 0x0000000c00727202 */ /* 0x002fe20000000f00 */
[----:B------:R-:W-:-:S05]  /*9b950*/  IMAD.MOV.U32 R115, RZ, RZ, R16 ;  /* 0x000000ffff737224 */ /* 0x000fca00078e0010 */
[----:B------:R-:W-:Y:S01]  /*9b960*/  LDGSTS.E [R4+-0x63ff4], desc[UR60][R114.64], P2 ;  /* 0x9c00c00072047fae */ /* 0x000fe2000912187c */
[----:B------:R-:W-:Y:S02]  /*9b970*/  ISETP.GE.AND P2, PT, R9, R3, PT ;  /* 0x000000030900720c */ /* 0x000fe40003f46270 */
[----:B------:R-:W-:Y:S01]  /*9b980*/  SHF.L.U32 R5, R5, 0x7, RZ ;  /* 0x0000000705057819 */ /* 0x000fe200000006ff */
[----:B------:R-:W2:Y:S01]  /*9b990*/  LDL.LU R9, [R1+0x1e54] ;  /* 0x001e540001097983 */ /* 0x000ea20000300800 */
[----:B------:R-:W-:-:S03]  /*9b9a0*/  SEL R3, RZ, 0x4, P2 ;  /* 0x00000004ff037807 */ /* 0x000fc60001000000 */
[----:B------:R-:W-:Y:S01]  /*9b9b0*/  IMAD.SHL.U32 R5, R5, 0x4, RZ ;  /* 0x0000000405057824 */ /* 0x000fe200078e00ff */
[----:B------:R-:W-:Y:S01]  /*9b9c0*/  SEL R3, R3, RZ, !P1 ;  /* 0x000000ff03037207 */ /* 0x000fe20004800000 */
[----:B------:R-:W0:Y:S04]  /*9b9d0*/  LDGDEPBAR ;  /* 0x00000000000079af */ /* 0x000e280000000000 */
[----:B------:R-:W2:Y:S04]  /*9b9e0*/  LDL.LU R4, [R1+0x1e58] ;  /* 0x001e580001047983 */ /* 0x000ea80000300800 */
[----:B------:R-:W2:Y:S04]  /*9b9f0*/  LDL.LU R12, [R1+0x1e94] ;  /* 0x001e9400010c7983 */ /* 0x000ea80000300800 */
[----:B------:R-:W2:Y:S01]  /*9ba00*/  LDL.LU R8, [R1+0x1e98] ;  /* 0x001e980001087983 */ /* 0x000ea20000300800 */
[----:B------:R-:W-:-:S02]  /*9ba10*/  ISETP.NE.U32.AND P1, PT, R3, RZ, PT ;  /* 0x000000ff0300720c */ /* 0x000fc40003f25070 */
[----:B------:R-:W-:Y:S01]  /*9ba20*/  LEA R15, R6, R14, 0x12 ;  /* 0x0000000e060f7211 */ /* 0x000fe200078e90ff */
[----:B------:R-:W2:Y:S04]  /*9ba30*/  LDL.LU R16, [R1+0x1ed8] ;  /* 0x001ed80001107983 */ /* 0x000ea80000300800 */
[----:B------:R-:W-:Y:S01]  /*9ba40*/  IMAD.IADD R3, R10, 0x1, R15 ;  /* 0x000000010a037824 */ /* 0x000fe200078e020f */
[----:B----4-:R-:W-:-:S05]  /*9ba50*/  IADD3 R18, P2, R18, R5, RZ ;  /* 0x0000000512127210 */ /* 0x010fca0007f5e0ff */
[----:B---3--:R-:W-:Y:S01]  /*9ba60*/  IMAD.X R19, R19, 0x1, R0, P2 ;  /* 0x0000000113137824 */ /* 0x008fe200010e0600 */
[----:B------:R-:W-:Y:S01]  /*9ba70*/  IADD3 R21, P4, R21, R5, RZ ;  /* 0x0000000515157210 */ /* 0x000fe20007f9e0ff */
[----:B------:R-:W-:Y:S03]  /*9ba80*/  STL [R1+0x1d58], R18 ;  /* 0x001d581201007387 */ /* 0x000fe60000100800 */
[----:B------:R-:W-:Y:S01]  /*9ba90*/  IADD3.X R22, R22, R0, RZ, P4, !PT ;  /* 0x0000000016167210 */ /* 0x000fe200027fe4ff */
[----:B------:R-:W3:Y:S04]  /*9baa0*/  LDL.LU R6, [R1+0x1f18] ;  /* 0x001f180001067983 */ /* 0x000ee80000300800 */
[----:B------:R-:W-:Y:S04]  /*9bab0*/  STL [R1+0x1d98], R21 ;  /* 0x001d981501007387 */ /* 0x000fe80000100800 */
[----:B------:R1:W-:Y:S04]  /*9bac0*/  STL [R1+0x1d54], R19 ;  /* 0x001d541301007387 */ /* 0x0003e80000100800 */
[----:B------:R4:W-:Y:S04]  /*9bad0*/  STL [R1+0x1d94], R22 ;  /* 0x001d941601007387 */ /* 0x0009e80000100800 */
[----:B------:R-:W-:Y:S04]  /*9bae0*/  LDGSTS.E [R3], desc[UR60][R18.64], P1 ;  /* 0x0000000012037fae */ /* 0x000fe8000892187c */
[----:B-1----:R-:W3:Y:S04]  /*9baf0*/  LDL.LU R19, [R1+0x1ed4] ;  /* 0x001ed40001137983 */ /* 0x002ee80000300800 */
[----:B------:R-:W3:Y:S01]  /*9bb00*/  LDL.LU R18, [R1+0x1f14] ;  /* 0x001f140001127983 */ /* 0x000ee20000300800 */
[----:B------:R-:W-:Y:S01]  /*9bb10*/  MOV R23, R22 ;  /* 0x0000001600177202 */ /* 0x000fe20000000f00 */
[----:B----4-:R-:W-:-:S05]  /*9bb20*/  IMAD.MOV.U32 R22, RZ, RZ, R21 ;  /* 0x000000ffff167224 */ /* 0x010fca00078e0015 */
[----:B------:R1:W-:Y:S01]  /*9bb30*/  LDGSTS.E [R3+0x400], desc[UR60][R22.64], P1 ;  /* 0x0040000016037fae */ /* 0x0003e2000892187c */
[-C--:B------:R-:W-:Y:S02]  /*9bb40*/  IADD3 R7, P2, R7, R5.reuse, RZ ;  /* 0x0000000507077210 */ /* 0x080fe40007f5e0ff */
[----:B------:R-:W-:-:S03]  /*9bb50*/  IADD3 R11, P4, R11, R5, RZ ;  /* 0x000000050b0b7210 */ /* 0x000fc60007f9e0ff */
[----:B------:R-:W-:Y:S01]  /*9bb60*/  STL [R1+0x1dd8], R7 ;  /* 0x001dd80701007387 */ /* 0x000fe20000100800 */
[----:B-1----:R-:W-:Y:S02]  /*9bb70*/  MOV R22, R7 ;  /* 0x0000000700167202 */ /* 0x002fe40000000f00 */
[----:B--2---:R-:W-:-:S05]  /*9bb80*/  IADD3.X R17, R17, R0, RZ, P2, !PT ;  /* 0x0000000011117210 */ /* 0x004fca00017fe4ff */
[----:B------:R1:W-:Y:S01]  /*9bb90*/  STL [R1+0x1dd4], R17 ;  /* 0x001dd41101007387 */ /* 0x0003e20000100800 */
[----:B------:R-:W-:-:S03]  /*9bba0*/  IMAD.X R20, R20, 0x1, R0, P4 ;  /* 0x0000000114147824 */ /* 0x000fc600020e0600 */
[----:B------:R-:W-:Y:S01]  /*9bbb0*/  STL [R1+0x1e18], R11 ;  /* 0x001e180b01007387 */ /* 0x000fe20000100800 */
[----:B------:R-:W-:-:S03]  /*9bbc0*/  IMAD.MOV.U32 R23, RZ, RZ, R17 ;  /* 0x000000ffff177224 */ /* 0x000fc600078e0011 */
[----:B------:R2:W-:Y:S01]  /*9bbd0*/  STL [R1+0x1e14], R20 ;  /* 0x001e141401007387 */ /* 0x0005e20000100800 */
[----:B------:R-:W-:-:S03]  /*9bbe0*/  MOV R21, R20 ;  /* 0x0000001400157202 */ /* 0x000fc60000000f00 */
[----:B-1----:R-:W4:Y:S04]  /*9bbf0*/  LDL.LU R17, [R1+0x1f58] ;  /* 0x001f580001117983 */ /* 0x002f280000300800 */
[----:B------:R-:W4:Y:S01]  /*9bc00*/  LDL.LU R7, [R1+0x1f98] ;  /* 0x001f980001077983 */ /* 0x000f220000300800 */
[----:B--2---:R-:W-:-:S03]  /*9bc10*/  IMAD.MOV.U32 R20, RZ, RZ, R11 ;  /* 0x000000ffff147224 */ /* 0x004fc600078e000b */
[----:B------:R1:W-:Y:S04]  /*9bc20*/  LDGSTS.E [R3+0x800], desc[UR60][R22.64], P1 ;  /* 0x0080000016037fae */ /* 0x0003e8000892187c */
[----:B------:R-:W-:Y:S01]  /*9bc30*/  LDGSTS.E [R3+0xc00], desc[UR60][R20.64], P1 ;  /* 0x00c0000014037fae */ /* 0x000fe2000892187c */
[----:B------:R-:W-:-:S04]  /*9bc40*/  IADD3 R4, P2, R4, R5, RZ ;  /* 0x0000000504047210 */ /* 0x000fc80007f5e0ff */
[----:B------:R-:W-:Y:S02]  /*9bc50*/  IADD3.X R9, R9, R0, RZ, P2, !PT ;  /* 0x0000000009097210 */ /* 0x000fe400017fe4ff */
[-C--:B------:R-:W-:Y:S01]  /*9bc60*/  IADD3 R8, P4, R8, R5.reuse, RZ ;  /* 0x0000000508087210 */ /* 0x080fe20007f9e0ff */
[----:B------:R-:W2:Y:S04]  /*9bc70*/  LDL.LU R20, [R1+0x1f54] ;  /* 0x001f540001147983 */ /* 0x000ea80000300800 */
[----:B------:R-:W2:Y:S01]  /*9bc80*/  LDL.LU R11, [R1+0x1f94] ;  /* 0x001f9400010b7983 */ /* 0x000ea20000300800 */
[----:B------:R-:W-:Y:S01]  /*9bc90*/  IMAD.X R12, R12, 0x1, R0, P4 ;  /* 0x000000010c0c7824 */ /* 0x000fe200020e0600 */
[----:B-1----:R-:W-:Y:S01]  /*9bca0*/  MOV R22, R4 ;  /* 0x0000000400167202 */ /* 0x002fe20000000f00 */
[----:B------:R-:W-:Y:S01]  /*9bcb0*/  IMAD.MOV.U32 R23, RZ, RZ, R9 ;  /* 0x000000ffff177224 */ /* 0x000fe200078e0009 */
[----:B------:R-:W-:Y:S04]  /*9bcc0*/  STL [R1+0x1e58], R4 ;  /* 0x001e580401007387 */ /* 0x000fe80000100800 */
[----:B------:R1:W-:Y:S04]  /*9bcd0*/  STL [R1+0x1e54], R9 ;  /* 0x001e540901007387 */ /* 0x0003e80000100800 */
[----:B------:R-:W-:Y:S04]  /*9bce0*/  STL [R1+0x1e98], R8 ;  /* 0x001e980801007387 */ /* 0x000fe80000100800 */
[----:B------:R1:W-:Y:S04]  /*9bcf0*/  STL [R1+0x1e94], R12 ;  /* 0x001e940c01007387 */ /* 0x0003e80000100800 */
[----:B-1----:R-:W2:Y:S01]  /*9bd00*/  LDL.LU R9, [R1+0x1fd8] ;  /* 0x001fd80001097983 */ /* 0x002ea20000300800 */
[----:B------:R-:W-:-:S03]  /*9bd10*/  IADD3 R16, P2, R16, R5, RZ ;  /* 0x0000000510107210 */ /* 0x000fc60007f5e0ff */
[----:B------:R-:W2:Y:S04]  /*9bd20*/  LDL.LU R4, [R1+0x2018] ;  /* 0x0020180001047983 */ /* 0x000ea80000300800 */
[----:B------:R1:W-:Y:S02]  /*9bd30*/  LDGSTS.E [R3+0x1000], desc[UR60][R22.64], P1 ;  /* 0x0100000016037fae */ /* 0x0003e4000892187c */
[----:B-1----:R-:W-:Y:S01]  /*9bd40*/  IMAD.MOV.U32 R23, RZ, RZ, R12 ;  /* 0x000000ffff177224 */ /* 0x002fe200078e000c */
[----:B------:R-:W-:Y:S01]  /*9bd50*/  MOV R22, R8 ;  /* 0x0000000800167202 */ /* 0x000fe20000000f00 */
[----:B------:R-:W2:Y:S04]  /*9bd60*/  LDL.LU R12, [R1+0x1fd4] ;  /* 0x001fd400010c7983 */ /* 0x000ea80000300800 */
[----:B------:R-:W2:Y:S04]  /*9bd70*/  LDL.LU R8, [R1+0x2014] ;  /* 0x0020140001087983 */ /* 0x000ea80000300800 */
[----:B------:R-:W-:Y:S04]  /*9bd80*/  STL [R1+0x1ed8], R16 ;  /* 0x001ed81001007387 */ /* 0x000fe80000100800 */
[----:B------:R1:W-:Y:S02]  /*9bd90*/  LDGSTS.E [R3+0x1400], desc[UR60][R22.64], P1 ;  /* 0x0140000016037fae */ /* 0x0003e4000892187c */
[----:B-1----:R-:W-:-:S02]  /*9bda0*/  MOV R22, R16 ;  /* 0x0000001000167202 */ /* 0x002fc40000000f00 */
[----:B---3--:R-:W-:Y:S02]  /*9bdb0*/  IADD3 R6, P4, R6, R5, RZ ;  /* 0x0000000506067210 */ /* 0x008fe40007f9e0ff */
[----:B------:R-:W-:-:S03]  /*9bdc0*/  IADD3.X R19, R19, R0, RZ, P2, !PT ;  /* 0x0000000013137210 */ /* 0x000fc600017fe4ff */
[----:B------:R-:W-:Y:S02]  /*9bdd0*/  IMAD.X R18, R18, 0x1, R0, P4 ;  /* 0x0000000112127824 */ /* 0x000fe400020e0600 */
[----:B------:R1:W-:Y:S01]  /*9bde0*/  STL [R1+0x1ed4], R19 ;  /* 0x001ed41301007387 */ /* 0x0003e20000100800 */
[----:B------:R-:W-:-:S03]  /*9bdf0*/  IMAD.MOV.U32 R23, RZ, RZ, R19 ;  /* 0x000000ffff177224 */ /* 0x000fc600078e0013 */
[----:B------:R-:W-:Y:S04]  /*9be00*/  STL [R1+0x1f18], R6 ;  /* 0x001f180601007387 */ /* 0x000fe80000100800 */
[----:B------:R3:W-:Y:S01]  /*9be10*/  STL [R1+0x1f14], R18 ;  /* 0x001f141201007387 */ /* 0x0007e20000100800 */
[----:B-1----:R-:W-:-:S03]  /*9be20*/  MOV R19, R18 ;  /* 0x0000001200137202 */ /* 0x002fc60000000f00 */
[----:B------:R-:W2:Y:S04]  /*9be30*/  LDL.LU R16, [R1+0x2058] ;  /* 0x0020580001107983 */ /* 0x000ea80000300800 */
[----:B------:R-:W2:Y:S01]  /*9be40*/  LDL.LU R21, [R1+0x2098] ;  /* 0x0020980001157983 */ /* 0x000ea20000300800 */
[----:B---3--:R-:W-:-:S03]  /*9be50*/  IMAD.MOV.U32 R18, RZ, RZ, R6 ;  /* 0x000000ffff127224 */ /* 0x008fc600078e0006 */
[----:B------:R-:W-:Y:S04]  /*9be60*/  LDGSTS.E [R3+0x1800], desc[UR60][R22.64], P1 ;  /* 0x0180000016037fae */ /* 0x000fe8000892187c */
[----:B------:R-:W-:Y:S04]  /*9be70*/  LDGSTS.E [R3+0x1c00], desc[UR60][R18.64], P1 ;  /* 0x01c0000012037fae */ /* 0x000fe8000892187c */
[----:B------:R-:W3:Y:S04]  /*9be80*/  LDL.LU R19, [R1+0x2054] ;  /* 0x0020540001137983 */ /* 0x000ee80000300800 */
[----:B------:R-:W3:Y:S04]  /*9be90*/  LDL.LU R22, [R1+0x2094] ;  /* 0x0020940001167983 */ /* 0x000ee80000300800 */
[----:B------:R-:W3:Y:S04]  /*9bea0*/  LDL.LU R6, [R1+0x20d8] ;  /* 0x0020d80001067983 */ /* 0x000ee80000300800 */
[----:B------:R-:W3:Y:S01]  /*9beb0*/  LDL.LU R18, [R1+0x2118] ;  /* 0x0021180001127983 */ /* 0x000ee20000300800 */
[----:B----4-:R-:W-:-:S02]  /*9bec0*/  IADD3 R17, P2, R17, R5, RZ ;  /* 0x0000000511117210 */ /* 0x010fc40007f5e0ff */
[----:B------:R-:W-:-:S03]  /*9bed0*/  IADD3 R7, P4, R7, R5, RZ ;  /* 0x0000000507077210 */ /* 0x000fc60007f9e0ff */
[----:B------:R1:W-:Y:S01]  /*9bee0*/  STL [R1+0x1f58], R17 ;  /* 0x001f581101007387 */ /* 0x0003e20000100800 */
[----:B------:R-:W-:Y:S02]  /*9bef0*/  MOV R114, R17 ;  /* 0x0000001100727202 */ /* 0x000fe40000000f00 */
[----:B--2---:R-:W-:Y:S01]  /*9bf00*/  IADD3.X R20, R20, R0, RZ, P2, !PT ;  /* 0x0000000014147210 */ /* 0x004fe200017fe4ff */
[----:B------:R-:W-:-:S04]  /*9bf10*/  IMAD.X R11, R11, 0x1, R0, P4 ;  /* 0x000000010b0b7824 */ /* 0x000fc800020e0600 */
[----:B------:R2:W-:Y:S01]  /*9bf20*/  STL [R1+0x1f54], R20 ;  /* 0x001f541401007387 */ /* 0x0005e20000100800 */
[----:B------:R-:W-:-:S03]  /*9bf30*/  IMAD.MOV.U32 R115, RZ, RZ, R20 ;  /* 0x000000ffff737224 */ /* 0x000fc600078e0014 */
[----:B------:R4:W-:Y:S04]  /*9bf40*/  STL [R1+0x1f98], R7 ;  /* 0x001f980701007387 */ /* 0x0009e80000100800 */
[----:B------:R4:W-:Y:S04]  /*9bf50*/  STL [R1+0x1f94], R11 ;  /* 0x001f940b01007387 */ /* 0x0009e80000100800 */
[----:B-1----:R-:W3:Y:S04]  /*9bf60*/  LDL.LU R17, [R1+0x20d4] ;  /* 0x0020d40001117983 */ /* 0x002ee80000300800 */
[----:B--2---:R-:W2:Y:S01]  /*9bf70*/  LDL.LU R20, [R1+0x2114] ;  /* 0x0021140001147983 */ /* 0x004ea20000300800 */
[----:B------:R-:W-:-:S03]  /*9bf80*/  IADD3 R9, P2, R9, R5, RZ ;  /* 0x0000000509097210 */ /* 0x000fc60007f5e0ff */
[----:B------:R1:W-:Y:S01]  /*9bf90*/  LDGSTS.E [R3+0x2000], desc[UR60][R114.64], P1 ;  /* 0x0200000072037fae */ /* 0x0003e2000892187c */
[----:B------:R-:W-:Y:S02]  /*9bfa0*/  IADD3 R4, P4, R4, R5, RZ ;  /* 0x0000000504047210 */ /* 0x000fe40007f9e0ff */
[----:B-1----:R-:W-:Y:S01]  /*9bfb0*/  MOV R114, R7 ;  /* 0x0000000700727202 */ /* 0x002fe20000000f00 */
[----:B------:R-:W-:Y:S01]  /*9bfc0*/  IMAD.MOV.U32 R115, RZ, RZ, R11 ;  /* 0x000000ffff737224 */ /* 0x000fe200078e000b */
[----:B----4-:R-:W4:Y:S04]  /*9bfd0*/  LDL.LU R7, [R1+0x2158] ;  /* 0x0021580001077983 */ /* 0x010f280000300800 */
[----:B------:R-:W4:Y:S01]  /*9bfe0*/  LDL.LU R11, [R1+0x2198] ;  /* 0x00219800010b7983 */ /* 0x000f220000300800 */
[----:B------:R-:W-:-:S03]  /*9bff0*/  IADD3.X R12, R12, R0, RZ, P2, !PT ;  /* 0x000000000c0c7210 */ /* 0x000fc600017fe4ff */
[----:B------:R1:W-:Y:S01]  /*9c000*/  STL [R1+0x1fd8], R9 ;  /* 0x001fd80901007387 */ /* 0x0003e20000100800 */
[----:B------:R-:W-:-:S03]  /*9c010*/  IMAD.X R8, R8, 0x1, R0, P4 ;  /* 0x0000000108087824 */ /* 0x000fc600020e0600 */
[----:B------:R1:W-:Y:S04]  /*9c020*/  STL [R1+0x1fd4], R12 ;  /* 0x001fd40c01007387 */ /* 0x0003e80000100800 */
[----:B------:R1:W-:Y:S04]  /*9c030*/  LDGSTS.E [R3+0x2400], desc[UR60][R114.64], P1 ;  /* 0x0240000072037fae */ /* 0x0003e8000892187c */
[----:B------:R1:W-:Y:S04]  /*9c040*/  STL [R1+0x2018], R4 ;  /* 0x0020180401007387 */ /* 0x0003e80000100800 */
[----:B------:R1:W-:Y:S02]  /*9c050*/  STL [R1+0x2014], R8 ;  /* 0x0020140801007387 */ /* 0x0003e40000100800 */
[----:B-1----:R-:W-:-:S02]  /*9c060*/  MOV R114, R9 ;  /* 0x0000000900727202 */ /* 0x002fc40000000f00 */
[----:B------:R-:W4:Y:S01]  /*9c070*/  LDL.LU R9, [R1+0x2154] ;  /* 0x0021540001097983 */ /* 0x000f220000300800 */
[----:B------:R-:W-:-:S03]  /*9c080*/  IMAD.MOV.U32 R115, RZ, RZ, R12 ;  /* 0x000000ffff737224 */ /* 0x000fc600078e000c */
[----:B------:R-:W4:Y:S04]  /*9c090*/  LDL.LU R12, [R1+0x2194] ;  /* 0x00219400010c7983 */ /* 0x000f280000300800 */
[----:B------:R1:W-:Y:S02]  /*9c0a0*/  LDGSTS.E [R3+0x2800], desc[UR60][R114.64], P1 ;  /* 0x0280000072037fae */ /* 0x0003e4000892187c */
[----:B-1----:R-:W-:Y:S01]  /*9c0b0*/  MOV R114, R4 ;  /* 0x0000000400727202 */ /* 0x002fe20000000f00 */
[----:B------:R-:W-:Y:S01]  /*9c0c0*/  IMAD.MOV.U32 R115, RZ, RZ, R8 ;  /* 0x000000ffff737224 */ /* 0x000fe200078e0008 */
[----:B------:R-:W4:Y:S04]  /*9c0d0*/  LDL.LU R4, [R1+0x21d8] ;  /* 0x0021d80001047983 */ /* 0x000f280000300800 */
[----:B------:R-:W4:Y:S04]  /*9c0e0*/  LDL.LU R8, [R1+0x2218] ;  /* 0x0022180001087983 */ /* 0x000f280000300800 */
[----:B------:R1:W-:Y:S01]  /*9c0f0*/  LDGSTS.E [R3+0x2c00], desc[UR60][R114.64], P1 ;  /* 0x02c0000072037fae */ /* 0x0003e2000892187c */
[----:B------:R-:W-:-:S02]  /*9c100*/  IADD3 R16, P2, R16, R5, RZ ;  /* 0x0000000510107210 */ /* 0x000fc40007f5e0ff */
[----:B------:R-:W-:-:S03]  /*9c110*/  IADD3 R21, P4, R21, R5, RZ ;  /* 0x0000000515157210 */ /* 0x000fc60007f9e0ff */
[----:B------:R-:W-:Y:S01]  /*9c120*/  STL [R1+0x2058], R16 ;  /* 0x0020581001007387 */ /* 0x000fe20000100800 */
[----:B-1----:R-:W-:Y:S02]  /*9c130*/  MOV R114, R16 ;  /* 0x0000001000727202 */ /* 0x002fe40000000f00 */
[----:B---3--:R-:W-:Y:S01]  /*9c140*/  IADD3.X R19, R19, R0, RZ, P2, !PT ;  /* 0x0000000013137210 */ /* 0x008fe200017fe4ff */
[----:B------:R-:W-:-:S04]  /*9c150*/  IMAD.X R22, R22, 0x1, R0, P4 ;  /* 0x0000000116167824 */ /* 0x000fc800020e0600 */
[----:B------:R1:W-:Y:S01]  /*9c160*/  STL [R1+0x2054], R19 ;  /* 0x0020541301007387 */ /* 0x0003e20000100800 */
[----:B------:R-:W-:-:S03]  /*9c170*/  IMAD.MOV.U32 R115, RZ, RZ, R19 ;  /* 0x000000ffff737224 */ /* 0x000fc600078e0013 */
[----:B------:R-:W-:Y:S04]  /*9c180*/  STL [R1+0x2098], R21 ;  /* 0x0020981501007387 */ /* 0x000fe80000100800 */
[----:B------:R3:W-:Y:S04]  /*9c190*/  STL [R1+0x2094], R22 ;  /* 0x0020941601007387 */ /* 0x0007e80000100800 */
[----:B-1----:R-:W4:Y:S04]  /*9c1a0*/  LDL.LU R19, [R1+0x21d4] ;  /* 0x0021d40001137983 */ /* 0x002f280000300800 */
[----:B------:R-:W4:Y:S01]  /*9c1b0*/  LDL.LU R16, [R1+0x2214] ;  /* 0x0022140001107983 */ /* 0x000f220000300800 */
[----:B------:R-:W-:-:S02]  /*9c1c0*/  IADD3 R6, P2, R6, R5, RZ ;  /* 0x0000000506067210 */ /* 0x000fc40007f5e0ff */
[----:B------:R-:W-:Y:S01]  /*9c1d0*/  IADD3 R18, P4, R18, R5, RZ ;  /* 0x0000000512127210 */ /* 0x000fe20007f9e0ff */
[----:B------:R-:W-:Y:S01]  /*9c1e0*/  LDGSTS.E [R3+0x3000], desc[UR60][R114.64], P1 ;  /* 0x0300000072037fae */ /* 0x000fe2000892187c */
[----:B------:R-:W-:Y:S01]  /*9c1f0*/  MOV R23, R22 ;  /* 0x0000001600177202 */ /* 0x000fe20000000f00 */
[----:B---3--:R-:W-:Y:S02]  /*9c200*/  IMAD.MOV.U32 R22, RZ, RZ, R21 ;  /* 0x000000ffff167224 */ /* 0x008fe400078e0015 */
[----:B------:R-:W-:Y:S04]  /*9c210*/  STL [R1+0x20d8], R6 ;  /* 0x0020d80601007387 */ /* 0x000fe80000100800 */
[----:B------:R1:W-:Y:S02]  /*9c220*/  LDGSTS.E [R3+0x3400], desc[UR60][R22.64], P1 ;  /* 0x0340000016037fae */ /* 0x0003e4000892187c */
[----:B-1----:R-:W-:-:S02]  /*9c230*/  MOV R22, R6 ;  /* 0x0000000600167202 */ /* 0x002fc40000000f00 */
[----:B------:R-:W-:Y:S01]  /*9c240*/  IADD3.X R17, R17, R0, RZ, P2, !PT ;  /* 0x0000000011117210 */ /* 0x000fe200017fe4ff */
[----:B--2---:R-:W-:-:S04]  /*9c250*/  IMAD.X R20, R20, 0x1, R0, P4 ;  /* 0x0000000114147824 */ /* 0x004fc800020e0600 */
[----:B------:R1:W-:Y:S01]  /*9c260*/  STL [R1+0x20d4], R17 ;  /* 0x0020d41101007387 */ /* 0x0003e20000100800 */
[----:B------:R-:W-:-:S03]  /*9c270*/  IMAD.MOV.U32 R23, RZ, RZ, R17 ;  /* 0x000000ffff177224 */ /* 0x000fc600078e0011 */
[----:B------:R-:W-:Y:S01]  /*9c280*/  STL [R1+0x2118], R18 ;  /* 0x0021181201007387 */ /* 0x000fe20000100800 */
[----:B------:R-:W-:-:S03]  /*9c290*/  MOV R21, R20 ;  /* 0x0000001400157202 */ /* 0x000fc60000000f00 */
[----:B------:R2:W-:Y:S04]  /*9c2a0*/  STL [R1+0x2114], R20 ;  /* 0x0021141401007387 */ /* 0x0005e80000100800 */
[----:B-1----:R-:W3:Y:S04]  /*9c2b0*/  LDL.LU R17, [R1+0x2258] ;  /* 0x0022580001117983 */ /* 0x002ee80000300800 */
[----:B------:R-:W3:Y:S01]  /*9c2c0*/  LDL.LU R6, [R1+0x2298] ;  /* 0x0022980001067983 */ /* 0x000ee20000300800 */
[----:B--2---:R-:W-:-:S03]  /*9c2d0*/  IMAD.MOV.U32 R20, RZ, RZ, R18 ;  /* 0x000000ffff147224 */ /* 0x004fc600078e0012 */
[----:B------:R1:W-:Y:S01]  /*9c2e0*/  LDGSTS.E [R3+0x3800], desc[UR60][R22.64], P1 ;  /* 0x0380000016037fae */ /* 0x0003e2000892187c */
[----:B----4-:R-:W-:-:S03]  /*9c2f0*/  IADD3 R7, P2, R7, R5, RZ ;  /* 0x0000000507077210 */ /* 0x010fc60007f5e0ff */
[----:B------:R-:W-:Y:S01]  /*9c300*/  LDGSTS.E [R3+0x3c00], desc[UR60][R20.64], P1 ;  /* 0x03c0000014037fae */ /* 0x000fe2000892187c */
[----:B------:R-:W-:-:S03]  /*9c310*/  IADD3 R11, P4, R11, R5, RZ ;  /* 0x000000050b0b7210 */ /* 0x000fc60007f9e0ff */
[----:B------:R-:W2:Y:S04]  /*9c320*/  LDL.LU R20, [R1+0x2254] ;  /* 0x0022540001147983 */ /* 0x000ea80000300800 */
[----:B------:R-:W4:Y:S01]  /*9c330*/  LDL.LU R18, [R1+0x2294] ;  /* 0x0022940001127983 */ /* 0x000f220000300800 */
[----:B-1----:R-:W-:Y:S02]  /*9c340*/  MOV R22, R7 ;  /* 0x0000000700167202 */ /* 0x002fe40000000f00 */
[----:B------:R-:W-:Y:S01]  /*9c350*/  IADD3.X R9, R9, R0, RZ, P2, !PT ;  /* 0x0000000009097210 */ /* 0x000fe200017fe4ff */
[----:B------:R1:W-:Y:S01]  /*9c360*/  STL [R1+0x2158], R7 ;  /* 0x0021580701007387 */ /* 0x0003e20000100800 */
[----:B------:R-:W-:-:S03]  /*9c370*/  IMAD.X R12, R12, 0x1, R0, P4 ;  /* 0x000000010c0c7824 */ /* 0x000fc600020e0600 */
[----:B------:R1:W-:Y:S01]  /*9c380*/  STL [R1+0x2154], R9 ;  /* 0x0021540901007387 */ /* 0x0003e20000100800 */
[----:B------:R-:W-:-:S03]  /*9c390*/  IMAD.MOV.U32 R23, RZ, RZ, R9 ;  /* 0x000000ffff177224 */ /* 0x000fc600078e0009 */
[----:B------:R-:W-:Y:S04]  /*9c3a0*/  STL [R1+0x2198], R11 ;  /* 0x0021980b01007387 */ /* 0x000fe80000100800 */
[----:B-1----:R-:W4:Y:S04]  /*9c3b0*/  LDL.LU R7, [R1+0x22d8] ;  /* 0x0022d80001077983 */ /* 0x002f280000300800 */
[----:B------:R1:W-:Y:S04]  /*9c3c0*/  STL [R1+0x2194], R12 ;  /* 0x0021940c01007387 */ /* 0x0003e80000100800 */
[----:B------:R-:W4:Y:S04]  /*9c3d0*/  LDL.LU R9, [R1+0x2318] ;  /* 0x0023180001097983 */ /* 0x000f280000300800 */
[----:B------:R1:W-:Y:S01]  /*9c3e0*/  LDGSTS.E [R3+0x4000], desc[UR60][R22.64], P1 ;  /* 0x0400000016037fae */ /* 0x0003e2000892187c */
[----:B------:R-:W-:-:S02]  /*9c3f0*/  IADD3 R4, P2, R4, R5, RZ ;  /* 0x0000000504047210 */ /* 0x000fc40007f5e0ff */
[----:B------:R-:W-:Y:S01]  /*9c400*/  IADD3 R8, P4, R8, R5, RZ ;  /* 0x0000000508087210 */ /* 0x000fe20007f9e0ff */
[----:B-1----:R-:W-:Y:S02]  /*9c410*/  IMAD.MOV.U32 R23, RZ, RZ, R12 ;  /* 0x000000ffff177224 */ /* 0x002fe400078e000c */
[----:B------:R-:W4:Y:S01]  /*9c420*/  LDL.LU R12, [R1+0x22d4] ;  /* 0x0022d400010c7983 */ /* 0x000f220000300800 */
[----:B------:R-:W-:-:S03]  /*9c430*/  MOV R22, R11 ;  /* 0x0000000b00167202 */ /* 0x000fc60000000f00 */
[----:B------:R-:W4:Y:S04]  /*9c440*/  LDL.LU R11, [R1+0x2314] ;  /* 0x00231400010b7983 */ /* 0x000f280000300800 */
[----:B------:R1:W-:Y:S04]  /*9c450*/  STL [R1+0x21d8], R4 ;  /* 0x0021d80401007387 */ /* 0x0003e80000100800 */
[----:B------:R1:W-:Y:S01]  /*9c460*/  LDGSTS.E [R3+0x4400], desc[UR60][R22.64], P1 ;  /* 0x0440000016037fae */ /* 0x0003e2000892187c */
[----:B------:R-:W-:Y:S02]  /*9c470*/  MOV R114, R8 ;  /* 0x0000000800727202 */ /* 0x000fe40000000f00 */
[----:B-1----:R-:W-:-:S02]  /*9c480*/  MOV R22, R4 ;  /* 0x0000000400167202 */ /* 0x002fc40000000f00 */
[----:B------:R-:W-:Y:S01]  /*9c490*/  IADD3.X R19, R19, R0, RZ, P2, !PT ;  /* 0x0000000013137210 */ /* 0x000fe200017fe4ff */
[----:B------:R-:W-:-:S04]  /*9c4a0*/  IMAD.X R16, R16, 0x1, R0, P4 ;  /* 0x0000000110107824 */ /* 0x000fc800020e0600 */
[----:B------:R-:W-:Y:S01]  /*9c4b0*/  STL [R1+0x21d4], R19 ;  /* 0x0021d41301007387 */ /* 0x000fe20000100800 */
[----:B------:R-:W-:-:S03]  /*9c4c0*/  IMAD.MOV.U32 R23, RZ, RZ, R19 ;  /* 0x000000ffff177224 */ /* 0x000fc600078e0013 */
[----:B------:R1:W-:Y:S04]  /*9c4d0*/  STL [R1+0x2218], R8 ;  /* 0x0022180801007387 */ /* 0x0003e80000100800 */
[----:B------:R-:W4:Y:S04]  /*9c4e0*/  LDL.LU R4, [R1+0x2358] ;  /* 0x0023580001047983 */ /* 0x000f280000300800 */
[----:B------:R1:W-:Y:S04]  /*9c4f0*/  STL [R1+0x2214], R16 ;  /* 0x0022141001007387 */ /* 0x0003e80000100800 */
[----:B------:R-:W4:Y:S04]  /*9c500*/  LDL.LU R21, [R1+0x2398] ;  /* 0x0023980001157983 */ /* 0x000f280000300800 */
[----:B-1----:R-:W4:Y:S04]  /*9c510*/  LDL.LU R8, [R1+0x2354] ;  /* 0x0023540001087983 */ /* 0x002f280000300800 */
[----:B------:R-:W-:Y:S04]  /*9c520*/  LDGSTS.E [R3+0x4800], desc[UR60][R22.64], P1 ;  /* 0x0480000016037fae */ /* 0x000fe8000892187c */
[----:B------:R-:W4:Y:S01]  /*9c530*/  LDL.LU R22, [R1+0x2394] ;  /* 0x0023940001167983 */ /* 0x000f220000300800 */
[----:B------:R-:W-:-:S03]  /*9c540*/  IMAD.MOV.U32 R115, RZ, RZ, R16 ;  /* 0x000000ffff737224 */ /* 0x000fc600078e0010 */
[----:B------:R-:W4:Y:S04]  /*9c550*/  LDL.LU R16, [R1+0x23a0] ;  /* 0x0023a00001107983 */ /* 0x000f280000300800 */
[----:B------:R-:W4:Y:S04]  /*9c560*/  LDL.LU R19, [R1+0x23a8] ;  /* 0x0023a80001137983 */ /* 0x000f280000300800 */
[----:B------:R1:W-:Y:S01]  /*9c570*/  LDGSTS.E [R3+0x4c00], desc[UR60][R114.64], P1 ;  /* 0x04c0000072037fae */ /* 0x0003e2000892187c */
[-C--:B---3--:R-:W-:Y:S02]  /*9c580*/  IADD3 R17, P2, R17, R5.reuse, RZ ;  /* 0x0000000511117210 */ /* 0x088fe40007f5e0ff */
[----:B------:R-:W-:-:S03]  /*9c590*/  IADD3 R6, P4, R6, R5, RZ ;  /* 0x0000000506067210 */ /* 0x000fc60007f9e0ff */
[----:B------:R3:W-:Y:S01]  /*9c5a0*/  STL [R1+0x2258], R17 ;  /* 0x0022581101007387 */ /* 0x0007e20000100800 */
[----:B-1----:R-:W-:Y:S02]  /*9c5b0*/  MOV R114, R17 ;  /* 0x0000001100727202 */ /* 0x002fe40000000f00 */
[----:B--2---:R-:W-:Y:S01]  /*9c5c0*/  IADD3.X R20, R20, R0, RZ, P2, !PT ;  /* 0x0000000014147210 */ /* 0x004fe200017fe4ff */
[----:B----4-:R-:W-:-:S04]  /*9c5d0*/  IMAD.X R18, R18, 0x1, R0, P4 ;  /* 0x0000000112127824 */ /* 0x010fc800020e0600 */
[----:B------:R1:W-:Y:S01]  /*9c5e0*/  STL [R1+0x2254], R20 ;  /* 0x0022541401007387 */ /* 0x0003e20000100800 */
[----:B------:R-:W-:-:S03]  /*9c5f0*/  IMAD.MOV.U32 R115, RZ, RZ, R20 ;  /* 0x000000ffff737224 */ /* 0x000fc600078e0014 */
[----:B------:R2:W-:Y:S04]  /*9c600*/  STL [R1+0x2298], R6 ;  /* 0x0022980601007387 */ /* 0x0005e80000100800 */
[----:B------:R-:W-:Y:S04]  /*9c610*/  STL [R1+0x2294], R18 ;  /* 0x0022941201007387 */ /* 0x000fe80000100800 */
[----:B---3--:R-:W3:Y:S04]  /*9c620*/  LDL.LU R17, [R1+0x239c] ;  /* 0x00239c0001117983 */ /* 0x008ee80000300800 */
[----:B-1----:R-:W4:Y:S01]  /*9c630*/  LDL.LU R20, [R1+0x23a4] ;  /* 0x0023a40001147983 */ /* 0x002f220000300800 */
[----:B------:R-:W-:-:S03]  /*9c640*/  IADD3 R7, P2, R7, R5, RZ ;  /* 0x0000000507077210 */ /* 0x000fc60007f5e0ff */
[----:B------:R1:W-:Y:S01]  /*9c650*/  LDGSTS.E [R3+0x5000], desc[UR60][R114.64], P1 ;  /* 0x0500000072037fae */ /* 0x0003e2000892187c */
[----:B------:R-:W-:Y:S02]  /*9c660*/  IADD3 R9, P4, R9, R5, RZ ;  /* 0x0000000509097210 */ /* 0x000fe40007f9e0ff */
[----:B-1----:R-:W-:Y:S01]  /*9c670*/  MOV R114, R6 ;  /* 0x0000000600727202 */ /* 0x002fe20000000f00 */
[----:B------:R-:W-:Y:S01]  /*9c680*/  IMAD.MOV.U32 R115, RZ, RZ, R18 ;  /* 0x000000ffff737224 */ /* 0x000fe200078e0012 */
[----:B--2---:R-:W2:Y:S04]  /*9c690*/  LDL.LU R6, [R1+0x23b0] ;  /* 0x0023b00001067983 */ /* 0x004ea80000300800 */
[----:B------:R1:W-:Y:S04]  /*9c6a0*/  STL [R1+0x22d8], R7 ;  /* 0x0022d80701007387 */ /* 0x0003e80000100800 */
[----:B------:R1:W-:Y:S01]  /*9c6b0*/  LDGSTS.E [R3+0x5400], desc[UR60][R114.64], P1 ;  /* 0x0540000072037fae */ /* 0x0003e2000892187c */
[----:B------:R-:W-:Y:S01]  /*9c6c0*/  IADD3.X R12, R12, R0, RZ, P2, !PT ;  /* 0x000000000c0c7210 */ /* 0x000fe200017fe4ff */
[----:B------:R-:W-:-:S04]  /*9c6d0*/  IMAD.X R11, R11, 0x1, R0, P4 ;  /* 0x000000010b0b7824 */ /* 0x000fc800020e0600 */
[----:B------:R1:W-:Y:S02]  /*9c6e0*/  STL [R1+0x22d4], R12 ;  /* 0x0022d40c01007387 */ /* 0x0003e40000100800 */
[----:B-1----:R-:W-:Y:S02]  /*9c6f0*/  MOV R114, R7 ;  /* 0x0000000700727202 */ /* 0x002fe40000000f00 */
[----:B------:R1:W-:Y:S01]  /*9c700*/  STL [R1+0x2318], R9 ;  /* 0x0023180901007387 */ /* 0x0003e20000100800 */
[----:B------:R-:W-:-:S03]  /*9c710*/  IMAD.MOV.U32 R115, RZ, RZ, R12 ;  /* 0x000000ffff737224 */ /* 0x000fc600078e000c */
[----:B------:R-:W2:Y:S04]  /*9c720*/  LDL.LU R7, [R1+0x23ac] ;  /* 0x0023ac0001077983 */ /* 0x000ea80000300800 */
[----:B------:R1:W-:Y:S04]  /*9c730*/  STL [R1+0x2314], R11 ;  /* 0x0023140b01007387 */ /* 0x0003e80000100800 */
[----:B------:R-:W2:Y:S04]  /*9c740*/  LDL.LU R18, [R1+0x23b4] ;  /* 0x0023b40001127983 */ /* 0x000ea80000300800 */
[----:B------:R-:W2:Y:S04]  /*9c750*/  LDL.LU R12, [R1+0x23b8] ;  /* 0x0023b800010c7983 */ /* 0x000ea80000300800 */
[----:B------:R1:W-:Y:S02]  /*9c760*/  LDGSTS.E [R3+0x5800], desc[UR60][R114.64], P1 ;  /* 0x0580000072037fae */ /* 0x0003e4000892187c */
[----:B-1----:R-:W-:Y:S01]  /*9c770*/  MOV R114, R9 ;  /* 0x0000000900727202 */ /* 0x002fe20000000f00 */
[----:B------:R-:W-:Y:S01]  /*9c780*/  IMAD.MOV.U32 R115, RZ, RZ, R11 ;  /* 0x000000ffff737224 */ /* 0x000fe200078e000b */
[----:B------:R-:W2:Y:S04]  /*9c790*/  LDL.LU R9, [R1+0x23c0] ;  /* 0x0023c00001097983 */ /* 0x000ea80000300800 */
[----:B------:R1:W-:Y:S01]  /*9c7a0*/  LDGSTS.E [R3+0x5c00], desc[UR60][R114.64], P1 ;  /* 0x05c0000072037fae */ /* 0x0003e2000892187c */
[----:B------:R-:W-:-:S02]  /*9c7b0*/  IADD3 R4, P2, R4, R5, RZ ;  /* 0x0000000504047210 */ /* 0x000fc40007f5e0ff */
[----:B------:R-:W-:Y:S02]  /*9c7c0*/  IADD3 R21, P4, R21, R5, RZ ;  /* 0x0000000515157210 */ /* 0x000fe40007f9e0ff */
[----:B------:R-:W-:Y:S01]  /*9c7d0*/  IADD3.X R8, R8, R0, RZ, P2, !PT ;  /* 0x0000000008087210 */ /* 0x000fe200017fe4ff */
[----:B------:R-:W-:Y:S04]  /*9c7e0*/  STL [R1+0x2358], R4 ;  /* 0x0023580401007387 */ /* 0x000fe80000100800 */
[----:B------:R1:W-:Y:S02]  /*9c7f0*/  STL [R1+0x2354], R8 ;  /* 0x0023540801007387 */ /* 0x0003e40000100800 */
[----:B-1----:R-:W-:Y:S02]  /*9c800*/  IMAD.MOV.U32 R115, RZ, RZ, R8 ;  /* 0x000000ffff737224 */ /* 0x002fe400078e0008 */
[----:B------:R-:W-:Y:S01]  /*9c810*/  STL [R1+0x2398], R21 ;  /* 0x0023981501007387 */ /* 0x000fe20000100800 */
[----:B------:R-:W-:-:S03]  /*9c820*/  MOV R114, R4 ;  /* 0x0000000400727202 */ /* 0x000fc60000000f00 */
[----:B------:R-:W2:Y:S01]  /*9c830*/  LDL.LU R11, [R1+0x23bc] ;  /* 0x0023bc00010b7983 */ /* 0x000ea20000300800 */
[----:B------:R-:W-:-:S03]  /*9c840*/  IMAD.X R22, R22, 0x1, R0, P4 ;  /* 0x0000000116167824 */ /* 0x000fc600020e0600 */
[----:B------:R-:W-:Y:S04]  /*9c850*/  LDGSTS.E [R3+0x6000], desc[UR60][R114.64], P1 ;  /* 0x0600000072037fae */ /* 0x000fe8000892187c */
[----:B------:R1:W-:Y:S04]  /*9c860*/  STL [R1+0x2394], R22 ;  /* 0x0023941601007387 */ /* 0x0003e80000100800 */
[----:B------:R-:W2:Y:S04]  /*9c870*/  LDL.LU R8, [R1+0x23c4] ;  /* 0x0023c40001087983 */ /* 0x000ea80000300800 */
[----:B------:R-:W2:Y:S01]  /*9c880*/  LDL.LU R4, [R1+0x23c8] ;  /* 0x0023c80001047983 */ /* 0x000ea20000300800 */
[----:B------:R-:W-:-:S02]  /*9c890*/  IADD3 R16, P2, R16, R5, RZ ;  /* 0x0000000510107210 */ /* 0x000fc40007f5e0ff */
[----:B------:R-:W-:Y:S02]  /*9c8a0*/  IADD3 R19, P4, R19, R5, RZ ;  /* 0x0000000513137210 */ /* 0x000fe40007f9e0ff */
[----:B------:R-:W-:Y:S01]  /*9c8b0*/  MOV R23, R22 ;  /* 0x0000001600177202 */ /* 0x000fe20000000f00 */
[----:B-1----:R-:W-:Y:S01]  /*9c8c0*/  IMAD.MOV.U32 R22, RZ, RZ, R21 ;  /* 0x000000ffff167224 */ /* 0x002fe200078e0015 */
[----:B------:R-:W-:Y:S04]  /*9c8d0*/  STL [R1+0x23a0], R16 ;  /* 0x0023a01001007387 */ /* 0x000fe80000100800 */
[----:B------:R-:W-:Y:S01]  /*9c8e0*/  LDGSTS.E [R3+0x6400], desc[UR60][R22.64], P1 ;  /* 0x0640000016037fae */ /* 0x000fe2000892187c */
[----:B---3--:R-:W-:Y:S01]  /*9c8f0*/  IADD3.X R17, R17, R0, RZ, P2, !PT ;  /* 0x0000000011117210 */ /* 0x008fe200017fe4ff */
[----:B----4-:R-:W-:-:S04]  /*9c900*/  IMAD.X R20, R20, 0x1, R0, P4 ;  /* 0x0000000114147824 */ /* 0x010fc800020e0600 */
[----:B------:R1:W-:Y:S04]  /*9c910*/  STL [R1+0x239c], R17 ;  /* 0x00239c1101007387 */ /* 0x0003e80000100800 */
[----:B------:R-:W-:Y:S04]  /*9c920*/  STL [R1+0x23a8], R19 ;  /* 0x0023a81301007387 */ /* 0x000fe80000100800 */
[----:B------:R-:W-:Y:S04]  /*9c930*/  LDGSTS.E [R3+0x6800], desc[UR60][R16.64], P1 ;  /* 0x0680000010037fae */ /* 0x000fe8000892187c */
[----:B------:R3:W-:Y:S04]  /*9c940*/  STL [R1+0x23a4], R20 ;  /* 0x0023a41401007387 */ /* 0x0007e80000100800 */
[----:B-1----:R-:W4:Y:S01]  /*9c950*/  LDL.LU.64 R16, [R1+0x1448] ;  /* 0x0014480001107983 */ /* 0x002f220000300a00 */
[----:B--2---:R-:W-:-:S03]  /*9c960*/  IADD3 R6, P2, R6, R5, RZ ;  /* 0x0000000506067210 */ /* 0x004fc60007f5e0ff */
[----:B------:R-:W2:Y:S01]  /*9c970*/  LDL.LU.64 R120, [R1+0x1440] ;  /* 0x0014400001787983 */ /* 0x000ea20000300a00 */
[----:B------:R-:W-:Y:S01]  /*9c980*/  MOV R21, R20 ;  /* 0x0000001400157202 */ /* 0x000fe20000000f00 */
[----:B---3--:R-:W-:Y:S02]  /*9c990*/  IMAD.MOV.U32 R20, RZ, RZ, R19 ;  /* 0x000000ffff147224 */ /* 0x008fe400078e0013 */
[----:B------:R-:W3:Y:S04]  /*9c9a0*/  LDL.LU.64 R114, [R1+0x1438] ;  /* 0x0014380001727983 */ /* 0x000ee80000300a00 */
[----:B------:R-:W-:Y:S04]  /*9c9b0*/  STL [R1+0x23b0], R6 ;  /* 0x0023b00601007387 */ /* 0x000fe80000100800 */
[----:B------:R1:W-:Y:S01]  /*9c9c0*/  LDGSTS.E [R3+0x6c00], desc[UR60][R20.64], P1 ;  /* 0x06c0000014037fae */ /* 0x0003e2000892187c */
[----:B------:R-:W-:-:S05]  /*9c9d0*/  IADD3.X R7, R7, R0, RZ, P2, !PT ;  /* 0x0000000007077210 */ /* 0x000fca00017fe4ff */
[----:B------:R1:W-:Y:S02]  /*9c9e0*/  STL [R1+0x23ac], R7 ;  /* 0x0023ac0701007387 */ /* 0x0003e40000100800 */
[----:B-1----:R-:W-:Y:S01]  /*9c9f0*/  MOV R20, R6 ;  /* 0x0000000600147202 */ /* 0x002fe20000000f00 */
[----:B------:R-:W-:Y:S01]  /*9ca00*/  IMAD.MOV.U32 R21, RZ, RZ, R7 ;  /* 0x000000ffff157224 */ /* 0x000fe200078e0007 */
[----:B------:R-:W-:-:S04]  /*9ca10*/  IADD3 R12, P4, R12, R5, RZ ;  /* 0x000000050c0c7210 */ /* 0x000fc80007f9e0ff */
[----:B------:R-:W-:Y:S04]  /*9ca20*/  LDGSTS.E [R3+0x7000], desc[UR60][R20.64], P1 ;  /* 0x0700000014037fae */ /* 0x000fe8000892187c */
[----:B------:R-:W-:Y:S01]  /*9ca30*/  STL [R1+0x23b8], R12 ;  /* 0x0023b80c01007387 */ /* 0x000fe20000100800 */
[----:B------:R-:W-:-:S03]  /*9ca40*/  IMAD.X R18, R18, 0x1, R0, P4 ;  /* 0x0000000112127824 */ /* 0x000fc600020e0600 */
[----:B------:R-:W3:Y:S04]  /*9ca50*/  LDL.LU.64 R6, [R1+0x1350] ;  /* 0x0013500001067983 */ /* 0x000ee80000300a00 */
[----:B------:R1:W-:Y:S04]  /*9ca60*/  STL [R1+0x23b4], R18 ;  /* 0x0023b41201007387 */ /* 0x0003e80000100800 */
[----:B------:R-:W3:Y:S01]  /*9ca70*/  LDL.LU.64 R126, [R1+0x1430] ;  /* 0x00143000017e7983 */ /* 0x000ee20000300a00 */
[----:B------:R-:W-:-:S03]  /*9ca80*/  IADD3 R9, P2, R9, R5, RZ ;  /* 0x0000000509097210 */ /* 0x000fc60007f5e0ff */
[----:B------:R-:W3:Y:S01]  /*9ca90*/  LDL.LU.64 R118, [R1+0x1428] ;  /* 0x0014280001767983 */ /* 0x000ee20000300a00 */
[----:B------:R-:W-:Y:S01]  /*9caa0*/  MOV R19, R18 ;  /* 0x0000001200137202 */ /* 0x000fe20000000f00 */
[----:B-1----:R-:W-:Y:S02]  /*9cab0*/  IMAD.MOV.U32 R18, RZ, RZ, R12 ;  /* 0x000000ffff127224 */ /* 0x002fe400078e000c */
[----:B------:R-:W-:Y:S04]  /*9cac0*/  STL [R1+0x23c0], R9 ;  /* 0x0023c00901007387 */ /* 0x000fe80000100800 */
[----:B------:R1:W-:Y:S02]  /*9cad0*/  LDGSTS.E [R3+0x7400], desc[UR60][R18.64], P1 ;  /* 0x0740000012037fae */ /* 0x0003e4000892187c */
[----:B-1----:R-:W-:-:S02]  /*9cae0*/  MOV R18, R9 ;  /* 0x0000000900127202 */ /* 0x002fc40000000f00 */
[----:B------:R-:W-:-:S05]  /*9caf0*/  IADD3.X R11, R11, R0, RZ, P2, !PT ;  /* 0x000000000b0b7210 */ /* 0x000fca00017fe4ff */
[----:B------:R-:W-:Y:S01]  /*9cb00*/  STL [R1+0x23bc], R11 ;  /* 0x0023bc0b01007387 */ /* 0x000fe20000100800 */
[----:B------:R-:W-:-:S05]  /*9cb10*/  IMAD.MOV.U32 R19, RZ, RZ, R11 ;  /* 0x000000ffff137224 */ /* 0x000fca00078e000b */
[----:B------:R1:W-:Y:S01]  /*9cb20*/  LDGSTS.E [R3+0x7800], desc[UR60][R18.64], P1 ;  /* 0x0780000012037fae */ /* 0x0003e2000892187c */
[----:B------:R-:W-:-:S05]  /*9cb30*/  IADD3 R4, P4, R4, R5, RZ ;  /* 0x0000000504047210 */ /* 0x000fca0007f9e0ff */
[----:B------:R-:W-:Y:S01]  /*9cb40*/  IMAD.X R8, R8, 0x1, R0, P4 ;  /* 0x0000000108087824 */ /* 0x000fe200020e0600 */
[----:B------:R-:W-:Y:S04]  /*9cb50*/  STL [R1+0x23c8], R4 ;  /* 0x0023c80401007387 */ /* 0x000fe80000100800 */
[----:B------:R-:W3:Y:S04]  /*9cb60*/  LDL.LU.64 R22, [R1+0x1420] ;  /* 0x0014200001167983 */ /* 0x000ee80000300a00 */
[----:B------:R1:W-:Y:S04]  /*9cb70*/  STL [R1+0x23c4], R8 ;  /* 0x0023c40801007387 */ /* 0x0003e80000100800 */
[----:B------:R-:W3:Y:S01]  /*9cb80*/  LDL.LU.64 R124, [R1+0x1418] ;  /* 0x00141800017c7983 */ /* 0x000ee20000300a00 */
[----:B-1----:R-:W-:-:S03]  /*9cb90*/  IMAD.MOV.U32 R19, RZ, RZ, R8 ;  /* 0x000000ffff137224 */ /* 0x002fc600078e0008 */
[----:B------:R-:W3:Y:S04]  /*9cba0*/  LDL.LU.64 R8, [R1+0x1410] ;  /* 0x0014100001087983 */ /* 0x000ee80000300a00 */
[----:B------:R-:W3:Y:S04]  /*9cbb0*/  LDL.LU.64 R122, [R1+0x1408] ;  /* 0x00140800017a7983 */ /* 0x000ee80000300a00 */
[----:B------:R-:W3:Y:S01]  /*9cbc0*/  LDL.LU.64 R116, [R1+0x1400] ;  /* 0x0014000001747983 */ /* 0x000ee20000300a00 */
[----:B------:R-:W-:-:S03]  /*9cbd0*/  MOV R18, R4 ;  /* 0x0000000400127202 */ /* 0x000fc60000000f00 */
[----:B------:R-:W3:Y:S04]  /*9cbe0*/  LDL.LU.64 R20, [R1+0x13f8] ;  /* 0x0013f80001147983 */ /* 0x000ee80000300a00 */
[----:B------:R1:W-:Y:S04]  /*9cbf0*/  LDGSTS.E [R3+0x7c00], desc[UR60][R18.64], P1 ;  /* 0x07c0000012037fae */ /* 0x0003e8000892187c */
[----:B------:R-:W3:Y:S01]  /*9cc00*/  LDL.LU.64 R18, [R1+0x13f0] ;  /* 0x0013f00001127983 */ /* 0x000ee20000300a00 */
[----:B----4-:R-:W-:-:S04]  /*9cc10*/  IADD3 R177, P2, R16, R5, RZ ;  /* 0x0000000510b17210 */ /* 0x010fc80007f5e0ff */
[-C--:B------:R-:W-:Y:S02]  /*9cc20*/  IADD3.X R4, R17, R0.reuse, RZ, P2, !PT ;  /* 0x0000000011047210 */ /* 0x080fe400017fe4ff */
[-C--:B--2---:R-:W-:Y:S01]  /*9cc30*/  IADD3 R159, P2, R120, R5.reuse, RZ ;  /* 0x00000005789f7210 */ /* 0x084fe20007f5e0ff */
[----:B------:R-:W2:Y:S04]  /*9cc40*/  LDL.LU.64 R16, [R1+0x13e8] ;  /* 0x0013e80001107983 */ /* 0x000ea80000300a00 */
[----:B------:R-:W-:Y:S01]  /*9cc50*/  IMAD.X R176, R121, 0x1, R0, P2 ;  /* 0x0000000179b07824 */ /* 0x000fe200010e0600 */
[----:B---3--:R-:W-:Y:S01]  /*9cc60*/  IADD3 R157, P2, R114, R5, RZ ;  /* 0x00000005729d7210 */ /* 0x008fe20007f5e0ff */
[----:B------:R-:W1:Y:S03]  /*9cc70*/  LDL.LU.64 R120, [R1+0x13e0] ;  /* 0x0013e00001787983 */ /* 0x000e660000300a00 */
[----:B------:R-:W-:-:S02]  /*9cc80*/  IADD3.X R158, R115, R0, RZ, P2, !PT ;  /* 0x00000000739e7210 */ /* 0x000fc400017fe4ff */
[----:B------:R-:W-:-:S05]  /*9cc90*/  IADD3 R114, P2, R6, R5, RZ ;  /* 0x0000000506727210 */ /* 0x000fca0007f5e0ff */
[----:B------:R-:W-:Y:S02]  /*9cca0*/  IMAD.X R115, R7, 0x1, R0, P2 ;  /* 0x0000000107737824 */ /* 0x000fe400010e0600 */
[----:B------:R-:W3:Y:S01]  /*9ccb0*/  LDL.LU.64 R6, [R1+0x13d8] ;  /* 0x0013d80001067983 */ /* 0x000ee20000300a00 */
[----:B------:R-:W-:-:S04]  /*9ccc0*/  IADD3 R155, P2, R126, R5, RZ ;  /* 0x000000057e9b7210 */ /* 0x000fc80007f5e0ff */
[----:B------:R-:W-:Y:S02]  /*9ccd0*/  IADD3.X R156, R127, R0, RZ, P2, !PT ;  /* 0x000000007f9c7210 */ /* 0x000fe400017fe4ff */
[----:B------:R-:W-:-:S05]  /*9cce0*/  IADD3 R153, P2, R118, R5, RZ ;  /* 0x0000000576997210 */ /* 0x000fca0007f5e0ff */
[----:B------:R-:W-:Y:S02]  /*9ccf0*/  IMAD.X R154, R119, 0x1, R0, P2 ;  /* 0x00000001779a7824 */ /* 0x000fe400010e0600 */
[----:B------:R-:W4:Y:S01]  /*9cd00*/  LDL.LU.64 R118, [R1+0x13d0] ;  /* 0x0013d00001767983 */ /* 0x000f220000300a00 */
[----:B------:R-:W-:-:S04]  /*9cd10*/  IADD3 R151, P2, R22, R5, RZ ;  /* 0x0000000516977210 */ /* 0x000fc80007f5e0ff */
[----:B------:R-:W-:Y:S02]  /*9cd20*/  IADD3.X R152, R23, R0, RZ, P2, !PT ;  /* 0x0000000017987210 */ /* 0x000fe400017fe4ff */
[----:B------:R-:W4:Y:S01]  /*9cd30*/  LDL.LU.64 R22, [R1+0x13c8] ;  /* 0x0013c80001167983 */ /* 0x000f220000300a00 */
[----:B------:R-:W-:-:S05]  /*9cd40*/  IADD3 R149, P2, R124, R5, RZ ;  /* 0x000000057c957210 */ /* 0x000fca0007f5e0ff */
[----:B------:R-:W-:Y:S01]  /*9cd50*/  IMAD.X R150, R125, 0x1, R0, P2 ;  /* 0x000000017d967824 */ /* 0x000fe200010e0600 */
        /* <DEDUP_REMOVED lines=12> */
[----:B--2---:R-:W-:-:S05]  /*9ce20*/  IADD3 R20, P2, R16, R5, RZ ;  /* 0x0000000510147210 */ /* 0x004fca0007f5e0ff */
[----:B------:R-:W-:Y:S01]  /*9ce30*/  IMAD.X R21, R17, 0x1, R0, P2 ;  /* 0x0000000111157824 */ /* 0x000fe200010e0600 */
[-C--:B-1----:R-:W-:Y:S01]  /*9ce40*/  IADD3 R18, P2, R120, R5.reuse, RZ ;  /* 0x0000000578127210 */ /* 0x082fe20007f5e0ff */
[----:B------:R-:W2:Y:S03]  /*9ce50*/  LDL.LU.64 R16, [R1+0x13b0] ;  /* 0x0013b00001107983 */ /* 0x000ea60000300a00 */
[----:B------:R-:W-:Y:S02]  /*9ce60*/  IADD3.X R19, R121, R0, RZ, P2, !PT ;  /* 0x0000000079137210 */ /* 0x000fe400017fe4ff */
[----:B---3--:R-:W-:-:S05]  /*9ce70*/  IADD3 R137, P2, R6, R5, RZ ;  /* 0x0000000506897210 */ /* 0x008fca0007f5e0ff */
[----:B------:R-:W-:Y:S02]  /*9ce80*/  IMAD.X R138, R7, 0x1, R0, P2 ;  /* 0x00000001078a7824 */ /* 0x000fe400010e0600 */
[----:B------:R-:W3:Y:S04]  /*9ce90*/  LDL.LU.64 R6, [R1+0x13a8] ;  /* 0x0013a80001067983 */ /* 0x000ee80000300a00 */
[----:B------:R-:W3:Y:S01]  /*9cea0*/  LDL.LU.64 R126, [R1+0x13a0] ;  /* 0x0013a000017e7983 */ /* 0x000ee20000300a00 */
[----:B----4-:R-:W-:-:S04]  /*9ceb0*/  IADD3 R135, P2, R118, R5, RZ ;  /* 0x0000000576877210 */ /* 0x010fc80007f5e0ff */
[----:B------:R-:W-:Y:S02]  /*9cec0*/  IADD3.X R136, R119, R0, RZ, P2, !PT ;  /* 0x0000000077887210 */ /* 0x000fe400017fe4ff */
[----:B------:R-:W-:-:S05]  /*9ced0*/  IADD3 R133, P2, R22, R5, RZ ;  /* 0x0000000516857210 */ /* 0x000fca0007f5e0ff */
[----:B------:R-:W-:Y:S01]  /*9cee0*/  IMAD.X R134, R23, 0x1, R0, P2 ;  /* 0x0000000117867824 */ /* 0x000fe200010e0600 */
[----:B------:R-:W-:-:S04]  /*9cef0*/  IADD3 R131, P2, R8, R5, RZ ;  /* 0x0000000508837210 */ /* 0x000fc80007f5e0ff */
[----:B------:R-:W-:Y:S02]  /*9cf00*/  IADD3.X R132, R9, R0, RZ, P2, !PT ;  /* 0x0000000009847210 */ /* 0x000fe400017fe4ff */
[----:B------:R-:W4:Y:S04]  /*9cf10*/  LDL.LU.64 R8, [R1+0x1398] ;  /* 0x0013980001087983 */ /* 0x000f280000300a00 */
[----:B------:R-:W4:Y:S04]  /*9cf20*/  LDL.LU.64 R124, [R1+0x1390] ;  /* 0x00139000017c7983 */ /* 0x000f280000300a00 */
[----:B------:R-:W4:Y:S04]  /*9cf30*/  LDL.LU.64 R122, [R1+0x1388] ;  /* 0x00138800017a7983 */ /* 0x000f280000300a00 */
[----:B------:R-:W4:Y:S01]  /*9cf40*/  LDL.LU.64 R120, [R1+0x1380] ;  /* 0x0013800001787983 */ /* 0x000f220000300a00 */
[----:B------:R-:W-:-:S03]  /*9cf50*/  IADD3 R22, P2, R116, R5, RZ ;  /* 0x0000000574167210 */ /* 0x000fc60007f5e0ff */
[----:B------:R-:W4:Y:S02]  /*9cf60*/  LDL.LU.64 R118, [R1+0x1378] ;  /* 0x0013780001767983 */ /* 0x000f240000300a00 */
[----:B------:R-:W-:Y:S02]  /*9cf70*/  IMAD.X R23, R117, 0x1, R0, P2 ;  /* 0x0000000175177824 */ /* 0x000fe400010e0600 */
[----:B------:R-:W4:Y:S04]  /*9cf80*/  LDL.LU.64 R116, [R1+0x1370] ;  /* 0x0013700001747983 */ /* 0x000f280000300a00 */
[----:B------:R-:W4:Y:S04]  /*9cf90*/  LDL.LU.64 R188, [R1+0x1368] ;  /* 0x0013680001bc7983 */ /* 0x000f280000300a00 */
[----:B------:R-:W4:Y:S04]  /*9cfa0*/  LDL.LU.64 R184, [R1+0x1360] ;  /* 0x0013600001b87983 */ /* 0x000f280000300a00 */
[----:B------:R-:W4:Y:S01]  /*9cfb0*/  LDL.LU.64 R180, [R1+0x1358] ;  /* 0x0013580001b47983 */ /* 0x000f220000300a00 */
[----:B--2---:R-:W-:-:S04]  /*9cfc0*/  IADD3 R129, P2, R16, R5, RZ ;  /* 0x0000000510817210 */ /* 0x004fc80007f5e0ff */
[----:B------:R-:W-:Y:S02]  /*9cfd0*/  IADD3.X R130, R17, R0, RZ, P2, !PT ;  /* 0x0000000011827210 */ /* 0x000fe400017fe4ff */
[----:B---3--:R-:W-:-:S05]  /*9cfe0*/  IADD3 R16, P2, R6, R5, RZ ;  /* 0x0000000506107210 */ /* 0x008fca0007f5e0ff */
[----:B------:R-:W-:Y:S01]  /*9cff0*/  IMAD.X R17, R7, 0x1, R0, P2 ;  /* 0x0000000107117824 */ /* 0x000fe200010e0600 */
[----:B------:R-:W-:-:S04]  /*9d000*/  IADD3 R6, P2, R126, R5, RZ ;  /* 0x000000057e067210 */ /* 0x000fc80007f5e0ff */
[----:B------:R-:W-:Y:S02]  /*9d010*/  IADD3.X R7, R127, R0, RZ, P2, !PT ;  /* 0x000000007f077210 */ /* 0x000fe400017fe4ff */
[----:B----4-:R-:W-:-:S05]  /*9d020*/  IADD3 R127, P2, R8, R5, RZ ;  /* 0x00000005087f7210 */ /* 0x010fca0007f5e0ff */
[----:B------:R-:W-:Y:S01]  /*9d030*/  IMAD.X R128, R9, 0x1, R0, P2 ;  /* 0x0000000109807824 */ /* 0x000fe200010e0600 */
[----:B------:R-:W-:-:S04]  /*9d040*/  IADD3 R8, P2, R124, R5, RZ ;  /* 0x000000057c087210 */ /* 0x000fc80007f5e0ff */
[----:B------:R-:W-:Y:S02]  /*9d050*/  IADD3.X R9, R125, R0, RZ, P2, !PT ;  /* 0x000000007d097210 */ /* 0x000fe400017fe4ff */
[----:B------:R-:W-:-:S05]  /*9d060*/  IADD3 R125, P2, R122, R5, RZ ;  /* 0x000000057a7d7210 */ /* 0x000fca0007f5e0ff */
        /* <DEDUP_REMOVED lines=11> */
[----:B------:R-:W-:Y:S01]  /*9d120*/  IADD3 R11, P2, R180, R5, RZ ;  /* 0x00000005b40b7210 */ /* 0x000fe20007f5e0ff */
[----:B------:R-:W-:Y:S01]  /*9d130*/  IMAD.MOV.U32 R185, RZ, RZ, R4 ;  /* 0x000000ffffb97224 */ /* 0x000fe200078e0004 */
[----:B------:R-:W-:Y:S01]  /*9d140*/  MOV R184, R177 ;  /* 0x000000b100b87202 */ /* 0x000fe20000000f00 */
[----:B------:R-:W-:Y:S01]  /*9d150*/  IMAD.MOV.U32 R177, RZ, RZ, R158 ;  /* 0x000000ffffb17224 */ /* 0x000fe200078e009e */
[----:B------:R-:W-:Y:S01]  /*9d160*/  MOV R180, R159 ;  /* 0x0000009f00b47202 */ /* 0x000fe20000000f00 */
[----:B------:R-:W-:Y:S02]  /*9d170*/  IMAD.X R12, R181, 0x1, R0, P2 ;  /* 0x00000001b50c7824 */ /* 0x000fe400010e0600 */
        /* <DEDUP_REMOVED lines=8> */
[----:B------:R-:W-:Y:S01]  /*9d200*/  STL.64 [R1+0x1440], R180 ;  /* 0x001440b401007387 */ /* 0x000fe20000100a00 */
[----:B------:R-:W-:Y:S01]  /*9d210*/  IMAD.MOV.U32 R155, RZ, RZ, R152 ;  /* 0x000000ffff9b7224 */ /* 0x000fe200078e0098 */
[----:B------:R-:W-:Y:S01]  /*9d220*/  MOV R152, R149 ;  /* 0x0000009500987202 */ /* 0x000fe20000000f00 */
[----:B------:R-:W-:Y:S01]  /*9d230*/  IMAD.MOV.U32 R153, RZ, RZ, R150 ;  /* 0x000000ffff997224 */ /* 0x000fe200078e0096 */
        /* <DEDUP_REMOVED lines=10> */
[----:B------:R-:W-:-:S02]  /*9d2e0*/  IMAD.MOV.U32 R145, RZ, RZ, R142 ;  /* 0x000000ffff917224 */ /* 0x000fc400078e008e */
[----:B------:R-:W-:Y:S01]  /*9d2f0*/  STL.64 [R1+0x1428], R156 ;  /* 0x0014289c01007387 */ /* 0x000fe20000100a00 */
[----:B------:R-:W-:Y:S01]  /*9d300*/  MOV R142, R139 ;  /* 0x0000008b008e7202 */ /* 0x000fe20000000f00 */
[----:B------:R-:W-:Y:S02]  /*9d310*/  IMAD.MOV.U32 R143, RZ, RZ, R140 ;  /* 0x000000ffff8f7224 */ /* 0x000fe400078e008c */
[----:B------:R-:W-:Y:S01]  /*9d320*/  STL.64 [R1+0x1420], R154 ;  /* 0x0014209a01007387 */ /* 0x000fe20000100a00 */
[----:B------:R-:W-:-:S03]  /*9d330*/  MOV R140, R137 ;  /* 0x00000089008c7202 */ /* 0x000fc60000000f00 */
[----:B------:R-:W-:Y:S01]  /*9d340*/  STL.64 [R1+0x1418], R152 ;  /* 0x0014189801007387 */ /* 0x000fe20000100a00 */
[----:B------:R-:W-:-:S03]  /*9d350*/  IMAD.MOV.U32 R141, RZ, RZ, R138 ;  /* 0x000000ffff8d7224 */ /* 0x000fc600078e008a */
[----:B------:R-:W-:Y:S01]  /*9d360*/  STL.64 [R1+0x1410], R150 ;  /* 0x0014109601007387 */ /* 0x000fe20000100a00 */
[----:B------:R-:W-:Y:S01]  /*9d370*/  MOV R138, R135 ;  /* 0x00000087008a7202 */ /* 0x000fe20000000f00 */
[----:B------:R-:W-:Y:S02]  /*9d380*/  IMAD.MOV.U32 R139, RZ, RZ, R136 ;  /* 0x000000ffff8b7224 */ /* 0x000fe400078e0088 */
[----:B------:R-:W-:Y:S01]  /*9d390*/  STL.64 [R1+0x1408], R148 ;  /* 0x0014089401007387 */ /* 0x000fe20000100a00 */
[----:B------:R-:W-:Y:S01]  /*9d3a0*/  MOV R136, R133 ;  /* 0x0000008500887202 */ /* 0x000fe20000000f00 */
[----:B------:R-:W-:Y:S02]  /*9d3b0*/  IMAD.MOV.U32 R137, RZ, RZ, R134 ;  /* 0x000000ffff897224 */ /* 0x000fe400078e0086 */
[----:B------:R-:W-:Y:S01]  /*9d3c0*/  STL.64 [R1+0x1400], R146 ;  /* 0x0014009201007387 */ /* 0x000fe20000100a00 */
[----:B------:R-:W-:Y:S01]  /*9d3d0*/  MOV R134, R131 ;  /* 0x0000008300867202 */ /* 0x000fe20000000f00 */
[----:B------:R-:W-:-:S02]  /*9d3e0*/  IMAD.MOV.U32 R135, RZ, RZ, R132 ;  /* 0x000000ffff877224 */ /* 0x000fc400078e0084 */
[----:B------:R-:W-:Y:S01]  /*9d3f0*/  STL.64 [R1+0x13f8], R144 ;  /* 0x0013f89001007387 */ /* 0x000fe20000100a00 */
[----:B------:R-:W-:-:S03]  /*9d400*/  MOV R132, R129 ;  /* 0x0000008100847202 */ /* 0x000fc60000000f00 */
[----:B------:R-:W-:Y:S01]  /*9d410*/  STL.64 [R1+0x13f0], R142 ;  /* 0x0013f08e01007387 */ /* 0x000fe20000100a00 */
[----:B------:R-:W-:-:S03]  /*9d420*/  IMAD.MOV.U32 R133, RZ, RZ, R130 ;  /* 0x000000ffff857224 */ /* 0x000fc600078e0082 */
[----:B------:R-:W-:Y:S04]  /*9d430*/  STL.64 [R1+0x13e8], R20 ;  /* 0x0013e81401007387 */ /* 0x000fe80000100a00 */
[----:B------:R1:W-:Y:S01]  /*9d440*/  STL.64 [R1+0x13e0], R18 ;  /* 0x0013e01201007387 */ /* 0x0003e20000100a00 */
[----:B------:R-:W-:-:S03]  /*9d450*/  MOV R130, R127 ;  /* 0x0000007f00827202 */ /* 0x000fc60000000f00 */
[----:B------:R-:W-:Y:S01]  /*9d460*/  STL.64 [R1+0x13d8], R140 ;  /* 0x0013d88c01007387 */ /* 0x000fe20000100a00 */
[----:B------:R-:W-:-:S03]  /*9d470*/  IMAD.MOV.U32 R131, RZ, RZ, R128 ;  /* 0x000000ffff837224 */ /* 0x000fc600078e0080 */
[----:B------:R-:W-:Y:S01]  /*9d480*/  STL.64 [R1+0x13d0], R138 ;  /* 0x0013d08a01007387 */ /* 0x000fe20000100a00 */
[----:B------:R-:W-:-:S03]  /*9d490*/  MOV R128, R125 ;  /* 0x0000007d00807202 */ /* 0x000fc60000000f00 */
[----:B------:R-:W-:Y:S01]  /*9d4a0*/  STL.64 [R1+0x13c8], R136 ;  /* 0x0013c88801007387 */ /* 0x000fe20000100a00 */
[----:B------:R-:W-:-:S03]  /*9d4b0*/  IMAD.MOV.U32 R129, RZ, RZ, R126 ;  /* 0x000000ffff817224 */ /* 0x000fc600078e007e */
[----:B------:R-:W-:Y:S01]  /*9d4c0*/  STL.64 [R1+0x13c0], R134 ;  /* 0x0013c08601007387 */ /* 0x000fe20000100a00 */
[----:B------:R-:W-:-:S03]  /*9d4d0*/  MOV R126, R123 ;  /* 0x0000007b007e7202 */ /* 0x000fc60000000f00 */
[----:B------:R-:W-:Y:S01]  /*9d4e0*/  LDGSTS.E [R3+0x20000], desc[UR60][R184.64], P1 ;  /* 0x20000000b8037fae */ /* 0x000fe2000892187c */
[----:B------:R-:W-:-:S03]  /*9d4f0*/  IMAD.MOV.U32 R127, RZ, RZ, R124 ;  /* 0x000000ffff7f7224 */ /* 0x000fc600078e007c */
[----:B------:R2:W-:Y:S01]  /*9d500*/  STL.64 [R1+0x13b8], R22 ;  /* 0x0013b81601007387 */ /* 0x0005e20000100a00 */
[----:B------:R-:W-:-:S03]  /*9d510*/  MOV R124, R121 ;  /* 0x00000079007c7202 */ /* 0x000fc60000000f00 */
[----:B------:R-:W-:Y:S01]  /*9d520*/  LDGSTS.E [R3+0x20400], desc[UR60][R180.64], P1 ;  /* 0x20400000b4037fae */ /* 0x000fe2000892187c */
[----:B------:R-:W-:-:S03]  /*9d530*/  IMAD.MOV.U32 R125, RZ, RZ, R122 ;  /* 0x000000ffff7d7224 */ /* 0x000fc600078e007a */
[----:B------:R-:W-:Y:S01]  /*9d540*/  STL.64 [R1+0x13b0], R132 ;  /* 0x0013b08401007387 */ /* 0x000fe20000100a00 */
[----:B------:R-:W-:-:S03]  /*9d550*/  MOV R122, R119 ;  /* 0x00000077007a7202 */ /* 0x000fc60000000f00 */
[----:B------:R-:W-:Y:S01]  /*9d560*/  LDGSTS.E [R3+0x20800], desc[UR60][R176.64], P1 ;  /* 0x20800000b0037fae */ /* 0x000fe2000892187c */
        /* <DEDUP_REMOVED lines=29> */
[----:B------:R-:W-:Y:S04]  /*9d740*/  LDGSTS.E [R3+0x23800], desc[UR60][R140.64], P1 ;  /* 0x238000008c037fae */ /* 0x000fe8000892187c */
[----:B------:R-:W-:Y:S04]  /*9d750*/  LDGSTS.E [R3+0x23c00], desc[UR60][R138.64], P1 ;  /* 0x23c000008a037fae */ /* 0x000fe8000892187c */
[----:B-1----:R-:W4:Y:S04]  /*9d760*/  LDL.LU R18, [R1+0x1d60] ;  /* 0x001d600001127983 */ /* 0x002f280000300800 */
[----:B------:R-:W4:Y:S04]  /*9d770*/  LDL.LU R21, [R1+0x1da0] ;  /* 0x001da00001157983 */ /* 0x000f280000300800 */
[----:B------:R-:W-:Y:S04]  /*9d780*/  LDGSTS.E [R3+0x24000], desc[UR60][R136.64], P1 ;  /* 0x2400000088037fae */ /* 0x000fe8000892187c */
[----:B------:R-:W4:Y:S04]  /*9d790*/  LDL.LU R19, [R1+0x1d5c] ;  /* 0x001d5c0001137983 */ /* 0x000f280000300800 */
[----:B------:R-:W-:Y:S04]  /*9d7a0*/  LDGSTS.E [R3+0x24400], desc[UR60][R134.64], P1 ;  /* 0x2440000086037fae */ /* 0x000fe8000892187c */
[----:B------:R-:W-:Y:S04]  /*9d7b0*/  LDGSTS.E [R3+0x24800], desc[UR60][R22.64], P1 ;  /* 0x2480000016037fae */ /* 0x000fe8000892187c */
[----:B------:R-:W-:Y:S04]  /*9d7c0*/  LDGSTS.E [R3+0x24c00], desc[UR60][R132.64], P1 ;  /* 0x24c0000084037fae */ /* 0x000fe8000892187c */
[----:B------:R-:W-:Y:S04]  /*9d7d0*/  LDGSTS.E [R3+0x25000], desc[UR60][R16.64], P1 ;  /* 0x2500000010037fae */ /* 0x000fe8000892187c */
[----:B--2---:R-:W2:Y:S04]  /*9d7e0*/  LDL.LU R22, [R1+0x1d9c] ;  /* 0x001d9c0001167983 */ /* 0x004ea80000300800 */
[----:B------:R-:W-:Y:S04]  /*9d7f0*/  LDGSTS.E [R3+0x25400], desc[UR60][R6.64], P1 ;  /* 0x2540000006037fae */ /* 0x000fe8000892187c */
[----:B------:R-:W-:Y:S04]  /*9d800*/  LDGSTS.E [R3+0x25800], desc[UR60][R130.64], P1 ;  /* 0x2580000082037fae */ /* 0x000fe8000892187c */
[----:B------:R-:W-:Y:S04]  /*9d810*/  LDGSTS.E [R3+0x25c00], desc[UR60][R8.64], P1 ;  /* 0x25c0000008037fae */ /* 0x000fe8000892187c */
[----:B---3--:R-:W3:Y:S04]  /*9d820*/  LDL.LU R7, [R1+0x1de0] ;  /* 0x001de00001077983 */ /* 0x008ee80000300800 */
[----:B------:R-:W3:Y:S04]  /*9d830*/  LDL.LU R16, [R1+0x1e20] ;  /* 0x001e200001107983 */ /* 0x000ee80000300800 */
[----:B----4-:R-:W4:Y:S04]  /*9d840*/  LDL.LU R9, [R1+0x1ddc] ;  /* 0x001ddc0001097983 */ /* 0x010f280000300800 */
[----:B------:R-:W4:Y:S04]  /*9d850*/  LDL.LU R20, [R1+0x1e1c] ;  /* 0x001e1c0001147983 */ /* 0x000f280000300800 */
[----:B------:R-:W4:Y:S04]  /*9d860*/  LDL.LU R4, [R1+0x1e60] ;  /* 0x001e600001047983 */ /* 0x000f280000300800 */
[----:B------:R-:W4:Y:S04]  /*9d870*/  LDL.LU R8, [R1+0x1ea0] ;  /* 0x001ea00001087983 */ /* 0x000f280000300800 */
[----:B------:R-:W4:Y:S04]  /*9d880*/  LDL.LU R12, [R1+0x1e5c] ;  /* 0x001e5c00010c7983 */ /* 0x000f280000300800 */
[----:B------:R-:W4:Y:S04]  /*9d890*/  LDL.LU R17, [R1+0x1e9c] ;  /* 0x001e9c0001117983 */ /* 0x000f280000300800 */
        /* <DEDUP_REMOVED lines=8> */
[----:B------:R-:W4:Y:S04]  /*9d920*/  LDL.LU R11, [R1+0x1ee0] ;  /* 0x001ee000010b7983 */ /* 0x000f280000300800 */
[----:B------:R-:W4:Y:S01]  /*9d930*/  LDL.LU R6, [R1+0x1f20] ;  /* 0x001f200001067983 */ /* 0x000f220000300800 */
[----:B-1----:R-:W-:-:S05]  /*9d940*/  LOP3.LUT R3, R10, 0x10, RZ, 0x3c, !PT ;  /* 0x000000100a037812 */ /* 0x002fca00078e3cff */
[----:B------:R-:W-:Y:S01]  /*9d950*/  IMAD.IADD R3, R3, 0x1, R15 ;  /* 0x0000000103037824 */ /* 0x000fe200078e020f */
[-C--:B------:R-:W-:Y:S02]  /*9d960*/  IADD3 R18, P2, R18, R5.reuse, RZ ;  /* 0x0000000512127210 */ /* 0x080fe40007f5e0ff */
[----:B------:R-:W-:-:S03]  /*9d970*/  IADD3 R21, P4, R21, R5, RZ ;  /* 0x0000000515157210 */ /* 0x000fc60007f9e0ff */
[----:B------:R-:W-:Y:S01]  /*9d980*/  STL [R1+0x1d60], R18 ;  /* 0x001d601201007387 */ /* 0x000fe20000100800 */
[----:B------:R-:W-:-:S03]  /*9d990*/  IADD3.X R19, R19, R0, RZ, P2, !PT ;  /* 0x0000000013137210 */ /* 0x000fc600017fe4ff */
[----:B------:R-:W-:Y:S04]  /*9d9a0*/  STL [R1+0x1da0], R21 ;  /* 0x001da01501007387 */ /* 0x000fe80000100800 */
[----:B------:R1:W-:Y:S04]  /*9d9b0*/  STL [R1+0x1d5c], R19 ;  /* 0x001d5c1301007387 */ /* 0x0003e80000100800 */
[----:B------:R-:W-:Y:S01]  /*9d9c0*/  LDGSTS.E [R3+0x80], desc[UR60][R18.64], P1 ;  /* 0x0008000012037fae */ /* 0x000fe2000892187c */
[----:B--2---:R-:W-:-:S03]  /*9d9d0*/  IADD3.X R22, R22, R0, RZ, P4, !PT ;  /* 0x0000000016167210 */ /* 0x004fc600027fe4ff */
[----:B-1----:R-:W2:Y:S04]  /*9d9e0*/  LDL.LU R19, [R1+0x1edc] ;  /* 0x001edc0001137983 */ /* 0x002ea80000300800 */
[----:B------:R1:W-:Y:S04]  /*9d9f0*/  STL [R1+0x1d9c], R22 ;  /* 0x001d9c1601007387 */ /* 0x0003e80000100800 */
[----:B------:R-:W2:Y:S01]  /*9da00*/  LDL.LU R18, [R1+0x1f1c] ;  /* 0x001f1c0001127983 */ /* 0x000ea20000300800 */
[----:B------:R-:W-:Y:S01]  /*9da10*/  IMAD.MOV.U32 R23, RZ, RZ, R22 ;  /* 0x000000ffff177224 */ /* 0x000fe200078e0016 */
[----:B---3--:R-:W-:-:S02]  /*9da20*/  IADD3 R7, P2, R7, R5, RZ ;  /* 0x0000000507077210 */ /* 0x008fc40007f5e0ff */
[----:B------:R-:W-:Y:S02]  /*9da30*/  IADD3 R16, P4, R16, R5, RZ ;  /* 0x0000000510107210 */ /* 0x000fe40007f9e0ff */
[----:B-1----:R-:W-:Y:S01]  /*9da40*/  MOV R22, R21 ;  /* 0x0000001500167202 */ /* 0x002fe20000000f00 */
[----:B----4-:R-:W-:Y:S01]  /*9da50*/  IMAD.X R9, R9, 0x1, R0, P2 ;  /* 0x0000000109097824 */ /* 0x010fe200010e0600 */
[----:B------:R-:W-:Y:S01]  /*9da60*/  STL [R1+0x1de0], R7 ;  /* 0x001de00701007387 */ /* 0x000fe20000100800 */
[----:B------:R-:W-:-:S03]  /*9da70*/  IADD3.X R20, R20, R0, RZ, P4, !PT ;  /* 0x0000000014147210 */ /* 0x000fc600027fe4ff */
[----:B------:R1:W-:Y:S04]  /*9da80*/  STL [R1+0x1ddc], R9 ;  /* 0x001ddc0901007387 */ /* 0x0003e80000100800 */
[----:B------:R3:W-:Y:S01]  /*9da90*/  LDGSTS.E [R3+0x480], desc[UR60][R22.64], P1 ;  /* 0x0048000016037fae */ /* 0x0007e2000892187c */
[----:B------:R-:W-:-:S03]  /*9daa0*/  IMAD.MOV.U32 R21, RZ, RZ, R20 ;  /* 0x000000ffff157224 */ /* 0x000fc600078e0014 */
[----:B------:R-:W-:Y:S04]  /*9dab0*/  STL [R1+0x1e20], R16 ;  /* 0x001e201001007387 */ /* 0x000fe80000100800 */
[----:B------:R4:W-:Y:S01]  /*9dac0*/  STL [R1+0x1e1c], R20 ;  /* 0x001e1c1401007387 */ /* 0x0009e20000100800 */
[----:B---3--:R-:W-:Y:S01]  /*9dad0*/  IMAD.MOV.U32 R22, RZ, RZ, R7 ;  /* 0x000000ffff167224 */ /* 0x008fe200078e0007 */
[----:B------:R-:W-:Y:S02]  /*9dae0*/  MOV R23, R9 ;  /* 0x0000000900177202 */ /* 0x000fe40000000f00 */
[----:B-1----:R-:W3:Y:S01]  /*9daf0*/  LDL.LU R9, [R1+0x1f60] ;  /* 0x001f600001097983 */ /* 0x002ee20000300800 */
[----:B----4-:R-:W-:-:S03]  /*9db00*/  MOV R20, R16 ;  /* 0x0000001000147202 */ /* 0x010fc60000000f00 */
[----:B------:R1:W-:Y:S04]  /*9db10*/  LDGSTS.E [R3+0x880], desc[UR60][R22.64], P1 ;  /* 0x0088000016037fae */ /* 0x0003e8000892187c */
[----:B------:R-:W4:Y:S01]  /*9db20*/  LDL.LU R7, [R1+0x1fa0] ;  /* 0x001fa00001077983 */ /* 0x000f220000300800 */
[----:B------:R-:W-:-:S03]  /*9db30*/  IADD3 R4, P2, R4, R5, RZ ;  /* 0x0000000504047210 */ /* 0x000fc60007f5e0ff */
[----:B------:R-:W-:Y:S01]  /*9db40*/  LDGSTS.E [R3+0xc80], desc[UR60][R20.64], P1 ;  /* 0x00c8000014037fae */ /* 0x000fe2000892187c */
[----:B------:R-:W-:Y:S01]  /*9db50*/  IADD3 R8, P4, R8, R5, RZ ;  /* 0x0000000508087210 */ /* 0x000fe20007f9e0ff */
[----:B------:R-:W-:Y:S02]  /*9db60*/  IMAD.X R12, R12, 0x1, R0, P2 ;  /* 0x000000010c0c7824 */ /* 0x000fe400010e0600 */
[----:B------:R-:W4:Y:S04]  /*9db70*/  LDL.LU R20, [R1+0x1f5c] ;  /* 0x001f5c0001147983 */ /* 0x000f280000300800 */
[----:B------:R-:W4:Y:S01]  /*9db80*/  LDL.LU R16, [R1+0x1f9c] ;  /* 0x001f9c0001107983 */ /* 0x000f220000300800 */
[----:B------:R-:W-:Y:S01]  /*9db90*/  IADD3.X R17, R17, R0, RZ, P4, !PT ;  /* 0x0000000011117210 */ /* 0x000fe200027fe4ff */
[----:B-1----:R-:W-:-:S02]  /*9dba0*/  IMAD.MOV.U32 R22, RZ, RZ, R4 ;  /* 0x000000ffff167224 */ /* 0x002fc400078e0004 */
[----:B------:R-:W-:Y:S01]  /*9dbb0*/  STL [R1+0x1e60], R4 ;  /* 0x001e600401007387 */ /* 0x000fe20000100800 */
[----:B------:R-:W-:-:S03]  /*9dbc0*/  MOV R23, R12 ;  /* 0x0000000c00177202 */ /* 0x000fc60000000f00 */
[----:B------:R1:W-:Y:S04]  /*9dbd0*/  STL [R1+0x1e5c], R12 ;  /* 0x001e5c0c01007387 */ /* 0x0003e80000100800 */
[----:B------:R-:W-:Y:S04]  /*9dbe0*/  STL [R1+0x1ea0], R8 ;  /* 0x001ea00801007387 */ /* 0x000fe80000100800 */
[----:B------:R1:W-:Y:S04]  /*9dbf0*/  STL [R1+0x1e9c], R17 ;  /* 0x001e9c1101007387 */ /* 0x0003e80000100800 */
[----:B-1----:R-:W4:Y:S04]  /*9dc00*/  LDL.LU R12, [R1+0x1fe0] ;  /* 0x001fe000010c7983 */ /* 0x002f280000300800 */
[----:B------:R1:W-:Y:S04]  /*9dc10*/  LDGSTS.E [R3+0x1080], desc[UR60][R22.64], P1 ;  /* 0x0108000016037fae */ /* 0x0003e8000892187c */
[----:B------:R-:W4:Y:S01]  /*9dc20*/  LDL.LU R4, [R1+0x2020] ;  /* 0x0020200001047983 */ /* 0x000f220000300800 */
[----:B-1----:R-:W-:Y:S01]  /*9dc30*/  MOV R23, R17 ;  /* 0x0000001100177202 */ /* 0x002fe20000000f00 */
[----:B------:R-:W-:-:S02]  /*9dc40*/  IMAD.MOV.U32 R22, RZ, RZ, R8 ;  /* 0x000000ffff167224 */ /* 0x000fc400078e0008 */
[----:B------:R-:W4:Y:S04]  /*9dc50*/  LDL.LU R17, [R1+0x1fdc] ;  /* 0x001fdc0001117983 */ /* 0x000f280000300800 */
[----:B------:R-:W4:Y:S01]  /*9dc60*/  LDL.LU R8, [R1+0x201c] ;  /* 0x00201c0001087983 */ /* 0x000f220000300800 */
[-C--:B------:R-:W-:Y:S02]  /*9dc70*/  IADD3 R11, P2, R11, R5.reuse, RZ ;  /* 0x000000050b0b7210 */ /* 0x080fe40007f5e0ff */
[----:B------:R-:W-:Y:S01]  /*9dc80*/  IADD3 R6, P4, R6, R5, RZ ;  /* 0x0000000506067210 */ /* 0x000fe20007f9e0ff */
[----:B------:R1:W-:Y:S04]  /*9dc90*/  LDGSTS.E [R3+0x1480], desc[UR60][R22.64], P1 ;  /* 0x0148000016037fae */ /* 0x0003e8000892187c */
[----:B------:R-:W-:Y:S01]  /*9dca0*/  STL [R1+0x1ee0], R11 ;  /* 0x001ee00b01007387 */ /* 0x000fe20000100800 */
[----:B-1----:R-:W-:-:S02]  /*9dcb0*/  IMAD.MOV.U32 R22, RZ, RZ, R11 ;  /* 0x000000ffff167224 */ /* 0x002fc400078e000b */
[----:B--2---:R-:W-:-:S05]  /*9dcc0*/  IMAD.X R19, R19, 0x1, R0, P2 ;  /* 0x0000000113137824 */ /* 0x004fca00010e0600 */
[----:B------:R1:W-:Y:S01]  /*9dcd0*/  STL [R1+0x1edc], R19 ;  /* 0x001edc1301007387 */ /* 0x0003e20000100800 */
[----:B------:R-:W-:-:S03]  /*9dce0*/  IADD3.X R18, R18, R0, RZ, P4, !PT ;  /* 0x0000000012127210 */ /* 0x000fc600027fe4ff */
[----:B------:R-:W-:Y:S01]  /*9dcf0*/  STL [R1+0x1f20], R6 ;  /* 0x001f200601007387 */ /* 0x000fe20000100800 */
[----:B------:R-:W-:-:S03]  /*9dd00*/  MOV R23, R19 ;  /* 0x0000001300177202 */ /* 0x000fc60000000f00 */
[----:B------:R2:W-:Y:S01]  /*9dd10*/  STL [R1+0x1f1c], R18 ;  /* 0x001f1c1201007387 */ /* 0x0005e20000100800 */
[----:B-1----:R-:W-:-:S03]  /*9dd20*/  IMAD.MOV.U32 R19, RZ, RZ, R18 ;  /* 0x000000ffff137224 */ /* 0x002fc600078e0012 */
[----:B------:R-:W4:Y:S04]  /*9dd30*/  LDL.LU R11, [R1+0x2060] ;  /* 0x00206000010b7983 */ /* 0x000f280000300800 */
[----:B------:R-:W-:Y:S01]  /*9dd40*/  LDGSTS.E [R3+0x1880], desc[UR60][R22.64], P1 ;  /* 0x0188000016037fae */ /* 0x000fe2000892187c */
[----:B--2---:R-:W-:-:S03]  /*9dd50*/  MOV R18, R6 ;  /* 0x0000000600127202 */ /* 0x004fc60000000f00 */
[----:B------:R-:W2:Y:S04]  /*9dd60*/  LDL.LU R21, [R1+0x20a0] ;  /* 0x0020a00001157983 */ /* 0x000ea80000300800 */
[----:B------:R-:W-:Y:S04]  /*9dd70*/  LDGSTS.E [R3+0x1c80], desc[UR60][R18.64], P1 ;  /* 0x01c8000012037fae */ /* 0x000fe8000892187c */
[----:B------:R-:W2:Y:S04]  /*9dd80*/  LDL.LU R19, [R1+0x205c] ;  /* 0x00205c0001137983 */ /* 0x000ea80000300800 */
[----:B------:R-:W2:Y:S01]  /*9dd90*/  LDL.LU R22, [R1+0x209c] ;  /* 0x00209c0001167983 */ /* 0x000ea20000300800 */
[----:B---3--:R-:W-:-:S03]  /*9dda0*/  IADD3 R9, P2, R9, R5, RZ ;  /* 0x0000000509097210 */ /* 0x008fc60007f5e0ff */
[----:B------:R-:W3:Y:S04]  /*9ddb0*/  LDL.LU R6, [R1+0x20e0] ;  /* 0x0020e00001067983 */ /* 0x000ee80000300800 */
[----:B------:R-:W3:Y:S01]  /*9ddc0*/  LDL.LU R18, [R1+0x2120] ;  /* 0x0021200001127983 */ /* 0x000ee20000300800 */
[----:B----4-:R-:W-:-:S03]  /*9ddd0*/  IADD3 R7, P4, R7, R5, RZ ;  /* 0x0000000507077210 */ /* 0x010fc60007f9e0ff */
[----:B------:R1:W-:Y:S01]  /*9dde0*/  STL [R1+0x1f60], R9 ;  /* 0x001f600901007387 */ /* 0x0003e20000100800 */
[----:B------:R-:W-:Y:S02]  /*9ddf0*/  IMAD.MOV.U32 R114, RZ, RZ, R9 ;  /* 0x000000ffff727224 */ /* 0x000fe400078e0009 */
[----:B------:R-:W-:Y:S01]  /*9de00*/  IMAD.X R20, R20, 0x1, R0, P2 ;  /* 0x0000000114147824 */ /* 0x000fe200010e0600 */
[----:B------:R-:W-:-:S04]  /*9de10*/  IADD3.X R16, R16, R0, RZ, P4, !PT ;  /* 0x0000000010107210 */ /* 0x000fc800027fe4ff */
[----:B------:R4:W-:Y:S01]  /*9de20*/  STL [R1+0x1f5c], R20 ;  /* 0x001f5c1401007387 */ /* 0x0009e20000100800 */
[----:B------:R-:W-:-:S03]  /*9de30*/  MOV R115, R20 ;  /* 0x0000001400737202 */ /* 0x000fc60000000f00 */
[----:B------:R4:W-:Y:S04]  /*9de40*/  STL [R1+0x1fa0], R7 ;  /* 0x001fa00701007387 */ /* 0x0009e80000100800 */
[----:B------:R4:W-:Y:S04]  /*9de50*/  STL [R1+0x1f9c], R16 ;  /* 0x001f9c1001007387 */ /* 0x0009e80000100800 */
[----:B-1----:R-:W3:Y:S04]  /*9de60*/  LDL.LU R9, [R1+0x20dc] ;  /* 0x0020dc0001097983 */ /* 0x002ee80000300800 */
[----:B----4-:R-:W4:Y:S01]  /*9de70*/  LDL.LU R20, [R1+0x211c] ;  /* 0x00211c0001147983 */ /* 0x010f220000300800 */
[----:B------:R-:W-:-:S03]  /*9de80*/  IADD3 R12, P2, R12, R5, RZ ;  /* 0x000000050c0c7210 */ /* 0x000fc60007f5e0ff */
[----:B------:R1:W-:Y:S01]  /*9de90*/  LDGSTS.E [R3+0x2080], desc[UR60][R114.64], P1 ;  /* 0x0208000072037fae */ /* 0x0003e2000892187c */
[----:B------:R-:W-:Y:S01]  /*9dea0*/  IADD3 R4, P4, R4, R5, RZ ;  /* 0x0000000504047210 */ /* 0x000fe20007f9e0ff */
[----:B-1----:R-:W-:Y:S01]  /*9deb0*/  IMAD.MOV.U32 R114, RZ, RZ, R7 ;  /* 0x000000ffff727224 */ /* 0x002fe200078e0007 */
[----:B------:R-:W-:Y:S01]  /*9dec0*/  MOV R115, R16 ;  /* 0x0000001000737202 */ /* 0x000fe20000000f00 */
[----:B------:R-:W4:Y:S01]  /*9ded0*/  LDL.LU R7, [R1+0x2160] ;  /* 0x0021600001077983 */ /* 0x000f220000300800 */
[----:B------:R-:W-:-:S03]  /*9dee0*/  IMAD.X R17, R17, 0x1, R0, P2 ;  /* 0x0000000111117824 */ /* 0x000fc600010e0600 */
[----:B------:R-:W4:Y:S01]  /*9def0*/  LDL.LU R16, [R1+0x21a0] ;  /* 0x0021a00001107983 */ /* 0x000f220000300800 */
[----:B------:R-:W-:-:S03]  /*9df00*/  IADD3.X R8, R8, R0, RZ, P4, !PT ;  /* 0x0000000008087210 */ /* 0x000fc600027fe4ff */
[----:B------:R1:W-:Y:S04]  /*9df10*/  STL [R1+0x1fe0], R12 ;  /* 0x001fe00c01007387 */ /* 0x0003e80000100800 */
[----:B------:R1:W-:Y:S04]  /*9df20*/  STL [R1+0x1fdc], R17 ;  /* 0x001fdc1101007387 */ /* 0x0003e80000100800 */
[----:B------:R1:W-:Y:S04]  /*9df30*/  LDGSTS.E [R3+0x2480], desc[UR60][R114.64], P1 ;  /* 0x0248000072037fae */ /* 0x0003e8000892187c */
[----:B------:R1:W-:Y:S04]  /*9df40*/  STL [R1+0x2020], R4 ;  /* 0x0020200401007387 */ /* 0x0003e80000100800 */
[----:B------:R1:W-:Y:S02]  /*9df50*/  STL [R1+0x201c], R8 ;  /* 0x00201c0801007387 */ /* 0x0003e40000100800 */
[----:B-1----:R-:W-:-:S02]  /*9df60*/  IMAD.MOV.U32 R114, RZ, RZ, R12 ;  /* 0x000000ffff727224 */ /* 0x002fc400078e000c */
[----:B------:R-:W4:Y:S01]  /*9df70*/  LDL.LU R12, [R1+0x215c] ;  /* 0x00215c00010c7983 */ /* 0x000f220000300800 */
[----:B------:R-:W-:-:S03]  /*9df80*/  MOV R115, R17 ;  /* 0x0000001100737202 */ /* 0x000fc60000000f00 */
[----:B------:R-:W4:Y:S04]  /*9df90*/  LDL.LU R17, [R1+0x219c] ;  /* 0x00219c0001117983 */ /* 0x000f280000300800 */
[----:B------:R1:W-:Y:S02]  /*9dfa0*/  LDGSTS.E [R3+0x2880], desc[UR60][R114.64], P1 ;  /* 0x0288000072037fae */ /* 0x0003e4000892187c */
[----:B-1----:R-:W-:Y:S01]  /*9dfb0*/  IMAD.MOV.U32 R114, RZ, RZ, R4 ;  /* 0x000000ffff727224 */ /* 0x002fe200078e0004 */
[----:B------:R-:W-:Y:S01]  /*9dfc0*/  MOV R115, R8 ;  /* 0x0000000800737202 */ /* 0x000fe20000000f00 */
[----:B------:R-:W4:Y:S04]  /*9dfd0*/  LDL.LU R4, [R1+0x21e0] ;  /* 0x0021e00001047983 */ /* 0x000f280000300800 */
[----:B------:R-:W4:Y:S04]  /*9dfe0*/  LDL.LU R8, [R1+0x2220] ;  /* 0x0022200001087983 */ /* 0x000f280000300800 */
[----:B------:R1:W-:Y:S01]  /*9dff0*/  LDGSTS.E [R3+0x2c80], desc[UR60][R114.64], P1 ;  /* 0x02c8000072037fae */ /* 0x0003e2000892187c */
[----:B------:R-:W-:-:S02]  /*9e000*/  IADD3 R11, P2, R11, R5, RZ ;  /* 0x000000050b0b7210 */ /* 0x000fc40007f5e0ff */
[----:B--2---:R-:W-:-:S03]  /*9e010*/  IADD3 R21, P4, R21, R5, RZ ;  /* 0x0000000515157210 */ /* 0x004fc60007f9e0ff */
[----:B------:R-:W-:Y:S01]  /*9e020*/  STL [R1+0x2060], R11 ;  /* 0x0020600b01007387 */ /* 0x000fe20000100800 */
[----:B-1----:R-:W-:Y:S02]  /*9e030*/  IMAD.MOV.U32 R114, RZ, RZ, R11 ;  /* 0x000000ffff727224 */ /* 0x002fe400078e000b */
[----:B------:R-:W-:Y:S01]  /*9e040*/  IMAD.X R19, R19, 0x1, R0, P2 ;  /* 0x0000000113137824 */ /* 0x000fe200010e0600 */
[----:B------:R-:W-:-:S04]  /*9e050*/  IADD3.X R22, R22, R0, RZ, P4, !PT ;  /* 0x0000000016167210 */ /* 0x000fc800027fe4ff */
[----:B------:R1:W-:Y:S01]  /*9e060*/  STL [R1+0x205c], R19 ;  /* 0x00205c1301007387 */ /* 0x0003e20000100800 */
[----:B------:R-:W-:-:S03]  /*9e070*/  MOV R115, R19 ;  /* 0x0000001300737202 */ /* 0x000fc60000000f00 */
[----:B------:R-:W-:Y:S04]  /*9e080*/  STL [R1+0x20a0], R21 ;  /* 0x0020a01501007387 */ /* 0x000fe80000100800 */
[----:B------:R2:W-:Y:S04]  /*9e090*/  STL [R1+0x209c], R22 ;  /* 0x00209c1601007387 */ /* 0x0005e80000100800 */
[----:B-1----:R-:W4:Y:S04]  /*9e0a0*/  LDL.LU R19, [R1+0x21dc] ;  /* 0x0021dc0001137983 */ /* 0x002f280000300800 */
[----:B------:R-:W4:Y:S01]  /*9e0b0*/  LDL.LU R11, [R1+0x221c] ;  /* 0x00221c00010b7983 */ /* 0x000f220000300800 */
[----:B---3--:R-:W-:-:S02]  /*9e0c0*/  IADD3 R6, P2, R6, R5, RZ ;  /* 0x0000000506067210 */ /* 0x008fc40007f5e0ff */
[----:B------:R-:W-:Y:S01]  /*9e0d0*/  IADD3 R18, P4, R18, R5, RZ ;  /* 0x0000000512127210 */ /* 0x000fe20007f9e0ff */
[----:B------:R-:W-:Y:S01]  /*9e0e0*/  IMAD.MOV.U32 R23, RZ, RZ, R22 ;  /* 0x000000ffff177224 */ /* 0x000fe200078e0016 */
[----:B--2---:R-:W-:Y:S01]  /*9e0f0*/  MOV R22, R21 ;  /* 0x0000001500167202 */ /* 0x004fe20000000f00 */
[----:B------:R-:W-:Y:S04]  /*9e100*/  STL [R1+0x20e0], R6 ;  /* 0x0020e00601007387 */ /* 0x000fe80000100800 */
[----:B------:R-:W-:Y:S04]  /*9e110*/  LDGSTS.E [R3+0x3080], desc[UR60][R114.64], P1 ;  /* 0x0308000072037fae */ /* 0x000fe8000892187c */
[----:B------:R1:W-:Y:S01]  /*9e120*/  LDGSTS.E [R3+0x3480], desc[UR60][R22.64], P1 ;  /* 0x0348000016037fae */ /* 0x0003e2000892187c */
[----:B------:R-:W-:Y:S01]  /*9e130*/  IMAD.X R9, R9, 0x1, R0, P2 ;  /* 0x0000000109097824 */ /* 0x000fe200010e0600 */
[----:B----4-:R-:W-:-:S04]  /*9e140*/  IADD3.X R20, R20, R0, RZ, P4, !PT ;  /* 0x0000000014147210 */ /* 0x010fc800027fe4ff */
[----:B------:R2:W-:Y:S01]  /*9e150*/  STL [R1+0x20dc], R9 ;  /* 0x0020dc0901007387 */ /* 0x0005e20000100800 */
[----:B-1----:R-:W-:Y:S01]  /*9e160*/  IMAD.MOV.U32 R22, RZ, RZ, R6 ;  /* 0x000000ffff167224 */ /* 0x002fe200078e0006 */
[----:B------:R-:W-:Y:S02]  /*9e170*/  MOV R23, R9 ;  /* 0x0000000900177202 */ /* 0x000fe40000000f00 */
[----:B------:R-:W-:Y:S01]  /*9e180*/  STL [R1+0x2120], R18 ;  /* 0x0021201201007387 */ /* 0x000fe20000100800 */
[----:B------:R-:W-:-:S03]  /*9e190*/  IMAD.MOV.U32 R21, RZ, RZ, R20 ;  /* 0x000000ffff157224 */ /* 0x000fc600078e0014 */
[----:B------:R1:W-:Y:S04]  /*9e1a0*/  STL [R1+0x211c], R20 ;  /* 0x00211c1401007387 */ /* 0x0003e80000100800 */
[----:B--2---:R-:W2:Y:S04]  /*9e1b0*/  LDL.LU R9, [R1+0x2260] ;  /* 0x0022600001097983 */ /* 0x004ea80000300800 */
[----:B------:R3:W-:Y:S01]  /*9e1c0*/  LDGSTS.E [R3+0x3880], desc[UR60][R22.64], P1 ;  /* 0x0388000016037fae */ /* 0x0007e2000892187c */
[----:B-1----:R-:W-:-:S03]  /*9e1d0*/  MOV R20, R18 ;  /* 0x0000001200147202 */ /* 0x002fc60000000f00 */
[----:B------:R-:W4:Y:S01]  /*9e1e0*/  LDL.LU R6, [R1+0x22a0] ;  /* 0x0022a00001067983 */ /* 0x000f220000300800 */
[----:B------:R-:W-:-:S03]  /*9e1f0*/  IADD3 R7, P2, R7, R5, RZ ;  /* 0x0000000507077210 */ /* 0x000fc60007f5e0ff */
[----:B------:R-:W-:Y:S01]  /*9e200*/  LDGSTS.E [R3+0x3c80], desc[UR60][R20.64], P1 ;  /* 0x03c8000014037fae */ /* 0x000fe2000892187c */
[----:B------:R-:W-:-:S03]  /*9e210*/  IADD3 R16, P4, R16, R5, RZ ;  /* 0x0000000510107210 */ /* 0x000fc60007f9e0ff */
[----:B------:R-:W4:Y:S04]  /*9e220*/  LDL.LU R20, [R1+0x225c] ;  /* 0x00225c0001147983 */ /* 0x000f280000300800 */
[----:B------:R-:W4:Y:S01]  /*9e230*/  LDL.LU R18, [R1+0x229c] ;  /* 0x00229c0001127983 */ /* 0x000f220000300800 */
[----:B---3--:R-:W-:Y:S02]  /*9e240*/  IMAD.MOV.U32 R22, RZ, RZ, R7 ;  /* 0x000000ffff167224 */ /* 0x008fe400078e0007 */
[----:B------:R-:W-:Y:S01]  /*9e250*/  IMAD.X R12, R12, 0x1, R0, P2 ;  /* 0x000000010c0c7824 */ /* 0x000fe200010e0600 */
[----:B------:R1:W-:Y:S01]  /*9e260*/  STL [R1+0x2160], R7 ;  /* 0x0021600701007387 */ /* 0x0003e20000100800 */
[----:B------:R-:W-:-:S03]  /*9e270*/  IADD3.X R17, R17, R0, RZ, P4, !PT ;  /* 0x0000000011117210 */ /* 0x000fc600027fe4ff */
[----:B------:R3:W-:Y:S01]  /*9e280*/  STL [R1+0x215c], R12 ;  /* 0x00215c0c01007387 */ /* 0x0007e20000100800 */
[----:B------:R-:W-:-:S03]  /*9e290*/  MOV R23, R12 ;  /* 0x0000000c00177202 */ /* 0x000fc60000000f00 */
[----:B------:R-:W-:Y:S04]  /*9e2a0*/  STL [R1+0x21a0], R16 ;  /* 0x0021a01001007387 */ /* 0x000fe80000100800 */
[----:B-1----:R-:W4:Y:S04]  /*9e2b0*/  LDL.LU R7, [R1+0x22e0] ;  /* 0x0022e00001077983 */ /* 0x002f280000300800 */
[----:B------:R1:W-:Y:S04]  /*9e2c0*/  STL [R1+0x219c], R17 ;  /* 0x00219c1101007387 */ /* 0x0003e80000100800 */
[----:B------:R1:W-:Y:S04]  /*9e2d0*/  LDGSTS.E [R3+0x4080], desc[UR60][R22.64], P1 ;  /* 0x0408000016037fae */ /* 0x0003e8000892187c */
[----:B---3--:R-:W3:Y:S01]  /*9e2e0*/  LDL.LU R12, [R1+0x2320] ;  /* 0x00232000010c7983 */ /* 0x008ee20000300800 */
[----:B-1----:R-:W-:-:S03]  /*9e2f0*/  MOV R23, R17 ;  /* 0x0000001100177202 */ /* 0x002fc60000000f00 */
[----:B------:R-:W3:Y:S01]  /*9e300*/  LDL.LU R17, [R1+0x22dc] ;  /* 0x0022dc0001117983 */ /* 0x000ee20000300800 */
[----:B------:R-:W-:-:S03]  /*9e310*/  IMAD.MOV.U32 R22, RZ, RZ, R16 ;  /* 0x000000ffff167224 */ /* 0x000fc600078e0010 */
[----:B------:R-:W3:Y:S01]  /*9e320*/  LDL.LU R16, [R1+0x231c] ;  /* 0x00231c0001107983 */ /* 0x000ee20000300800 */
[-C--:B------:R-:W-:Y:S02]  /*9e330*/  IADD3 R4, P2, R4, R5.reuse, RZ ;  /* 0x0000000504047210 */ /* 0x080fe40007f5e0ff */
[----:B------:R-:W-:Y:S01]  /*9e340*/  IADD3 R8, P4, R8, R5, RZ ;  /* 0x0000000508087210 */ /* 0x000fe20007f9e0ff */
[----:B------:R1:W-:Y:S04]  /*9e350*/  LDGSTS.E [R3+0x4480], desc[UR60][R22.64], P1 ;  /* 0x0448000016037fae */ /* 0x0003e8000892187c */
[----:B------:R1:W-:Y:S02]  /*9e360*/  STL [R1+0x21e0], R4 ;  /* 0x0021e00401007387 */ /* 0x0003e40000100800 */
[----:B-1----:R-:W-:-:S02]  /*9e370*/  IMAD.MOV.U32 R22, RZ, RZ, R4 ;  /* 0x000000ffff167224 */ /* 0x002fc400078e0004 */
[----:B------:R-:W-:Y:S02]  /*9e380*/  IMAD.MOV.U32 R114, RZ, RZ, R8 ;  /* 0x000000ffff727224 */ /* 0x000fe400078e0008 */
[----:B------:R-:W-:Y:S01]  /*9e390*/  IMAD.X R19, R19, 0x1, R0, P2 ;  /* 0x0000000113137824 */ /* 0x000fe200010e0600 */
[----:B------:R-:W-:-:S04]  /*9e3a0*/  IADD3.X R11, R11, R0, RZ, P4, !PT ;  /* 0x000000000b0b7210 */ /* 0x000fc800027fe4ff */
[----:B------:R-:W-:Y:S01]  /*9e3b0*/  STL [R1+0x21dc], R19 ;  /* 0x0021dc1301007387 */ /* 0x000fe20000100800 */
[----:B------:R-:W-:-:S03]  /*9e3c0*/  MOV R23, R19 ;  /* 0x0000001300177202 */ /* 0x000fc60000000f00 */
[----:B------:R-:W-:Y:S04]  /*9e3d0*/  STL [R1+0x2220], R8 ;  /* 0x0022200801007387 */ /* 0x000fe80000100800 */
[----:B------:R-:W3:Y:S01]  /*9e3e0*/  LDL.LU R4, [R1+0x2360] ;  /* 0x0023600001047983 */ /* 0x000ee20000300800 */
[----:B------:R-:W-:-:S03]  /*9e3f0*/  MOV R115, R11 ;  /* 0x0000000b00737202 */ /* 0x000fc60000000f00 */
[----:B------:R1:W-:Y:S04]  /*9e400*/  STL [R1+0x221c], R11 ;  /* 0x00221c0b01007387 */ /* 0x0003e80000100800 */
[----:B------:R-:W3:Y:S04]  /*9e410*/  LDL.LU R21, [R1+0x23d0] ;  /* 0x0023d00001157983 */ /* 0x000ee80000300800 */
[----:B------:R-:W-:Y:S04]  /*9e420*/  LDGSTS.E [R3+0x4880], desc[UR60][R22.64], P1 ;  /* 0x0488000016037fae */ /* 0x000fe8000892187c */
[----:B-1----:R-:W3:Y:S04]  /*9e430*/  LDL.LU R11, [R1+0x235c] ;  /* 0x00235c00010b7983 */ /* 0x002ee80000300800 */
[----:B------:R1:W-:Y:S04]  /*9e440*/  LDGSTS.E [R3+0x4c80], desc[UR60][R114.64], P1 ;  /* 0x04c8000072037fae */ /* 0x0003e8000892187c */
[----:B------:R-:W3:Y:S04]  /*9e450*/  LDL.LU R22, [R1+0x23cc] ;  /* 0x0023cc0001167983 */ /* 0x000ee80000300800 */
[----:B------:R-:W3:Y:S04]  /*9e460*/  LDL.LU R8, [R1+0x2408] ;  /* 0x0024080001087983 */ /* 0x000ee80000300800 */
[----:B------:R-:W3:Y:S01]  /*9e470*/  LDL.LU R19, [R1+0x2440] ;  /* 0x0024400001137983 */ /* 0x000ee20000300800 */
[----:B--2---:R-:W-:-:S02]  /*9e480*/  IADD3 R9, P2, R9, R5, RZ ;  /* 0x0000000509097210 */ /* 0x004fc40007f5e0ff */
[----:B----4-:R-:W-:-:S03]  /*9e490*/  IADD3 R6, P4, R6, R5, RZ ;  /* 0x0000000506067210 */ /* 0x010fc60007f9e0ff */
[----:B------:R2:W-:Y:S01]  /*9e4a0*/  STL [R1+0x2260], R9 ;  /* 0x0022600901007387 */ /* 0x0005e20000100800 */
[----:B-1----:R-:W-:Y:S02]  /*9e4b0*/  IMAD.MOV.U32 R114, RZ, RZ, R9 ;  /* 0x000000ffff727224 */ /* 0x002fe400078e0009 */
[----:B------:R-:W-:Y:S01]  /*9e4c0*/  IMAD.X R20, R20, 0x1, R0, P2 ;  /* 0x0000000114147824 */ /* 0x000fe200010e0600 */
[----:B------:R-:W-:-:S04]  /*9e4d0*/  IADD3.X R18, R18, R0, RZ, P4, !PT ;  /* 0x0000000012127210 */ /* 0x000fc800027fe4ff */
[----:B------:R1:W-:Y:S01]  /*9e4e0*/  STL [R1+0x225c], R20 ;  /* 0x00225c1401007387 */ /* 0x0003e20000100800 */
[----:B------:R-:W-:-:S03]  /*9e4f0*/  MOV R115, R20 ;  /* 0x0000001400737202 */ /* 0x000fc60000000f00 */
[----:B------:R4:W-:Y:S04]  /*9e500*/  STL [R1+0x22a0], R6 ;  /* 0x0022a00601007387 */ /* 0x0009e80000100800 */
[----:B------:R-:W-:Y:S04]  /*9e510*/  STL [R1+0x229c], R18 ;  /* 0x00229c1201007387 */ /* 0x000fe80000100800 */
[----:B--2---:R-:W2:Y:S04]  /*9e520*/  LDL.LU R9, [R1+0x2404] ;  /* 0x0024040001097983 */ /* 0x004ea80000300800 */
[----:B-1----:R-:W2:Y:S01]  /*9e530*/  LDL.LU R20, [R1+0x243c] ;  /* 0x00243c0001147983 */ /* 0x002ea20000300800 */
[----:B------:R-:W-:-:S03]  /*9e540*/  IADD3 R7, P2, R7, R5, RZ ;  /* 0x0000000507077210 */ /* 0x000fc60007f5e0ff */
[----:B------:R1:W-:Y:S01]  /*9e550*/  LDGSTS.E [R3+0x5080], desc[UR60][R114.64], P1 ;  /* 0x0508000072037fae */ /* 0x0003e2000892187c */
[----:B---3--:R-:W-:Y:S01]  /*9e560*/  IADD3 R12, P4, R12, R5, RZ ;  /* 0x000000050c0c7210 */ /* 0x008fe20007f9e0ff */
[----:B-1----:R-:W-:Y:S01]  /*9e570*/  IMAD.MOV.U32 R114, RZ, RZ, R6 ;  /* 0x000000ffff727224 */ /* 0x002fe200078e0006 */
[----:B------:R-:W-:Y:S01]  /*9e580*/  MOV R115, R18 ;  /* 0x0000001200737202 */ /* 0x000fe20000000f00 */
[----:B----4-:R-:W3:Y:S01]  /*9e590*/  LDL.LU R6, [R1+0x2478] ;  /* 0x0024780001067983 */ /* 0x010ee20000300800 */
[----:B------:R-:W-:-:S03]  /*9e5a0*/  IMAD.X R17, R17, 0x1, R0, P2 ;  /* 0x0000000111117824 */ /* 0x000fc600010e0600 */
[----:B------:R1:W-:Y:S01]  /*9e5b0*/  STL [R1+0x22e0], R7 ;  /* 0x0022e00701007387 */ /* 0x0003e20000100800 */
[----:B------:R-:W-:-:S03]  /*9e5c0*/  IADD3.X R16, R16, R0, RZ, P4, !PT ;  /* 0x0000000010107210 */ /* 0x000fc600027fe4ff */
[----:B------:R4:W-:Y:S04]  /*9e5d0*/  LDGSTS.E [R3+0x5480], desc[UR60][R114.64], P1 ;  /* 0x0548000072037fae */ /* 0x0009e8000892187c */
[----:B------:R1:W-:Y:S04]  /*9e5e0*/  STL [R1+0x22dc], R17 ;  /* 0x0022dc1101007387 */ /* 0x0003e80000100800 */
[----:B------:R1:W-:Y:S01]  /*9e5f0*/  STL [R1+0x2320], R12 ;  /* 0x0023200c01007387 */ /* 0x0003e20000100800 */
[----:B----4-:R-:W-:-:S03]  /*9e600*/  IMAD.MOV.U32 R114, RZ, RZ, R7 ;  /* 0x000000ffff727224 */ /* 0x010fc600078e0007 */
[----:B-1----:R-:W4:Y:S01]  /*9e610*/  LDL.LU R7, [R1+0x2474] ;  /* 0x0024740001077983 */ /* 0x002f220000300800 */
[----:B------:R-:W-:-:S03]  /*9e620*/  MOV R115, R17 ;  /* 0x0000001100737202 */ /* 0x000fc60000000f00 */
[----:B------:R1:W-:Y:S04]  /*9e630*/  STL [R1+0x231c], R16 ;  /* 0x00231c1001007387 */ /* 0x0003e80000100800 */
[----:B------:R-:W4:Y:S04]  /*9e640*/  LDL.LU R18, [R1+0x249c] ;  /* 0x00249c0001127983 */ /* 0x000f280000300800 */
[----:B------:R-:W4:Y:S04]  /*9e650*/  LDL.LU R17, [R1+0x24a0] ;  /* 0x0024a00001117983 */ /* 0x000f280000300800 */
[----:B------:R1:W-:Y:S02]  /*9e660*/  LDGSTS.E [R3+0x5880], desc[UR60][R114.64], P1 ;  /* 0x0588000072037fae */ /* 0x0003e4000892187c */
[----:B-1----:R-:W-:Y:S01]  /*9e670*/  IMAD.MOV.U32 R114, RZ, RZ, R12 ;  /* 0x000000ffff727224 */ /* 0x002fe200078e000c */
[----:B------:R-:W-:Y:S01]  /*9e680*/  MOV R115, R16 ;  /* 0x0000001000737202 */ /* 0x000fe20000000f00 */
[----:B------:R-:W4:Y:S04]  /*9e690*/  LDL.LU R12, [R1+0x24a8] ;  /* 0x0024a800010c7983 */ /* 0x000f280000300800 */
[----:B------:R1:W-:Y:S01]  /*9e6a0*/  LDGSTS.E [R3+0x5c80], desc[UR60][R114.64], P1 ;  /* 0x05c8000072037fae */ /* 0x0003e2000892187c */
[----:B------:R-:W-:-:S02]  /*9e6b0*/  IADD3 R4, P2, R4, R5, RZ ;  /* 0x0000000504047210 */ /* 0x000fc40007f5e0ff */
[----:B------:R-:W-:-:S03]  /*9e6c0*/  IADD3 R21, P4, R21, R5, RZ ;  /* 0x0000000515157210 */ /* 0x000fc60007f9e0ff */
[----:B------:R-:W-:Y:S01]  /*9e6d0*/  STL [R1+0x2360], R4 ;  /* 0x0023600401007387 */ /* 0x000fe20000100800 */
[----:B------:R-:W-:-:S05]  /*9e6e0*/  IMAD.X R11, R11, 0x1, R0, P2 ;  /* 0x000000010b0b7824 */ /* 0x000fca00010e0600 */
[----:B------:R1:W-:Y:S01]  /*9e6f0*/  STL [R1+0x235c], R11 ;  /* 0x00235c0b01007387 */ /* 0x0003e20000100800 */
[----:B------:R-:W-:-:S03]  /*9e700*/  IADD3.X R22, R22, R0, RZ, P4, !PT ;  /* 0x0000000016167210 */ /* 0x000fc600027fe4ff */
[----:B------:R-:W-:Y:S01]  /*9e710*/  STL [R1+0x23d0], R21 ;  /* 0x0023d01501007387 */ /* 0x000fe20000100800 */
[----:B-1----:R-:W-:Y:S01]  /*9e720*/  MOV R115, R11 ;  /* 0x0000000b00737202 */ /* 0x002fe20000000f00 */
[----:B------:R-:W-:Y:S02]  /*9e730*/  IMAD.MOV.U32 R114, RZ, RZ, R4 ;  /* 0x000000ffff727224 */ /* 0x000fe400078e0004 */
[----:B------:R-:W4:Y:S04]  /*9e740*/  LDL.LU R16, [R1+0x24a4] ;  /* 0x0024a40001107983 */ /* 0x000f280000300800 */
[----:B------:R1:W-:Y:S04]  /*9e750*/  STL [R1+0x23cc], R22 ;  /* 0x0023cc1601007387 */ /* 0x0003e80000100800 */
[----:B------:R-:W4:Y:S04]  /*9e760*/  LDL.LU R11, [R1+0x24ac] ;  /* 0x0024ac00010b7983 */ /* 0x000f280000300800 */
[----:B------:R-:W4:Y:S01]  /*9e770*/  LDL.LU R4, [R1+0x24b0] ;  /* 0x0024b00001047983 */ /* 0x000f220000300800 */
[----:B------:R-:W-:-:S02]  /*9e780*/  IADD3 R8, P2, R8, R5, RZ ;  /* 0x0000000508087210 */ /* 0x000fc40007f5e0ff */
[----:B------:R-:W-:Y:S01]  /*9e790*/  IADD3 R19, P4, R19, R5, RZ ;  /* 0x0000000513137210 */ /* 0x000fe20007f9e0ff */
[----:B------:R-:W-:Y:S01]  /*9e7a0*/  IMAD.MOV.U32 R23, RZ, RZ, R22 ;  /* 0x000000ffff177224 */ /* 0x000fe200078e0016 */
[----:B-1----:R-:W-:Y:S01]  /*9e7b0*/  MOV R22, R21 ;  /* 0x0000001500167202 */ /* 0x002fe20000000f00 */
[----:B------:R-:W-:Y:S04]  /*9e7c0*/  STL [R1+0x2408], R8 ;  /* 0x0024080801007387 */ /* 0x000fe80000100800 */
[----:B------:R-:W-:Y:S04]  /*9e7d0*/  LDGSTS.E [R3+0x6080], desc[UR60][R114.64], P1 ;  /* 0x0608000072037fae */ /* 0x000fe8000892187c */
[----:B------:R-:W-:Y:S01]  /*9e7e0*/  LDGSTS.E [R3+0x6480], desc[UR60][R22.64], P1 ;  /* 0x0648000016037fae */ /* 0x000fe2000892187c */
[----:B--2---:R-:W-:Y:S01]  /*9e7f0*/  IMAD.X R9, R9, 0x1, R0, P2 ;  /* 0x0000000109097824 */ /* 0x004fe200010e0600 */
[----:B------:R-:W-:-:S04]  /*9e800*/  IADD3.X R20, R20, R0, RZ, P4, !PT ;  /* 0x0000000014147210 */ /* 0x000fc800027fe4ff */
[----:B------:R1:W-:Y:S04]  /*9e810*/  STL [R1+0x2404], R9 ;  /* 0x0024040901007387 */ /* 0x0003e80000100800 */
[----:B------:R-:W-:Y:S04]  /*9e820*/  STL [R1+0x2440], R19 ;  /* 0x0024401301007387 */ /* 0x000fe80000100800 */
[----:B------:R-:W-:Y:S04]  /*9e830*/  LDGSTS.E [R3+0x6880], desc[UR60][R8.64], P1 ;  /* 0x0688000008037fae */ /* 0x000fe8000892187c */
[----:B------:R2:W-:Y:S04]  /*9e840*/  STL [R1+0x243c], R20 ;  /* 0x00243c1401007387 */ /* 0x0005e80000100800 */
[----:B-1----:R-:W4:Y:S01]  /*9e850*/  LDL.LU.64 R8, [R1+0x1348] ;  /* 0x0013480001087983 */ /* 0x002f220000300a00 */
[----:B---3--:R-:W-:-:S03]  /*9e860*/  IADD3 R6, P2, R6, R5, RZ ;  /* 0x0000000506067210 */ /* 0x008fc60007f5e0ff */
[----:B------:R-:W3:Y:S01]  /*9e870*/  LDL.LU.64 R126, [R1+0x1340] ;  /* 0x00134000017e7983 */ /* 0x000ee20000300a00 */
[----:B------:R-:W-:Y:S01]  /*9e880*/  IMAD.MOV.U32 R21, RZ, RZ, R20 ;  /* 0x000000ffff157224 */ /* 0x000fe200078e0014 */
[----:B--2---:R-:W-:Y:S02]  /*9e890*/  MOV R20, R19 ;  /* 0x0000001300147202 */ /* 0x004fe40000000f00 */
[----:B------:R-:W2:Y:S04]  /*9e8a0*/  LDL.LU.64 R120, [R1+0x1338] ;  /* 0x0013380001787983 */ /* 0x000ea80000300a00 */
[----:B------:R-:W-:Y:S04]  /*9e8b0*/  STL [R1+0x2478], R6 ;  /* 0x0024780601007387 */ /* 0x000fe80000100800 */
[----:B------:R1:W-:Y:S01]  /*9e8c0*/  LDGSTS.E [R3+0x6c80], desc[UR60][R20.64], P1 ;  /* 0x06c8000014037fae */ /* 0x0003e2000892187c */
[----:B----4-:R-:W-:-:S05]  /*9e8d0*/  IMAD.X R7, R7, 0x1, R0, P2 ;  /* 0x0000000107077824 */ /* 0x010fca00010e0600 */
[----:B------:R4:W-:Y:S01]  /*9e8e0*/  STL [R1+0x2474], R7 ;  /* 0x0024740701007387 */ /* 0x0009e20000100800 */
[----:B-1----:R-:W-:Y:S01]  /*9e8f0*/  IMAD.MOV.U32 R20, RZ, RZ, R6 ;  /* 0x000000ffff147224 */ /* 0x002fe200078e0006 */
[----:B------:R-:W-:Y:S02]  /*9e900*/  MOV R21, R7 ;  /* 0x0000000700157202 */ /* 0x000fe40000000f00 */
[----:B------:R-:W-:-:S03]  /*9e910*/  IADD3 R17, P4, R17, R5, RZ ;  /* 0x0000000511117210 */ /* 0x000fc60007f9e0ff */
[----:B------:R-:W-:Y:S04]  /*9e920*/  LDGSTS.E [R3+0x7080], desc[UR60][R20.64], P1 ;  /* 0x0708000014037fae */ /* 0x000fe8000892187c */
[----:B------:R-:W-:Y:S04]  /*9e930*/  STL [R1+0x24a0], R17 ;  /* 0x0024a01101007387 */ /* 0x000fe80000100800 */
[----:B----4-:R-:W4:Y:S01]  /*9e940*/  LDL.LU.64 R6, [R1+0x1330] ;  /* 0x0013300001067983 */ /* 0x010f220000300a00 */
[----:B------:R-:W-:-:S05]  /*9e950*/  IADD3.X R18, R18, R0, RZ, P4, !PT ;  /* 0x0000000012127210 */ /* 0x000fca00027fe4ff */
[----:B------:R1:W-:Y:S01]  /*9e960*/  STL [R1+0x249c], R18 ;  /* 0x00249c1201007387 */ /* 0x0003e20000100800 */
[----:B------:R-:W-:-:S03]  /*9e970*/  IADD3 R12, P2, R12, R5, RZ ;  /* 0x000000050c0c7210 */ /* 0x000fc60007f5e0ff */
[----:B------:R-:W4:Y:S04]  /*9e980*/  LDL.LU.64 R114, [R1+0x1328] ;  /* 0x0013280001727983 */ /* 0x000f280000300a00 */
[----:B------:R-:W4:Y:S04]  /*9e990*/  LDL.LU.64 R118, [R1+0x1250] ;  /* 0x0012500001767983 */ /* 0x000f280000300a00 */
[----:B------:R-:W-:Y:S01]  /*9e9a0*/  STL [R1+0x24a8], R12 ;  /* 0x0024a80c01007387 */ /* 0x000fe20000100800 */
[----:B------:R-:W-:Y:S01]  /*9e9b0*/  IMAD.MOV.U32 R19, RZ, RZ, R18 ;  /* 0x000000ffff137224 */ /* 0x000fe200078e0012 */
[----:B-1----:R-:W-:-:S05]  /*9e9c0*/  MOV R18, R17 ;  /* 0x0000001100127202 */ /* 0x002fca0000000f00 */
[----:B------:R1:W-:Y:S01]  /*9e9d0*/  LDGSTS.E [R3+0x7480], desc[UR60][R18.64], P1 ;  /* 0x0748000012037fae */ /* 0x0003e2000892187c */
[----:B------:R-:W-:-:S05]  /*9e9e0*/  IMAD.X R16, R16, 0x1, R0, P2 ;  /* 0x0000000110107824 */ /* 0x000fca00010e0600 */
[----:B------:R1:W-:Y:S01]  /*9e9f0*/  STL [R1+0x24a4], R16 ;  /* 0x0024a41001007387 */ /* 0x0003e20000100800 */
[----:B------:R-:W-:-:S04]  /*9ea00*/  IADD3 R4, P4, R4, R5, RZ ;  /* 0x0000000504047210 */ /* 0x000fc80007f9e0ff */
[----:B------:R-:W-:Y:S01]  /*9ea10*/  IADD3.X R11, R11, R0, RZ, P4, !PT ;  /* 0x000000000b0b7210 */ /* 0x000fe200027fe4ff */
[----:B------:R3:W-:Y:S04]  /*9ea20*/  STL [R1+0x24b0], R4 ;  /* 0x0024b00401007387 */ /* 0x0007e80000100800 */
[----:B------:R-:W4:Y:S01]  /*9ea30*/  LDL.LU.64 R22, [R1+0x1320] ;  /* 0x0013200001167983 */ /* 0x000f220000300a00 */
[----:B------:R-:W-:Y:S01]  /*9ea40*/  IMAD.MOV.U32 R17, RZ, RZ, R16 ;  /* 0x000000ffff117224 */ /* 0x000fe200078e0010 */
[----:B-1----:R-:W-:Y:S02]  /*9ea50*/  MOV R16, R12 ;  /* 0x0000000c00107202 */ /* 0x002fe40000000f00 */
[----:B------:R1:W-:Y:S04]  /*9ea60*/  STL [R1+0x24ac], R11 ;  /* 0x0024ac0b01007387 */ /* 0x0003e80000100800 */
[----:B------:R-:W4:Y:S04]  /*9ea70*/  LDL.LU.64 R124, [R1+0x1318] ;  /* 0x00131800017c7983 */ /* 0x000f280000300a00 */
[----:B------:R-:W-:Y:S04]  /*9ea80*/  LDGSTS.E [R3+0x7880], desc[UR60][R16.64], P1 ;  /* 0x0788000010037fae */ /* 0x000fe8000892187c */
[----:B------:R-:W4:Y:S04]  /*9ea90*/  LDL.LU.64 R16, [R1+0x1310] ;  /* 0x0013100001107983 */ /* 0x000f280000300a00 */
[----:B------:R-:W4:Y:S04]  /*9eaa0*/  LDL.LU.64 R122, [R1+0x1308] ;  /* 0x00130800017a7983 */ /* 0x000f280000300a00 */
[----:B------:R-:W4:Y:S01]  /*9eab0*/  LDL.LU.64 R116, [R1+0x1300] ;  /* 0x0013000001747983 */ /* 0x000f220000300a00 */
[----:B------:R-:W-:Y:S01]  /*9eac0*/  IMAD.MOV.U32 R18, RZ, RZ, R4 ;  /* 0x000000ffff127224 */ /* 0x000fe200078e0004 */
[----:B------:R-:W-:-:S02]  /*9ead0*/  MOV R19, R11 ;  /* 0x0000000b00137202 */ /* 0x000fc40000000f00 */
[----:B------:R-:W4:Y:S04]  /*9eae0*/  LDL.LU.64 R20, [R1+0x12f8] ;  /* 0x0012f80001147983 */ /* 0x000f280000300a00 */
[----:B------:R1:W-:Y:S01]  /*9eaf0*/  LDGSTS.E [R3+0x7c80], desc[UR60][R18.64], P1 ;  /* 0x07c8000012037fae */ /* 0x0003e2000892187c */
[----:B------:R-:W-:-:S03]  /*9eb00*/  IADD3 R177, P2, R8, R5, RZ ;  /* 0x0000000508b17210 */ /* 0x000fc60007f5e0ff */
[----:B------:R-:W4:Y:S02]  /*9eb10*/  LDL.LU.64 R18, [R1+0x12f0] ;  /* 0x0012f00001127983 */ /* 0x000f240000300a00 */
[----:B---3--:R-:W-:Y:S01]  /*9eb20*/  IMAD.X R4, R9, 0x1, R0, P2 ;  /* 0x0000000109047824 */ /* 0x008fe200010e0600 */
[-C--:B------:R-:W-:Y:S01]  /*9eb30*/  IADD3 R159, P2, R126, R5.reuse, RZ ;  /* 0x000000057e9f7210 */ /* 0x080fe20007f5e0ff */
[----:B------:R-:W3:Y:S03]  /*9eb40*/  LDL.LU.64 R8, [R1+0x12e8] ;  /* 0x0012e80001087983 */ /* 0x000ee60000300a00 */
[----:B------:R-:W-:Y:S02]  /*9eb50*/  IADD3.X R176, R127, R0, RZ, P2, !PT ;  /* 0x000000007fb07210 */ /* 0x000fe400017fe4ff */
[----:B--2---:R-:W-:-:S05]  /*9eb60*/  IADD3 R157, P2, R120, R5, RZ ;  /* 0x00000005789d7210 */ /* 0x004fca0007f5e0ff */
[----:B------:R-:W-:Y:S02]  /*9eb70*/  IMAD.X R158, R121, 0x1, R0, P2 ;  /* 0x00000001799e7824 */ /* 0x000fe400010e0600 */
[----:B------:R-:W1:Y:S01]  /*9eb80*/  LDL.LU.64 R120, [R1+0x12e0] ;  /* 0x0012e00001787983 */ /* 0x000e620000300a00 */
[----:B----4-:R-:W-:-:S04]  /*9eb90*/  IADD3 R155, P2, R6, R5, RZ ;  /* 0x00000005069b7210 */ /* 0x010fc80007f5e0ff */
[----:B------:R-:W-:Y:S02]  /*9eba0*/  IADD3.X R156, R7, R0, RZ, P2, !PT ;  /* 0x00000000079c7210 */ /* 0x000fe400017fe4ff */
[----:B------:R-:W2:Y:S01]  /*9ebb0*/  LDL.LU.64 R6, [R1+0x12d8] ;  /* 0x0012d80001067983 */ /* 0x000ea20000300a00 */
[----:B------:R-:W-:-:S05]  /*9ebc0*/  IADD3 R153, P2, R114, R5, RZ ;  /* 0x0000000572997210 */ /* 0x000fca0007f5e0ff */
[----:B------:R-:W-:Y:S01]  /*9ebd0*/  IMAD.X R154, R115, 0x1, R0, P2 ;  /* 0x00000001739a7824 */ /* 0x000fe200010e0600 */
[----:B------:R-:W-:-:S04]  /*9ebe0*/  IADD3 R114, P2, R118, R5, RZ ;  /* 0x0000000576727210 */ /* 0x000fc80007f5e0ff */
[----:B------:R-:W-:Y:S02]  /*9ebf0*/  IADD3.X R115, R119, R0, RZ, P2, !PT ;  /* 0x0000000077737210 */ /* 0x000fe400017fe4ff */
[----:B------:R-:W4:Y:S01]  /*9ec00*/  LDL.LU.64 R118, [R1+0x12d0] ;  /* 0x0012d00001767983 */ /* 0x000f220000300a00 */
[----:B------:R-:W-:-:S05]  /*9ec10*/  IADD3 R151, P2, R22, R5, RZ ;  /* 0x0000000516977210 */ /* 0x000fca0007f5e0ff */
[----:B------:R-:W-:Y:S02]  /*9ec20*/  IMAD.X R152, R23, 0x1, R0, P2 ;  /* 0x0000000117987824 */ /* 0x000fe400010e0600 */
[----:B------:R-:W4:Y:S01]  /*9ec30*/  LDL.LU.64 R22, [R1+0x12c8] ;  /* 0x0012c80001167983 */ /* 0x000f220000300a00 */
[----:B------:R-:W-:-:S04]  /*9ec40*/  IADD3 R149, P2, R124, R5, RZ ;  /* 0x000000057c957210 */ /* 0x000fc80007f5e0ff */
[----:B------:R-:W-:Y:S02]  /*9ec50*/  IADD3.X R150, R125, R0, RZ, P2, !PT ;  /* 0x000000007d967210 */ /* 0x000fe400017fe4ff */
[----:B------:R-:W-:-:S05]  /*9ec60*/  IADD3 R147, P2, R16, R5, RZ ;  /* 0x0000000510937210 */ /* 0x000fca0007f5e0ff */
[----:B------:R-:W-:Y:S01]  /*9ec70*/  IMAD.X R148, R17, 0x1, R0, P2 ;  /* 0x0000000111947824 */ /* 0x000fe200010e0600 */
[-C--:B------:R-:W-:Y:S01]  /*9ec80*/  IADD3 R145, P2, R122, R5.reuse, RZ ;  /* 0x000000057a917210 */ /* 0x080fe20007f5e0ff */
[----:B------:R-:W4:Y:S03]  /*9ec90*/  LDL.LU.64 R16, [R1+0x12c0] ;  /* 0x0012c00001107983 */ /* 0x000f260000300a00 */
        /* <DEDUP_REMOVED lines=8> */
[----:B---3--:R-:W-:-:S04]  /*9ed20*/  IADD3 R20, P2, R8, R5, RZ ;  /* 0x0000000508147210 */ /* 0x008fc80007f5e0ff */
[----:B------:R-:W-:Y:S02]  /*9ed30*/  IADD3.X R21, R9, R0, RZ, P2, !PT ;  /* 0x0000000009157210 */ /* 0x000fe400017fe4ff */
[----:B------:R-:W3:Y:S01]  /*9ed40*/  LDL.LU.64 R8, [R1+0x12b0] ;  /* 0x0012b00001087983 */ /* 0x000ee20000300a00 */
[----:B-1----:R-:W-:-:S05]  /*9ed50*/  IADD3 R18, P2, R120, R5, RZ ;  /* 0x0000000578127210 */ /* 0x002fca0007f5e0ff */
[----:B------:R-:W-:Y:S01]  /*9ed60*/  IMAD.X R19, R121, 0x1, R0, P2 ;  /* 0x0000000179137824 */ /* 0x000fe200010e0600 */
[----:B--2---:R-:W-:-:S04]  /*9ed70*/  IADD3 R137, P2, R6, R5, RZ ;  /* 0x0000000506897210 */ /* 0x004fc80007f5e0ff */
[----:B------:R-:W-:Y:S02]  /*9ed80*/  IADD3.X R138, R7, R0, RZ, P2, !PT ;  /* 0x00000000078a7210 */ /* 0x000fe400017fe4ff */
[----:B------:R-:W2:Y:S04]  /*9ed90*/  LDL.LU.64 R6, [R1+0x12a8] ;  /* 0x0012a80001067983 */ /* 0x000ea80000300a00 */
[----:B------:R-:W2:Y:S01]  /*9eda0*/  LDL.LU.64 R124, [R1+0x12a0] ;  /* 0x0012a000017c7983 */ /* 0x000ea20000300a00 */
[----:B----4-:R-:W-:-:S05]  /*9edb0*/  IADD3 R135, P2, R118, R5, RZ ;  /* 0x0000000576877210 */ /* 0x010fca0007f5e0ff */
[----:B------:R-:W-:Y:S01]  /*9edc0*/  IMAD.X R136, R119, 0x1, R0, P2 ;  /* 0x0000000177887824 */ /* 0x000fe200010e0600 */
[----:B------:R-:W-:-:S04]  /*9edd0*/  IADD3 R133, P2, R22, R5, RZ ;  /* 0x0000000516857210 */ /* 0x000fc80007f5e0ff */
[----:B------:R-:W-:Y:S02]  /*9ede0*/  IADD3.X R134, R23, R0, RZ, P2, !PT ;  /* 0x0000000017867210 */ /* 0x000fe400017fe4ff */
[----:B------:R-:W-:-:S05]  /*9edf0*/  IADD3 R131, P2, R16, R5, RZ ;  /* 0x0000000510837210 */ /* 0x000fca0007f5e0ff */
[----:B------:R-:W-:Y:S02]  /*9ee00*/  IMAD.X R132, R17, 0x1, R0, P2 ;  /* 0x0000000111847824 */ /* 0x000fe400010e0600 */
[----:B------:R-:W4:Y:S04]  /*9ee10*/  LDL.LU.64 R16, [R1+0x1298] ;  /* 0x0012980001107983 */ /* 0x000f280000300a00 */
[----:B------:R-:W4:Y:S04]  /*9ee20*/  LDL.LU.64 R122, [R1+0x1290] ;  /* 0x00129000017a7983 */ /* 0x000f280000300a00 */
[----:B------:R-:W4:Y:S01]  /*9ee30*/  LDL.LU.64 R120, [R1+0x1288] ;  /* 0x0012880001787983 */ /* 0x000f220000300a00 */
[----:B------:R-:W-:-:S03]  /*9ee40*/  IADD3 R22, P2, R116, R5, RZ ;  /* 0x0000000574167210 */ /* 0x000fc60007f5e0ff */
[----:B------:R-:W4:Y:S01]  /*9ee50*/  LDL.LU.64 R118, [R1+0x1280] ;  /* 0x0012800001767983 */ /* 0x000f220000300a00 */
[----:B------:R-:W-:-:S03]  /*9ee60*/  IADD3.X R23, R117, R0, RZ, P2, !PT ;  /* 0x0000000075177210 */ /* 0x000fc600017fe4ff */
[----:B------:R-:W4:Y:S04]  /*9ee70*/  LDL.LU.64 R116, [R1+0x1278] ;  /* 0x0012780001747983 */ /* 0x000f280000300a00 */
[----:B------:R-:W4:Y:S01]  /*9ee80*/  LDL.LU.64 R188, [R1+0x1270] ;  /* 0x0012700001bc7983 */ /* 0x000f220000300a00 */
[----:B---3--:R-:W-:-:S05]  /*9ee90*/  IADD3 R129, P2, R8, R5, RZ ;  /* 0x0000000508817210 */ /* 0x008fca0007f5e0ff */
[----:B------:R-:W-:Y:S01]  /*9eea0*/  IMAD.X R130, R9, 0x1, R0, P2 ;  /* 0x0000000109827824 */ /* 0x000fe200010e0600 */
[----:B--2---:R-:W-:-:S04]  /*9eeb0*/  IADD3 R127, P2, R6, R5, RZ ;  /* 0x00000005067f7210 */ /* 0x004fc80007f5e0ff */
[----:B------:R-:W-:Y:S02]  /*9eec0*/  IADD3.X R128, R7, R0, RZ, P2, !PT ;  /* 0x0000000007807210 */ /* 0x000fe400017fe4ff */
[----:B------:R-:W2:Y:S04]  /*9eed0*/  LDL.LU.64 R6, [R1+0x1268] ;  /* 0x0012680001067983 */ /* 0x000ea80000300a00 */
[----:B------:R-:W3:Y:S04]  /*9eee0*/  LDL.LU.64 R184, [R1+0x1260] ;  /* 0x0012600001b87983 */ /* 0x000ee80000300a00 */
[----:B------:R-:W3:Y:S01]  /*9eef0*/  LDL.LU.64 R180, [R1+0x1258] ;  /* 0x0012580001b47983 */ /* 0x000ee20000300a00 */
[----:B------:R-:W-:-:S05]  /*9ef00*/  IADD3 R8, P2, R124, R5, RZ ;  /* 0x000000057c087210 */ /* 0x000fca0007f5e0ff */
[----:B------:R-:W-:Y:S01]  /*9ef10*/  IMAD.X R9, R125, 0x1, R0, P2 ;  /* 0x000000017d097824 */ /* 0x000fe200010e0600 */
[----:B----4-:R-:W-:-:S04]  /*9ef20*/  IADD3 R125, P2, R16, R5, RZ ;  /* 0x00000005107d7210 */ /* 0x010fc80007f5e0ff */
        /* <DEDUP_REMOVED lines=11> */
[----:B--2---:R-:W-:-:S04]  /*9efe0*/  IADD3 R113, P2, R6, R5, RZ ;  /* 0x0000000506717210 */ /* 0x004fc80007f5e0ff */
[----:B------:R-:W-:Y:S02]  /*9eff0*/  IADD3.X R116, R7, R0, RZ, P2, !PT ;  /* 0x0000000007747210 */ /* 0x000fe400017fe4ff */
[----:B---3--:R-:W-:-:S05]  /*9f000*/  IADD3 R6, P2, R184, R5, RZ ;  /* 0x00000005b8067210 */ /* 0x008fca0007f5e0ff */
[----:B------:R-:W-:Y:S01]  /*9f010*/  IMAD.X R7, R185, 0x1, R0, P2 ;  /* 0x00000001b9077824 */ /* 0x000fe200010e0600 */
[----:B------:R-:W-:Y:S01]  /*9f020*/  IADD3 R11, P2, R180, R5, RZ ;  /* 0x00000005b40b7210 */ /* 0x000fe20007f5e0ff */
[----:B------:R-:W-:Y:S01]  /*9f030*/  IMAD.MOV.U32 R184, RZ, RZ, R177 ;  /* 0x000000ffffb87224 */ /* 0x000fe200078e00b1 */
[----:B------:R-:W-:Y:S01]  /*9f040*/  MOV R185, R4 ;  /* 0x0000000400b97202 */ /* 0x000fe20000000f00 */
[----:B------:R-:W-:Y:S01]  /*9f050*/  IMAD.MOV.U32 R180, RZ, RZ, R159 ;  /* 0x000000ffffb47224 */ /* 0x000fe200078e009f */
[----:B------:R-:W-:Y:S02]  /*9f060*/  IADD3.X R12, R181, R0, RZ, P2, !PT ;  /* 0x00000000b50c7210 */ /* 0x000fe400017fe4ff */
[----:B------:R-:W-:Y:S01]  /*9f070*/  MOV R181, R176 ;  /* 0x000000b000b57202 */ /* 0x000fe20000000f00 */
[----:B------:R-:W-:Y:S01]  /*9f080*/  IMAD.MOV.U32 R176, RZ, RZ, R157 ;  /* 0x000000ffffb07224 */ /* 0x000fe200078e009d */
[----:B------:R-:W-:Y:S01]  /*9f090*/  MOV R177, R158 ;  /* 0x0000009e00b17202 */ /* 0x000fe20000000f00 */
[----:B------:R-:W-:Y:S01]  /*9f0a0*/  IMAD.MOV.U32 R158, RZ, RZ, R155 ;  /* 0x000000ffff9e7224 */ /* 0x000fe200078e009b */
        /* <DEDUP_REMOVED lines=13> */
[----:B------:R-:W-:-:S02]  /*9f180*/  MOV R149, R146 ;  /* 0x0000009200957202 */ /* 0x000fc40000000f00 */
[----:B------:R-:W-:Y:S01]  /*9f190*/  STL.64 [R1+0x1330], R158 ;  /* 0x0013309e01007387 */ /* 0x000fe20000100a00 */
[----:B------:R-:W-:Y:S01]  /*9f1a0*/  IMAD.MOV.U32 R146, RZ, RZ, R143 ;  /* 0x000000ffff927224 */ /* 0x000fe200078e008f */
[----:B------:R-:W-:Y:S02]  /*9f1b0*/  MOV R147, R144 ;  /* 0x0000009000937202 */ /* 0x000fe40000000f00 */
[----:B------:R-:W-:Y:S01]  /*9f1c0*/  STL.64 [R1+0x1328], R156 ;  /* 0x0013289c01007387 */ /* 0x000fe20000100a00 */
[----:B------:R-:W-:Y:S01]  /*9f1d0*/  IMAD.MOV.U32 R144, RZ, RZ, R141 ;  /* 0x000000ffff907224 */ /* 0x000fe200078e008d */
[----:B------:R-:W-:Y:S02]  /*9f1e0*/  MOV R145, R142 ;  /* 0x0000008e00917202 */ /* 0x000fe40000000f00 */
[----:B------:R-:W-:Y:S01]  /*9f1f0*/  STL.64 [R1+0x1250], R114 ;  /* 0x0012507201007387 */ /* 0x000fe20000100a00 */
[----:B------:R-:W-:Y:S01]  /*9f200*/  IMAD.MOV.U32 R142, RZ, RZ, R139 ;  /* 0x000000ffff8e7224 */ /* 0x000fe200078e008b */
[----:B------:R-:W-:-:S02]  /*9f210*/  MOV R143, R140 ;  /* 0x0000008c008f7202 */ /* 0x000fc40000000f00 */
[----:B------:R-:W-:Y:S01]  /*9f220*/  STL.64 [R1+0x1320], R154 ;  /* 0x0013209a01007387 */ /* 0x000fe20000100a00 */
[----:B------:R-:W-:-:S03]  /*9f230*/  IMAD.MOV.U32 R140, RZ, RZ, R137 ;  /* 0x000000ffff8c7224 */ /* 0x000fc600078e0089 */
[----:B------:R-:W-:Y:S01]  /*9f240*/  STL.64 [R1+0x1318], R152 ;  /* 0x0013189801007387 */ /* 0x000fe20000100a00 */
[----:B------:R-:W-:-:S03]  /*9f250*/  MOV R141, R138 ;  /* 0x0000008a008d7202 */ /* 0x000fc60000000f00 */
        /* <DEDUP_REMOVED lines=16> */
[----:B------:R1:W-:Y:S01]  /*9f360*/  STL.64 [R1+0x12e0], R18 ;  /* 0x0012e01201007387 */ /* 0x0003e20000100a00 */
[----:B------:R-:W-:-:S03]  /*9f370*/  IMAD.MOV.U32 R128, RZ, RZ, R125 ;  /* 0x000000ffff807224 */ /* 0x000fc600078e007d */
[----:B------:R-:W-:Y:S01]  /*9f380*/  STL.64 [R1+0x12d8], R140 ;  /* 0x0012d88c01007387 */ /* 0x000fe20000100a00 */
[----:B------:R-:W-:-:S03]  /*9f390*/  MOV R129, R126 ;  /* 0x0000007e00817202 */ /* 0x000fc60000000f00 */
[----:B------:R-:W-:Y:S01]  /*9f3a0*/  STL.64 [R1+0x12d0], R138 ;  /* 0x0012d08a01007387 */ /* 0x000fe20000100a00 */
[----:B------:R-:W-:-:S03]  /*9f3b0*/  IMAD.MOV.U32 R126, RZ, RZ, R123 ;  /* 0x000000ffff7e7224 */ /* 0x000fc600078e007b */
[----:B------:R-:W-:Y:S01]  /*9f3c0*/  STL.64 [R1+0x12c8], R136 ;  /* 0x0012c88801007387 */ /* 0x000fe20000100a00 */
[----:B------:R-:W-:-:S03]  /*9f3d0*/  MOV R127, R124 ;  /* 0x0000007c007f7202 */ /* 0x000fc60000000f00 */
[----:B------:R-:W-:Y:S01]  /*9f3e0*/  STL.64 [R1+0x12c0], R134 ;  /* 0x0012c08601007387 */ /* 0x000fe20000100a00 */
[----:B------:R-:W-:-:S03]  /*9f3f0*/  IMAD.MOV.U32 R124, RZ, RZ, R121 ;  /* 0x000000ffff7c7224 */ /* 0x000fc600078e0079 */
[----:B------:R-:W-:Y:S01]  /*9f400*/  LDGSTS.E [R3+0x20080], desc[UR60][R184.64], P1 ;  /* 0x20080000b8037fae */ /* 0x000fe2000892187c */
[----:B------:R-:W-:-:S03]  /*9f410*/  MOV R125, R122 ;  /* 0x0000007a007d7202 */ /* 0x000fc60000000f00 */
[----:B------:R2:W-:Y:S01]  /*9f420*/  STL.64 [R1+0x12b8], R22 ;  /* 0x0012b81601007387 */ /* 0x0005e20000100a00 */
[----:B------:R-:W-:-:S03]  /*9f430*/  IMAD.MOV.U32 R122, RZ, RZ, R119 ;  /* 0x000000ffff7a7224 */ /* 0x000fc600078e0077 */
[----:B------:R-:W-:Y:S01]  /*9f440*/  LDGSTS.E [R3+0x20480], desc[UR60][R180.64], P1 ;  /* 0x20480000b4037fae */ /* 0x000fe2000892187c */
[----:B------:R-:W-:-:S03]  /*9f450*/  MOV R123, R120 ;  /* 0x00000078007b7202 */ /* 0x000fc60000000f00 */
[----:B------:R-:W-:Y:S01]  /*9f460*/  STL.64 [R1+0x12b0], R132 ;  /* 0x0012b08401007387 */ /* 0x000fe20000100a00 */
[----:B------:R-:W-:-:S03]  /*9f470*/  IMAD.MOV.U32 R120, RZ, RZ, R117 ;  /* 0x000000ffff787224 */ /* 0x000fc600078e0075 */
[----:B------:R-:W-:Y:S01]  /*9f480*/  LDGSTS.E [R3+0x20880], desc[UR60][R176.64], P1 ;  /* 0x20880000b0037fae */ /* 0x000fe2000892187c */
[----:B------:R-:W-:-:S03]  /*9f490*/  MOV R121, R118 ;  /* 0x0000007600797202 */ /* 0x000fc60000000f00 */
[----:B------:R-:W-:Y:S01]  /*9f4a0*/  STL.64 [R1+0x12a8], R130 ;  /* 0x0012a88201007387 */ /* 0x000fe20000100a00 */
[----:B------:R-:W-:-:S03]  /*9f4b0*/  IMAD.MOV.U32 R118, RZ, RZ, R113 ;  /* 0x000000ffff767224 */ /* 0x000fc600078e0071 */
[----:B------:R-:W-:Y:S01]  /*9f4c0*/  LDGSTS.E [R3+0x20c80], desc[UR60][R158.64], P1 ;  /* 0x20c800009e037fae */ /* 0x000fe2000892187c */
[----:B------:R-:W-:-:S03]  /*9f4d0*/  MOV R119, R116 ;  /* 0x0000007400777202 */ /* 0x000fc60000000f00 */
[----:B------:R3:W-:Y:S04]  /*9f4e0*/  STL.64 [R1+0x12a0], R8 ;  /* 0x0012a00801007387 */ /* 0x0007e80000100a00 */
[----:B------:R-:W-:Y:S01]  /*9f4f0*/  LDGSTS.E [R3+0x21080], desc[UR60][R156.64], P1 ;  /* 0x210800009c037fae */ /* 0x000fe2000892187c */
[----:B------:R-:W-:-:S03]  /*9f500*/  IMAD.MOV.U32 R116, RZ, RZ, R11 ;  /* 0x000000ffff747224 */ /* 0x000fc600078e000b */
[----:B------:R-:W-:Y:S01]  /*9f510*/  STL.64 [R1+0x1298], R128 ;  /* 0x0012988001007387 */ /* 0x000fe20000100a00 */
[----:B------:R-:W-:-:S03]  /*9f520*/  MOV R117, R12 ;  /* 0x0000000c00757202 */ /* 0x000fc60000000f00 */
        /* <DEDUP_REMOVED lines=35> */
[----:B------:R-:W-:Y:S04]  /*9f760*/  LDGSTS.E [R3+0x26080], desc[UR60][R126.64], P1 ;  /* 0x260800007e037fae */ /* 0x000fe8000892187c */
[----:B------:R-:W-:Y:S04]  /*9f770*/  LDGSTS.E [R3+0x26480], desc[UR60][R124.64], P1 ;  /* 0x264800007c037fae */ /* 0x000fe8000892187c */
[----:B------:R-:W-:Y:S04]  /*9f780*/  LDGSTS.E [R3+0x26880], desc[UR60][R122.64], P1 ;  /* 0x268800007a037fae */ /* 0x000fe8000892187c */
[----:B------:R-:W-:Y:S04]  /*9f790*/  LDGSTS.E [R3+0x26c80], desc[UR60][R120.64], P1 ;  /* 0x26c8000078037fae */ /* 0x000fe8000892187c */
[----:B------:R-:W-:Y:S04]  /*9f7a0*/  LDGSTS.E [R3+0x27080], desc[UR60][R118.64], P1 ;  /* 0x2708000076037fae */ /* 0x000fe8000892187c */
[----:B------:R-:W-:Y:S04]  /*9f7b0*/  LDGSTS.E [R3+0x27480], desc[UR60][R6.64], P1 ;  /* 0x2748000006037fae */ /* 0x000fe8000892187c */
[----:B------:R-:W4:Y:S04]  /*9f7c0*/  LDL.LU R4, [R1+0x1e68] ;  /* 0x001e680001047983 */ /* 0x000f280000300800 */
[----:B------:R-:W-:Y:S04]  /*9f7d0*/  LDGSTS.E [R3+0x27880], desc[UR60][R116.64], P1 ;  /* 0x2788000074037fae */ /* 0x000fe8000892187c */
[----:B------:R-:W4:Y:S04]  /*9f7e0*/  LDL.LU R6, [R1+0x1ea8] ;  /* 0x001ea80001067983 */ /* 0x000f280000300800 */
[----:B------:R-:W4:Y:S04]  /*9f7f0*/  LDL.LU R12, [R1+0x1e64] ;  /* 0x001e6400010c7983 */ /* 0x000f280000300800 */
[----:B------:R-:W4:Y:S04]  /*9f800*/  LDL.LU R16, [R1+0x1ea4] ;  /* 0x001ea40001107983 */ /* 0x000f280000300800 */
[----:B------:R1:W-:Y:S04]  /*9f810*/  LDGSTS.E [R3+0x27c80], desc[UR60][R114.64], P1 ;  /* 0x27c8000072037fae */ /* 0x0003e8000892187c */
[----:B------:R-:W4:Y:S04]  /*9f820*/  LDL.LU R9, [R1+0x1ee8] ;  /* 0x001ee80001097983 */ /* 0x000f280000300800 */
[----:B------:R-:W4:Y:S01]  /*9f830*/  LDL.LU R7, [R1+0x1f28] ;  /* 0x001f280001077983 */ /* 0x000f220000300800 */
[----:B-1----:R-:W-:-:S04]  /*9f840*/  LOP3.LUT R3, R10, 0x20, RZ, 0x3c, !PT ;  /* 0x000000200a037812 */ /* 0x002fc800078e3cff */
[----:B------:R-:W-:Y:S02]  /*9f850*/  IADD3 R3, R3, R15, RZ ;  /* 0x0000000f03037210 */ /* 0x000fe40007ffe0ff */
[-C--:B------:R-:W-:Y:S02]  /*9f860*/  IADD3 R18, P2, R18, R5.reuse, RZ ;  /* 0x0000000512127210 */ /* 0x080fe40007f5e0ff */
[----:B------:R-:W-:-:S03]  /*9f870*/  IADD3 R21, P4, R21, R5, RZ ;  /* 0x0000000515157210 */ /* 0x000fc60007f9e0ff */
[----:B------:R-:W-:Y:S01]  /*9f880*/  STL [R1+0x1d68], R18 ;  /* 0x001d681201007387 */ /* 0x000fe20000100800 */
[----:B------:R-:W-:-:S03]  /*9f890*/  IMAD.X R19, R19, 0x1, R0, P2 ;  /* 0x0000000113137824 */ /* 0x000fc600010e0600 */
[----:B------:R-:W-:Y:S04]  /*9f8a0*/  STL [R1+0x1da8], R21 ;  /* 0x001da81501007387 */ /* 0x000fe80000100800 */
[----:B------:R1:W-:Y:S04]  /*9f8b0*/  STL [R1+0x1d64], R19 ;  /* 0x001d641301007387 */ /* 0x0003e80000100800 */
[----:B------:R-:W-:Y:S01]  /*9f8c0*/  LDGSTS.E [R3+0x100], desc[UR60][R18.64], P1 ;  /* 0x0010000012037fae */ /* 0x000fe2000892187c */
[----:B--2---:R-:W-:-:S03]  /*9f8d0*/  IMAD.X R22, R22, 0x1, R0, P4 ;  /* 0x0000000116167824 */ /* 0x004fc600020e0600 */
[----:B-1----:R-:W2:Y:S04]  /*9f8e0*/  LDL.LU R19, [R1+0x1ee4] ;  /* 0x001ee40001137983 */ /* 0x002ea80000300800 */
[----:B------:R1:W-:Y:S04]  /*9f8f0*/  STL [R1+0x1da4], R22 ;  /* 0x001da41601007387 */ /* 0x0003e80000100800 */
[----:B------:R-:W2:Y:S01]  /*9f900*/  LDL.LU R18, [R1+0x1f24] ;  /* 0x001f240001127983 */ /* 0x000ea20000300800 */
[----:B------:R-:W-:Y:S02]  /*9f910*/  MOV R23, R22 ;  /* 0x0000001600177202 */ /* 0x000fe40000000f00 */
[----:B---3--:R-:W-:-:S02]  /*9f920*/  IADD3 R8, P2, R8, R5, RZ ;  /* 0x0000000508087210 */ /* 0x008fc40007f5e0ff */
[----:B------:R-:W-:Y:S01]  /*9f930*/  IADD3 R11, P4, R11, R5, RZ ;  /* 0x000000050b0b7210 */ /* 0x000fe20007f9e0ff */
[----:B-1----:R-:W-:Y:S01]  /*9f940*/  IMAD.MOV.U32 R22, RZ, RZ, R21 ;  /* 0x000000ffff167224 */ /* 0x002fe200078e0015 */
[----:B----4-:R-:W-:Y:S01]  /*9f950*/  IADD3.X R17, R17, R0, RZ, P2, !PT ;  /* 0x0000000011117210 */ /* 0x010fe200017fe4ff */
[----:B------:R-:W-:Y:S02]  /*9f960*/  STL [R1+0x1de8], R8 ;  /* 0x001de80801007387 */ /* 0x000fe40000100800 */
[----:B------:R-:W-:Y:S02]  /*9f970*/  IMAD.X R20, R20, 0x1, R0, P4 ;  /* 0x0000000114147824 */ /* 0x000fe400020e0600 */
[----:B------:R1:W-:Y:S04]  /*9f980*/  STL [R1+0x1de4], R17 ;  /* 0x001de41101007387 */ /* 0x0003e80000100800 */
[----:B------:R3:W-:Y:S01]  /*9f990*/  LDGSTS.E [R3+0x500], desc[UR60][R22.64], P1 ;  /* 0x0050000016037fae */ /* 0x0007e2000892187c */
[----:B------:R-:W-:-:S03]  /*9f9a0*/  MOV R21, R20 ;  /* 0x0000001400157202 */ /* 0x000fc60000000f00 */
[----:B------:R-:W-:Y:S04]  /*9f9b0*/  STL [R1+0x1e28], R11 ;  /* 0x001e280b01007387 */ /* 0x000fe80000100800 */
[----:B------:R4:W-:Y:S01]  /*9f9c0*/  STL [R1+0x1e24], R20 ;  /* 0x001e241401007387 */ /* 0x0009e20000100800 */
[----:B---3--:R-:W-:Y:S01]  /*9f9d0*/  MOV R22, R8 ;  /* 0x0000000800167202 */ /* 0x008fe20000000f00 */
[----:B------:R-:W-:Y:S02]  /*9f9e0*/  IMAD.MOV.U32 R23, RZ, RZ, R17 ;  /* 0x000000ffff177224 */ /* 0x000fe400078e0011 */
[----:B-1----:R-:W3:Y:S01]  /*9f9f0*/  LDL.LU R17, [R1+0x1f68] ;  /* 0x001f680001117983 */ /* 0x002ee20000300800 */
[----:B----4-:R-:W-:-:S03]  /*9fa00*/  IMAD.MOV.U32 R20, RZ, RZ, R11 ;  /* 0x000000ffff147224 */ /* 0x010fc600078e000b */
[----:B------:R-:W4:Y:S04]  /*9fa10*/  LDL.LU R8, [R1+0x1fa8] ;  /* 0x001fa80001087983 */ /* 0x000f280000300800 */
[----:B------:R1:W-:Y:S01]  /*9fa20*/  LDGSTS.E [R3+0x900], desc[UR60][R22.64], P1 ;  /* 0x0090000016037fae */ /* 0x0003e2000892187c */
[----:B------:R-:W-:-:S03]  /*9fa30*/  IADD3 R4, P2, R4, R5, RZ ;  /* 0x0000000504047210 */ /* 0x000fc60007f5e0ff */
[----:B------:R-:W-:Y:S01]  /*9fa40*/  LDGSTS.E [R3+0xd00], desc[UR60][R20.64], P1 ;  /* 0x00d0000014037fae */ /* 0x000fe2000892187c */
[----:B------:R-:W-:-:S03]  /*9fa50*/  IADD3 R6, P4, R6, R5, RZ ;  /* 0x0000000506067210 */ /* 0x000fc60007f9e0ff */
[----:B------:R-:W4:Y:S04]  /*9fa60*/  LDL.LU R20, [R1+0x1f64] ;  /* 0x001f640001147983 */ /* 0x000f280000300800 */
[----:B------:R-:W4:Y:S01]  /*9fa70*/  LDL.LU R11, [R1+0x1fa4] ;  /* 0x001fa400010b7983 */ /* 0x000f220000300800 */
[----:B------:R-:W-:Y:S01]  /*9fa80*/  IADD3.X R12, R12, R0, RZ, P2, !PT ;  /* 0x000000000c0c7210 */ /* 0x000fe200017fe4ff */
[----:B------:R-:W-:Y:S01]  /*9fa90*/  IMAD.X R16, R16, 0x1, R0, P4 ;  /* 0x0000000110107824 */ /* 0x000fe200020e0600 */
[----:B-1----:R-:W-:Y:S01]  /*9faa0*/  MOV R22, R4 ;  /* 0x0000000400167202 */ /* 0x002fe20000000f00 */
[----:B------:R-:W-:Y:S02]  /*9fab0*/  STL [R1+0x1e68], R4 ;  /* 0x001e680401007387 */ /* 0x000fe40000100800 */
[----:B------:R-:W-:-:S02]  /*9fac0*/  IMAD.MOV.U32 R23, RZ, RZ, R12 ;  /* 0x000000ffff177224 */ /* 0x000fc400078e000c */
[----:B------:R1:W-:Y:S04]  /*9fad0*/  STL [R1+0x1e64], R12 ;  /* 0x001e640c01007387 */ /* 0x0003e80000100800 */
[----:B------:R-:W-:Y:S04]  /*9fae0*/  STL [R1+0x1ea8], R6 ;  /* 0x001ea80601007387 */ /* 0x000fe80000100800 */
[----:B------:R1:W-:Y:S04]  /*9faf0*/  STL [R1+0x1ea4], R16 ;  /* 0x001ea41001007387 */ /* 0x0003e80000100800 */
[----:B-1----:R-:W4:Y:S04]  /*9fb00*/  LDL.LU R12, [R1+0x1fe8] ;  /* 0x001fe800010c7983 */ /* 0x002f280000300800 */
[----:B------:R-:W4:Y:S04]  /*9fb10*/  LDL.LU R4, [R1+0x2028] ;  /* 0x0020280001047983 */ /* 0x000f280000300800 */
[----:B------:R1:W-:Y:S02]  /*9fb20*/  LDGSTS.E [R3+0x1100], desc[UR60][R22.64], P1 ;  /* 0x0110000016037fae */ /* 0x0003e4000892187c */
[----:B-1----:R-:W-:Y:S01]  /*9fb30*/  IMAD.MOV.U32 R23, RZ, RZ, R16 ;  /* 0x000000ffff177224 */ /* 0x002fe200078e0010 */
[----:B------:R-:W-:Y:S01]  /*9fb40*/  MOV R22, R6 ;  /* 0x0000000600167202 */ /* 0x000fe20000000f00 */
[----:B------:R-:W4:Y:S04]  /*9fb50*/  LDL.LU R16, [R1+0x1fe4] ;  /* 0x001fe40001107983 */ /* 0x000f280000300800 */
[----:B------:R-:W4:Y:S01]  /*9fb60*/  LDL.LU R6, [R1+0x2024] ;  /* 0x0020240001067983 */ /* 0x000f220000300800 */
[----:B------:R-:W-:-:S02]  /*9fb70*/  IADD3 R9, P2, R9, R5, RZ ;  /* 0x0000000509097210 */ /* 0x000fc40007f5e0ff */
[----:B------:R-:W-:Y:S01]  /*9fb80*/  IADD3 R7, P4, R7, R5, RZ ;  /* 0x0000000507077210 */ /* 0x000fe20007f9e0ff */
[----:B------:R1:W-:Y:S04]  /*9fb90*/  LDGSTS.E [R3+0x1500], desc[UR60][R22.64], P1 ;  /* 0x0150000016037fae */ /* 0x0003e8000892187c */
        /* <DEDUP_REMOVED lines=8> */
[----:B-1----:R-:W-:-:S03]  /*9fc20*/  MOV R19, R18 ;  /* 0x0000001200137202 */ /* 0x002fc60000000f00 */
[----:B------:R-:W4:Y:S04]  /*9fc30*/  LDL.LU R9, [R1+0x2068] ;  /* 0x0020680001097983 */ /* 0x000f280000300800 */
[----:B------:R-:W4:Y:S01]  /*9fc40*/  LDL.LU R21, [R1+0x20a8] ;  /* 0x0020a80001157983 */ /* 0x000f220000300800 */
[----:B--2---:R-:W-:-:S03]  /*9fc50*/  IMAD.MOV.U32 R18, RZ, RZ, R7 ;  /* 0x000000ffff127224 */ /* 0x004fc600078e0007 */
[----:B------:R-:W-:Y:S04]  /*9fc60*/  LDGSTS.E [R3+0x1900], desc[UR60][R22.64], P1 ;  /* 0x0190000016037fae */ /* 0x000fe8000892187c */
[----:B------:R-:W-:Y:S04]  /*9fc70*/  LDGSTS.E [R3+0x1d00], desc[UR60][R18.64], P1 ;  /* 0x01d0000012037fae */ /* 0x000fe8000892187c */
[----:B------:R-:W2:Y:S04]  /*9fc80*/  LDL.LU R19, [R1+0x2064] ;  /* 0x0020640001137983 */ /* 0x000ea80000300800 */
[----:B------:R-:W2:Y:S01]  /*9fc90*/  LDL.LU R22, [R1+0x20a4] ;  /* 0x0020a40001167983 */ /* 0x000ea20000300800 */
[----:B---3--:R-:W-:-:S03]  /*9fca0*/  IADD3 R17, P2, R17, R5, RZ ;  /* 0x0000000511117210 */ /* 0x008fc60007f5e0ff */
[----:B------:R-:W3:Y:S01]  /*9fcb0*/  LDL.LU R7, [R1+0x20e8] ;  /* 0x0020e80001077983 */ /* 0x000ee20000300800 */
[----:B----4-:R-:W-:-:S03]  /*9fcc0*/  IADD3 R8, P4, R8, R5, RZ ;  /* 0x0000000508087210 */ /* 0x010fc60007f9e0ff */
[----:B------:R-:W4:Y:S01]  /*9fcd0*/  LDL.LU R18, [R1+0x2128] ;  /* 0x0021280001127983 */ /* 0x000f220000300800 */
[----:B------:R-:W-:-:S03]  /*9fce0*/  MOV R114, R17 ;  /* 0x0000001100727202 */ /* 0x000fc60000000f00 */
[----:B------:R1:W-:Y:S01]  /*9fcf0*/  STL [R1+0x1f68], R17 ;  /* 0x001f681101007387 */ /* 0x0003e20000100800 */
[----:B------:R-:W-:Y:S01]  /*9fd00*/  IADD3.X R20, R20, R0, RZ, P2, !PT ;  /* 0x0000000014147210 */ /* 0x000fe200017fe4ff */
[----:B------:R-:W-:-:S04]  /*9fd10*/  IMAD.X R11, R11, 0x1, R0, P4 ;  /* 0x000000010b0b7824 */ /* 0x000fc800020e0600 */
[----:B------:R1:W-:Y:S01]  /*9fd20*/  STL [R1+0x1f64], R20 ;  /* 0x001f641401007387 */ /* 0x0003e20000100800 */
[----:B------:R-:W-:-:S03]  /*9fd30*/  IMAD.MOV.U32 R115, RZ, RZ, R20 ;  /* 0x000000ffff737224 */ /* 0x000fc600078e0014 */
[----:B------:R1:W-:Y:S04]  /*9fd40*/  STL [R1+0x1fa8], R8 ;  /* 0x001fa80801007387 */ /* 0x0003e80000100800 */
[----:B------:R1:W-:Y:S04]  /*9fd50*/  STL [R1+0x1fa4], R11 ;  /* 0x001fa40b01007387 */ /* 0x0003e80000100800 */
[----:B-1----:R-:W4:Y:S04]  /*9fd60*/  LDL.LU R17, [R1+0x20e4] ;  /* 0x0020e40001117983 */ /* 0x002f280000300800 */
[----:B------:R-:W4:Y:S01]  /*9fd70*/  LDL.LU R20, [R1+0x2124] ;  /* 0x0021240001147983 */ /* 0x000f220000300800 */
[----:B------:R-:W-:-:S03]  /*9fd80*/  IADD3 R12, P2, R12, R5, RZ ;  /* 0x000000050c0c7210 */ /* 0x000fc60007f5e0ff */
[----:B------:R1:W-:Y:S01]  /*9fd90*/  LDGSTS.E [R3+0x2100], desc[UR60][R114.64], P1 ;  /* 0x0210000072037fae */ /* 0x0003e2000892187c */
[----:B------:R-:W-:Y:S02]  /*9fda0*/  IADD3 R4, P4, R4, R5, RZ ;  /* 0x0000000504047210 */ /* 0x000fe40007f9e0ff */
[----:B-1----:R-:W-:Y:S01]  /*9fdb0*/  MOV R114, R8 ;  /* 0x0000000800727202 */ /* 0x002fe20000000f00 */
[----:B------:R-:W-:Y:S01]  /*9fdc0*/  IMAD.MOV.U32 R115, RZ, RZ, R11 ;  /* 0x000000ffff737224 */ /* 0x000fe200078e000b */
[----:B------:R-:W4:Y:S04]  /*9fdd0*/  LDL.LU R8, [R1+0x2168] ;  /* 0x0021680001087983 */ /* 0x000f280000300800 */
        /* <DEDUP_REMOVED lines=22> */
[----:B--2---:R-:W-:Y:S01]  /*9ff40*/  IADD3.X R19, R19, R0, RZ, P2, !PT ;  /* 0x0000000013137210 */ /* 0x004fe200017fe4ff */
[----:B------:R-:W-:-:S04]  /*9ff50*/  IMAD.X R22, R22, 0x1, R0, P4 ;  /* 0x0000000116167824 */ /* 0x000fc800020e0600 */
[----:B------:R1:W-:Y:S01]  /*9ff60*/  STL [R1+0x2064], R19 ;  /* 0x0020641301007387 */ /* 0x0003e20000100800 */
[----:B------:R-:W-:-:S03]  /*9ff70*/  IMAD.MOV.U32 R115, RZ, RZ, R19 ;  /* 0x000000ffff737224 */ /* 0x000fc600078e0013 */
[----:B------:R-:W-:Y:S04]  /*9ff80*/  STL [R1+0x20a8], R21 ;  /* 0x0020a81501007387 */ /* 0x000fe80000100800 */
[----:B------:R2:W-:Y:S04]  /*9ff90*/  STL [R1+0x20a4], R22 ;  /* 0x0020a41601007387 */ /* 0x0005e80000100800 */
[----:B-1----:R-:W2:Y:S04]  /*9ffa0*/  LDL.LU R19, [R1+0x21e4] ;  /* 0x0021e40001137983 */ /* 0x002ea80000300800 */
[----:B------:R-:W2:Y:S01]  /*9ffb0*/  LDL.LU R9, [R1+0x2224] ;  /* 0x0022240001097983 */ /* 0x000ea20000300800 */
[----:B---3--:R-:W-:-:S02]  /*9ffc0*/  IADD3 R7, P2, R7, R5, RZ ;  /* 0x0000000507077210 */ /* 0x008fc40007f5e0ff */
[----:B----4-:R-:W-:Y:S01]  /*9ffd0*/  IADD3 R18, P4, R18, R5, RZ ;  /* 0x0000000512127210 */ /* 0x010fe20007f9e0ff */
[----:B------:R-:W-:Y:S01]  /*9ffe0*/  LDGSTS.E [R3+0x3100], desc[UR60][R114.64], P1 ;  /* 0x0310000072037fae */ /* 0x000fe2000892187c */
[----:B------:R-:W-:Y:S01]  /*9fff0*/  MOV R23, R22 ;  /* 0x0000001600177202 */ /* 0x000fe20000000f00 */
[----:B--2---:R-:W-:Y:S02]  /*a0000*/  IMAD.MOV.U32 R22, RZ, RZ, R21 ;  /* 0x000000ffff167224 */ /* 0x004fe400078e0015 */
[----:B------:R1:W-:Y:S04]  /*a0010*/  STL [R1+0x20e8], R7 ;  /* 0x0020e80701007387 */ /* 0x0003e80000100800 */
[----:B------:R2:W-:Y:S01]  /*a0020*/  LDGSTS.E [R3+0x3500], desc[UR60][R22.64], P1 ;  /* 0x0350000016037fae */ /* 0x0005e2000892187c */
[----:B------:R-:W-:Y:S01]  /*a0030*/  IADD3.X R17, R17, R0, RZ, P2, !PT ;  /* 0x0000000011117210 */ /* 0x000fe200017fe4ff */
[----:B------:R-:W-:-:S04]  /*a0040*/  IMAD.X R20, R20, 0x1, R0, P4 ;  /* 0x0000000114147824 */ /* 0x000fc800020e0600 */
[----:B------:R3:W-:Y:S01]  /*a0050*/  STL [R1+0x20e4], R17 ;  /* 0x0020e41101007387 */ /* 0x0007e20000100800 */
[----:B--2---:R-:W-:Y:S01]  /*a0060*/  MOV R22, R7 ;  /* 0x0000000700167202 */ /* 0x004fe20000000f00 */
[----:B------:R-:W-:Y:S02]  /*a0070*/  IMAD.MOV.U32 R23, RZ, RZ, R17 ;  /* 0x000000ffff177224 */ /* 0x000fe400078e0011 */
[----:B------:R-:W-:Y:S01]  /*a0080*/  STL [R1+0x2128], R18 ;  /* 0x0021281201007387 */ /* 0x000fe20000100800 */
[----:B------:R-:W-:-:S03]  /*a0090*/  MOV R21, R20 ;  /* 0x0000001400157202 */ /* 0x000fc60000000f00 */
[----:B------:R2:W-:Y:S04]  /*a00a0*/  STL [R1+0x2124], R20 ;  /* 0x0021241401007387 */ /* 0x0005e80000100800 */
[----:B-1----:R-:W4:Y:S04]  /*a00b0*/  LDL.LU R7, [R1+0x2268] ;  /* 0x0022680001077983 */ /* 0x002f280000300800 */
[----:B---3--:R-:W3:Y:S01]  /*a00c0*/  LDL.LU R17, [R1+0x22a8] ;  /* 0x0022a80001117983 */ /* 0x008ee20000300800 */
[----:B--2---:R-:W-:-:S03]  /*a00d0*/  IMAD.MOV.U32 R20, RZ, RZ, R18 ;  /* 0x000000ffff147224 */ /* 0x004fc600078e0012 */
[----:B------:R1:W-:Y:S01]  /*a00e0*/  LDGSTS.E [R3+0x3900], desc[UR60][R22.64], P1 ;  /* 0x0390000016037fae */ /* 0x0003e2000892187c */
[----:B------:R-:W-:-:S03]  /*a00f0*/  IADD3 R8, P2, R8, R5, RZ ;  /* 0x0000000508087210 */ /* 0x000fc60007f5e0ff */
[----:B------:R-:W-:Y:S01]  /*a0100*/  LDGSTS.E [R3+0x3d00], desc[UR60][R20.64], P1 ;  /* 0x03d0000014037fae */ /* 0x000fe2000892187c */
[----:B------:R-:W-:-:S03]  /*a0110*/  IADD3 R11, P4, R11, R5, RZ ;  /* 0x000000050b0b7210 */ /* 0x000fc60007f9e0ff */
[----:B------:R-:W2:Y:S04]  /*a0120*/  LDL.LU R20, [R1+0x2264] ;  /* 0x0022640001147983 */ /* 0x000ea80000300800 */
[----:B------:R-:W2:Y:S01]  /*a0130*/  LDL.LU R18, [R1+0x22a4] ;  /* 0x0022a40001127983 */ /* 0x000ea20000300800 */
[----:B-1----:R-:W-:Y:S02]  /*a0140*/  MOV R22, R8 ;  /* 0x0000000800167202 */ /* 0x002fe40000000f00 */
[----:B------:R-:W-:Y:S01]  /*a0150*/  IADD3.X R12, R12, R0, RZ, P2, !PT ;  /* 0x000000000c0c7210 */ /* 0x000fe200017fe4ff */
[----:B------:R-:W-:Y:S01]  /*a0160*/  STL [R1+0x2168], R8 ;  /* 0x0021680801007387 */ /* 0x000fe20000100800 */
[----:B------:R-:W-:-:S03]  /*a0170*/  IMAD.X R16, R16, 0x1, R0, P4 ;  /* 0x0000000110107824 */ /* 0x000fc600020e0600 */
[----:B------:R1:W-:Y:S01]  /*a0180*/  STL [R1+0x2164], R12 ;  /* 0x0021640c01007387 */ /* 0x0003e20000100800 */
[----:B------:R-:W-:-:S03]  /*a0190*/  IMAD.MOV.U32 R23, RZ, RZ, R12 ;  /* 0x000000ffff177224 */ /* 0x000fc600078e000c */
[----:B------:R-:W-:Y:S04]  /*a01a0*/  STL [R1+0x21a8], R11 ;  /* 0x0021a80b01007387 */ /* 0x000fe80000100800 */
[----:B------:R1:W-:Y:S04]  /*a01b0*/  LDGSTS.E [R3+0x4100], desc[UR60][R22.64], P1 ;  /* 0x0410000016037fae */ /* 0x0003e8000892187c */
[----:B-1----:R-:W2:Y:S04]  /*a01c0*/  LDL.LU R12, [R1+0x22e8] ;  /* 0x0022e800010c7983 */ /* 0x002ea80000300800 */
[----:B------:R1:W-:Y:S04]  /*a01d0*/  STL [R1+0x21a4], R16 ;  /* 0x0021a41001007387 */ /* 0x0003e80000100800 */
[----:B------:R-:W2:Y:S01]  /*a01e0*/  LDL.LU R8, [R1+0x2328] ;  /* 0x0023280001087983 */ /* 0x000ea20000300800 */
[----:B------:R-:W-:Y:S01]  /*a01f0*/  IMAD.MOV.U32 R23, RZ, RZ, R16 ;  /* 0x000000ffff177224 */ /* 0x000fe200078e0010 */
[----:B------:R-:W-:-:S02]  /*a0200*/  MOV R22, R11 ;  /* 0x0000000b00167202 */ /* 0x000fc40000000f00 */
[----:B-1----:R-:W2:Y:S04]  /*a0210*/  LDL.LU R16, [R1+0x22e4] ;  /* 0x0022e40001107983 */ /* 0x002ea80000300800 */
[----:B------:R-:W2:Y:S01]  /*a0220*/  LDL.LU R11, [R1+0x2324] ;  /* 0x00232400010b7983 */ /* 0x000ea20000300800 */
[-C--:B------:R-:W-:Y:S02]  /*a0230*/  IADD3 R4, P2, R4, R5.reuse, RZ ;  /* 0x0000000504047210 */ /* 0x080fe40007f5e0ff */
[----:B------:R-:W-:Y:S01]  /*a0240*/  IADD3 R6, P4, R6, R5, RZ ;  /* 0x0000000506067210 */ /* 0x000fe20007f9e0ff */
[----:B------:R1:W-:Y:S04]  /*a0250*/  LDGSTS.E [R3+0x4500], desc[UR60][R22.64], P1 ;  /* 0x0450000016037fae */ /* 0x0003e8000892187c */
[----:B------:R1:W-:Y:S02]  /*a0260*/  STL [R1+0x21e8], R4 ;  /* 0x0021e80401007387 */ /* 0x0003e40000100800 */
[----:B-1----:R-:W-:-:S02]  /*a0270*/  MOV R22, R4 ;  /* 0x0000000400167202 */ /* 0x002fc40000000f00 */
[----:B------:R-:W-:Y:S02]  /*a0280*/  MOV R114, R6 ;  /* 0x0000000600727202 */ /* 0x000fe40000000f00 */
[----:B------:R-:W-:Y:S01]  /*a0290*/  IADD3.X R19, R19, R0, RZ, P2, !PT ;  /* 0x0000000013137210 */ /* 0x000fe200017fe4ff */
[----:B------:R-:W-:-:S04]  /*a02a0*/  IMAD.X R9, R9, 0x1, R0, P4 ;  /* 0x0000000109097824 */ /* 0x000fc800020e0600 */
[----:B------:R-:W-:Y:S01]  /*a02b0*/  STL [R1+0x21e4], R19 ;  /* 0x0021e41301007387 */ /* 0x000fe20000100800 */
[----:B------:R-:W-:-:S03]  /*a02c0*/  IMAD.MOV.U32 R23, RZ, RZ, R19 ;  /* 0x000000ffff177224 */ /* 0x000fc600078e0013 */
[----:B------:R-:W-:Y:S01]  /*a02d0*/  STL [R1+0x2228], R6 ;  /* 0x0022280601007387 */ /* 0x000fe20000100800 */
[----:B------:R-:W-:-:S03]  /*a02e0*/  IMAD.MOV.U32 R115, RZ, RZ, R9 ;  /* 0x000000ffff737224 */ /* 0x000fc600078e0009 */
[----:B------:R-:W2:Y:S04]  /*a02f0*/  LDL.LU R4, [R1+0x2368] ;  /* 0x0023680001047983 */ /* 0x000ea80000300800 */
[----:B------:R1:W-:Y:S04]  /*a0300*/  STL [R1+0x2224], R9 ;  /* 0x0022240901007387 */ /* 0x0003e80000100800 */
[----:B------:R-:W2:Y:S04]  /*a0310*/  LDL.LU R21, [R1+0x23d8] ;  /* 0x0023d80001157983 */ /* 0x000ea80000300800 */
[----:B------:R-:W-:Y:S04]  /*a0320*/  LDGSTS.E [R3+0x4900], desc[UR60][R22.64], P1 ;  /* 0x0490000016037fae */ /* 0x000fe8000892187c */
[----:B-1----:R-:W2:Y:S04]  /*a0330*/  LDL.LU R9, [R1+0x2364] ;  /* 0x0023640001097983 */ /* 0x002ea80000300800 */
[----:B------:R1:W-:Y:S04]  /*a0340*/  LDGSTS.E [R3+0x4d00], desc[UR60][R114.64], P1 ;  /* 0x04d0000072037fae */ /* 0x0003e8000892187c */
[----:B------:R-:W2:Y:S04]  /*a0350*/  LDL.LU R22, [R1+0x23d4] ;  /* 0x0023d40001167983 */ /* 0x000ea80000300800 */
[----:B------:R-:W2:Y:S04]  /*a0360*/  LDL.LU R6, [R1+0x2410] ;  /* 0x0024100001067983 */ /* 0x000ea80000300800 */
[----:B------:R-:W2:Y:S01]  /*a0370*/  LDL.LU R19, [R1+0x2448] ;  /* 0x0024480001137983 */ /* 0x000ea20000300800 */
[----:B----4-:R-:W-:-:S02]  /*a0380*/  IADD3 R7, P2, R7, R5, RZ ;  /* 0x0000000507077210 */ /* 0x010fc40007f5e0ff */
[----:B---3--:R-:W-:-:S03]  /*a0390*/  IADD3 R17, P4, R17, R5, RZ ;  /* 0x0000000511117210 */ /* 0x008fc60007f9e0ff */
[----:B------:R3:W-:Y:S01]  /*a03a0*/  STL [R1+0x2268], R7 ;  /* 0x0022680701007387 */ /* 0x0007e20000100800 */
[----:B-1----:R-:W-:Y:S02]  /*a03b0*/  MOV R114, R7 ;  /* 0x0000000700727202 */ /* 0x002fe40000000f00 */
[----:B--2---:R-:W-:Y:S01]  /*a03c0*/  IADD3.X R20, R20, R0, RZ, P2, !PT ;  /* 0x0000000014147210 */ /* 0x004fe200017fe4ff */
[----:B------:R-:W-:-:S04]  /*a03d0*/  IMAD.X R18, R18, 0x1, R0, P4 ;  /* 0x0000000112127824 */ /* 0x000fc800020e0600 */
[----:B------:R1:W-:Y:S01]  /*a03e0*/  STL [R1+0x2264], R20 ;  /* 0x0022641401007387 */ /* 0x0003e20000100800 */
[----:B------:R-:W-:-:S03]  /*a03f0*/  IMAD.MOV.U32 R115, RZ, RZ, R20 ;  /* 0x000000ffff737224 */ /* 0x000fc600078e0014 */
[----:B------:R2:W-:Y:S04]  /*a0400*/  STL [R1+0x22a8], R17 ;  /* 0x0022a81101007387 */ /* 0x0005e80000100800 */
[----:B------:R4:W-:Y:S04]  /*a0410*/  STL [R1+0x22a4], R18 ;  /* 0x0022a41201007387 */ /* 0x0009e80000100800 */
[----:B---3--:R-:W3:Y:S04]  /*a0420*/  LDL.LU R7, [R1+0x240c] ;  /* 0x00240c0001077983 */ /* 0x008ee80000300800 */
[----:B-1----:R-:W3:Y:S04]  /*a0430*/  LDL.LU R20, [R1+0x2444] ;  /* 0x0024440001147983 */ /* 0x002ee80000300800 */
[----:B------:R1:W-:Y:S01]  /*a0440*/  LDGSTS.E [R3+0x5100], desc[UR60][R114.64], P1 ;  /* 0x0510000072037fae */ /* 0x0003e2000892187c */
[----:B------:R-:W-:-:S02]  /*a0450*/  IADD3 R12, P2, R12, R5, RZ ;  /* 0x000000050c0c7210 */ /* 0x000fc40007f5e0ff */
[----:B------:R-:W-:Y:S01]  /*a0460*/  IADD3 R8, P4, R8, R5, RZ ;  /* 0x0000000508087210 */ /* 0x000fe20007f9e0ff */
[----:B-1----:R-:W-:Y:S01]  /*a0470*/  IMAD.MOV.U32 R115, RZ, RZ, R18 ;  /* 0x000000ffff737224 */ /* 0x002fe200078e0012 */
[----:B------:R-:W-:Y:S02]  /*a0480*/  MOV R114, R17 ;  /* 0x0000001100727202 */ /* 0x000fe40000000f00 */
[----:B--2---:R-:W2:Y:S01]  /*a0490*/  LDL.LU R17, [R1+0x2480] ;  /* 0x0024800001117983 */ /* 0x004ea20000300800 */
[----:B------:R-:W-:-:S03]  /*a04a0*/  IADD3.X R16, R16, R0, RZ, P2, !PT ;  /* 0x0000000010107210 */ /* 0x000fc600017fe4ff */
[----:B------:R-:W-:Y:S01]  /*a04b0*/  STL [R1+0x22e8], R12 ;  /* 0x0022e80c01007387 */ /* 0x000fe20000100800 */
[----:B------:R-:W-:-:S03]  /*a04c0*/  IMAD.X R11, R11, 0x1, R0, P4 ;  /* 0x000000010b0b7824 */ /* 0x000fc600020e0600 */
[----:B------:R1:W-:Y:S04]  /*a04d0*/  STL [R1+0x22e4], R16 ;  /* 0x0022e41001007387 */ /* 0x0003e80000100800 */
[----:B------:R1:W-:Y:S04]  /*a04e0*/  STL [R1+0x2328], R8 ;  /* 0x0023280801007387 */ /* 0x0003e80000100800 */
[----:B------:R1:W-:Y:S04]  /*a04f0*/  LDGSTS.E [R3+0x5500], desc[UR60][R114.64], P1 ;  /* 0x0550000072037fae */ /* 0x0003e8000892187c */
[----:B----4-:R-:W4:Y:S04]  /*a0500*/  LDL.LU R18, [R1+0x247c] ;  /* 0x00247c0001127983 */ /* 0x010f280000300800 */
[----:B------:R-:W-:Y:S01]  /*a0510*/  STL [R1+0x2324], R11 ;  /* 0x0023240b01007387 */ /* 0x000fe20000100800 */
[----:B-1----:R-:W-:Y:S01]  /*a0520*/  IMAD.MOV.U32 R115, RZ, RZ, R16 ;  /* 0x000000ffff737224 */ /* 0x002fe200078e0010 */
[----:B------:R-:W-:-:S02]  /*a0530*/  MOV R114, R12 ;  /* 0x0000000c00727202 */ /* 0x000fc40000000f00 */
[----:B------:R-:W4:Y:S04]  /*a0540*/  LDL.LU R16, [R1+0x24c4] ;  /* 0x0024c40001107983 */ /* 0x000f280000300800 */
[----:B------:R-:W4:Y:S04]  /*a0550*/  LDL.LU R12, [R1+0x24c8] ;  /* 0x0024c800010c7983 */ /* 0x000f280000300800 */
[----:B------:R1:W-:Y:S02]  /*a0560*/  LDGSTS.E [R3+0x5900], desc[UR60][R114.64], P1 ;  /* 0x0590000072037fae */ /* 0x0003e4000892187c */
[----:B-1----:R-:W-:Y:S01]  /*a0570*/  MOV R114, R8 ;  /* 0x0000000800727202 */ /* 0x002fe20000000f00 */
[----:B------:R-:W-:Y:S01]  /*a0580*/  IMAD.MOV.U32 R115, RZ, RZ, R11 ;  /* 0x000000ffff737224 */ /* 0x000fe200078e000b */
[----:B------:R-:W4:Y:S04]  /*a0590*/  LDL.LU R8, [R1+0x24f8] ;  /* 0x0024f80001087983 */ /* 0x000f280000300800 */
[----:B------:R1:W-:Y:S01]  /*a05a0*/  LDGSTS.E [R3+0x5d00], desc[UR60][R114.64], P1 ;  /* 0x05d0000072037fae */ /* 0x0003e2000892187c */
[----:B------:R-:W-:-:S02]  /*a05b0*/  IADD3 R4, P2, R4, R5, RZ ;  /* 0x0000000504047210 */ /* 0x000fc40007f5e0ff */
[----:B------:R-:W-:-:S03]  /*a05c0*/  IADD3 R21, P4, R21, R5, RZ ;  /* 0x0000000515157210 */ /* 0x000fc60007f9e0ff */
[----:B------:R-:W-:Y:S01]  /*a05d0*/  STL [R1+0x2368], R4 ;  /* 0x0023680401007387 */ /* 0x000fe20000100800 */
[----:B------:R-:W-:-:S05]  /*a05e0*/  IADD3.X R9, R9, R0, RZ, P2, !PT ;  /* 0x0000000009097210 */ /* 0x000fca00017fe4ff */
[----:B------:R1:W-:Y:S01]  /*a05f0*/  STL [R1+0x2364], R9 ;  /* 0x0023640901007387 */ /* 0x0003e20000100800 */
[----:B------:R-:W-:-:S03]  /*a0600*/  IMAD.X R22, R22, 0x1, R0, P4 ;  /* 0x0000000116167824 */ /* 0x000fc600020e0600 */
[----:B------:R-:W-:Y:S01]  /*a0610*/  STL [R1+0x23d8], R21 ;  /* 0x0023d81501007387 */ /* 0x000fe20000100800 */
[----:B-1----:R-:W-:Y:S01]  /*a0620*/  IMAD.MOV.U32 R115, RZ, RZ, R9 ;  /* 0x000000ffff737224 */ /* 0x002fe200078e0009 */
[----:B------:R-:W-:Y:S02]  /*a0630*/  MOV R114, R4 ;  /* 0x0000000400727202 */ /* 0x000fe40000000f00 */
[----:B------:R-:W4:Y:S04]  /*a0640*/  LDL.LU R9, [R1+0x24f4] ;  /* 0x0024f40001097983 */ /* 0x000f280000300800 */
[----:B------:R1:W-:Y:S04]  /*a0650*/  STL [R1+0x23d4], R22 ;  /* 0x0023d41601007387 */ /* 0x0003e80000100800 */
[----:B------:R-:W4:Y:S04]  /*a0660*/  LDL.LU R11, [R1+0x2524] ;  /* 0x00252400010b7983 */ /* 0x000f280000300800 */
[----:B------:R-:W4:Y:S01]  /*a0670*/  LDL.LU R4, [R1+0x2528] ;  /* 0x0025280001047983 */ /* 0x000f220000300800 */
[----:B------:R-:W-:-:S02]  /*a0680*/  IADD3 R6, P2, R6, R5, RZ ;  /* 0x0000000506067210 */ /* 0x000fc40007f5e0ff */
[----:B------:R-:W-:Y:S01]  /*a0690*/  IADD3 R19, P4, R19, R5, RZ ;  /* 0x0000000513137210 */ /* 0x000fe20007f9e0ff */
[----:B------:R-:W-:Y:S01]  /*a06a0*/  LDGSTS.E [R3+0x6100], desc[UR60][R114.64], P1 ;  /* 0x0610000072037fae */ /* 0x000fe2000892187c */
[----:B------:R-:W-:Y:S01]  /*a06b0*/  MOV R23, R22 ;  /* 0x0000001600177202 */ /* 0x000fe20000000f00 */
[----:B-1----:R-:W-:Y:S02]  /*a06c0*/  IMAD.MOV.U32 R22, RZ, RZ, R21 ;  /* 0x000000ffff167224 */ /* 0x002fe400078e0015 */
[----:B------:R-:W-:Y:S04]  /*a06d0*/  STL [R1+0x2410], R6 ;  /* 0x0024100601007387 */ /* 0x000fe80000100800 */
[----:B------:R-:W-:Y:S01]  /*a06e0*/  LDGSTS.E [R3+0x6500], desc[UR60][R22.64], P1 ;  /* 0x0650000016037fae */ /* 0x000fe2000892187c */
[----:B---3--:R-:W-:Y:S01]  /*a06f0*/  IADD3.X R7, R7, R0, RZ, P2, !PT ;  /* 0x0000000007077210 */ /* 0x008fe200017fe4ff */
[----:B------:R-:W-:-:S04]  /*a0700*/  IMAD.X R20, R20, 0x1, R0, P4 ;  /* 0x0000000114147824 */ /* 0x000fc800020e0600 */
[----:B------:R1:W-:Y:S04]  /*a0710*/  STL [R1+0x240c], R7 ;  /* 0x00240c0701007387 */ /* 0x0003e80000100800 */
[----:B------:R-:W-:Y:S04]  /*a0720*/  STL [R1+0x2448], R19 ;  /* 0x0024481301007387 */ /* 0x000fe80000100800 */
[----:B------:R-:W-:Y:S04]  /*a0730*/  LDGSTS.E [R3+0x6900], desc[UR60][R6.64], P1 ;  /* 0x0690000006037fae */ /* 0x000fe8000892187c */
[----:B------:R3:W-:Y:S04]  /*a0740*/  STL [R1+0x2444], R20 ;  /* 0x0024441401007387 */ /* 0x0007e80000100800 */
[----:B-1----:R-:W3:Y:S01]  /*a0750*/  LDL.LU.64 R6, [R1+0x1248] ;  /* 0x0012480001067983 */ /* 0x002ee20000300a00 */
[----:B--2---:R-:W-:-:S03]  /*a0760*/  IADD3 R17, P2, R17, R5, RZ ;  /* 0x0000000511117210 */ /* 0x004fc60007f5e0ff */
[----:B------:R-:W2:Y:S04]  /*a0770*/  LDL.LU.64 R126, [R1+0x1220] ;  /* 0x00122000017e7983 */ /* 0x000ea80000300a00 */
[----:B------:R-:W2:Y:S04]  /*a0780*/  LDL.LU.64 R118, [R1+0x1218] ;  /* 0x0012180001767983 */ /* 0x000ea80000300a00 */
[----:B------:R-:W-:Y:S01]  /*a0790*/  STL [R1+0x2480], R17 ;  /* 0x0024801101007387 */ /* 0x000fe20000100800 */
[----:B----4-:R-:W-:-:S05]  /*a07a0*/  IADD3.X R18, R18, R0, RZ, P2, !PT ;  /* 0x0000000012127210 */ /* 0x010fca00017fe4ff */
[----:B------:R1:W-:Y:S01]  /*a07b0*/  STL [R1+0x247c], R18 ;  /* 0x00247c1201007387 */ /* 0x0003e20000100800 */
[----:B------:R-:W-:-:S05]  /*a07c0*/  IADD3 R12, P4, R12, R5, RZ ;  /* 0x000000050c0c7210 */ /* 0x000fca0007f9e0ff */
[----:B------:R-:W-:Y:S04]  /*a07d0*/  STL [R1+0x24c8], R12 ;  /* 0x0024c80c01007387 */ /* 0x000fe80000100800 */
[----:B------:R-:W4:Y:S01]  /*a07e0*/  LDL.LU.64 R114, [R1+0x1210] ;  /* 0x0012100001727983 */ /* 0x000f220000300a00 */
[----:B------:R-:W-:Y:S01]  /*a07f0*/  IMAD.X R16, R16, 0x1, R0, P4 ;  /* 0x0000000110107824 */ /* 0x000fe200020e0600 */
[----:B------:R-:W-:Y:S01]  /*a0800*/  MOV R21, R20 ;  /* 0x0000001400157202 */ /* 0x000fe20000000f00 */
[----:B---3--:R-:W-:Y:S01]  /*a0810*/  IMAD.MOV.U32 R20, RZ, RZ, R19 ;  /* 0x000000ffff147224 */ /* 0x008fe200078e0013 */
[----:B------:R-:W-:Y:S02]  /*a0820*/  MOV R19, R18 ;  /* 0x0000001200137202 */ /* 0x000fe40000000f00 */
[----:B------:R3:W-:Y:S01]  /*a0830*/  STL [R1+0x24c4], R16 ;  /* 0x0024c41001007387 */ /* 0x0007e20000100800 */
[----:B-1----:R-:W-:Y:S01]  /*a0840*/  IMAD.MOV.U32 R18, RZ, RZ, R17 ;  /* 0x000000ffff127224 */ /* 0x002fe200078e0011 */
[----:B------:R-:W-:-:S02]  /*a0850*/  IADD3 R8, P2, R8, R5, RZ ;  /* 0x0000000508087210 */ /* 0x000fc40007f5e0ff */
[----:B------:R-:W4:Y:S01]  /*a0860*/  LDL.LU.64 R124, [R1+0x1208] ;  /* 0x00120800017c7983 */ /* 0x000f220000300a00 */
[----:B------:R-:W-:-:S03]  /*a0870*/  MOV R17, R16 ;  /* 0x0000001000117202 */ /* 0x000fc60000000f00 */
[----:B------:R-:W4:Y:S01]  /*a0880*/  LDL.LU.64 R22, [R1+0x1200] ;  /* 0x0012000001167983 */ /* 0x000f220000300a00 */
[----:B---3--:R-:W-:-:S03]  /*a0890*/  IMAD.MOV.U32 R16, RZ, RZ, R12 ;  /* 0x000000ffff107224 */ /* 0x008fc600078e000c */
[----:B------:R-:W-:Y:S04]  /*a08a0*/  LDGSTS.E [R3+0x6d00], desc[UR60][R20.64], P1 ;  /* 0x06d0000014037fae */ /* 0x000fe8000892187c */
[----:B------:R-:W-:Y:S04]  /*a08b0*/  LDGSTS.E [R3+0x7100], desc[UR60][R18.64], P1 ;  /* 0x0710000012037fae */ /* 0x000fe8000892187c */
[----:B------:R-:W-:Y:S04]  /*a08c0*/  STL [R1+0x24f8], R8 ;  /* 0x0024f80801007387 */ /* 0x000fe80000100800 */
[----:B------:R1:W-:Y:S02]  /*a08d0*/  LDGSTS.E [R3+0x7500], desc[UR60][R16.64], P1 ;  /* 0x0750000010037fae */ /* 0x0003e4000892187c */
[----:B-1----:R-:W-:-:S02]  /*a08e0*/  MOV R16, R8 ;  /* 0x0000000800107202 */ /* 0x002fc40000000f00 */
[----:B------:R-:W-:-:S05]  /*a08f0*/  IADD3.X R9, R9, R0, RZ, P2, !PT ;  /* 0x0000000009097210 */ /* 0x000fca00017fe4ff */
[----:B------:R1:W-:Y:S01]  /*a0900*/  STL [R1+0x24f4], R9 ;  /* 0x0024f40901007387 */ /* 0x0003e20000100800 */
[----:B------:R-:W-:-:S05]  /*a0910*/  IMAD.MOV.U32 R17, RZ, RZ, R9 ;  /* 0x000000ffff117224 */ /* 0x000fca00078e0009 */
[----:B------:R-:W-:Y:S01]  /*a0920*/  LDGSTS.E [R3+0x7900], desc[UR60][R16.64], P1 ;  /* 0x0790000010037fae */ /* 0x000fe2000892187c */
[----:B------:R-:W-:-:S05]  /*a0930*/  IADD3 R4, P4, R4, R5, RZ ;  /* 0x0000000504047210 */ /* 0x000fca0007f9e0ff */
[----:B------:R-:W-:Y:S01]  /*a0940*/  IMAD.X R11, R11, 0x1, R0, P4 ;  /* 0x000000010b0b7824 */ /* 0x000fe200020e0600 */
[----:B------:R3:W-:Y:S04]  /*a0950*/  STL [R1+0x2528], R4 ;  /* 0x0025280401007387 */ /* 0x0007e80000100800 */
[----:B-1----:R-:W4:Y:S04]  /*a0960*/  LDL.LU.64 R8, [R1+0x11f8] ;  /* 0x0011f80001087983 */ /* 0x002f280000300a00 */
[----:B------:R1:W-:Y:S04]  /*a0970*/  STL [R1+0x2524], R11 ;  /* 0x0025240b01007387 */ /* 0x0003e80000100800 */
[----:B------:R-:W4:Y:S04]  /*a0980*/  LDL.LU.64 R122, [R1+0x11f0] ;  /* 0x0011f000017a7983 */ /* 0x000f280000300a00 */
[----:B------:R-:W4:Y:S04]  /*a0990*/  LDL.LU.64 R116, [R1+0x11e8] ;  /* 0x0011e80001747983 */ /* 0x000f280000300a00 */
[----:B------:R-:W4:Y:S04]  /*a09a0*/  LDL.LU.64 R120, [R1+0x11e0] ;  /* 0x0011e00001787983 */ /* 0x000f280000300a00 */
[----:B------:R-:W4:Y:S01]  /*a09b0*/  LDL.LU.64 R16, [R1+0x11d8] ;  /* 0x0011d80001107983 */ /* 0x000f220000300a00 */
[----:B------:R-:W-:Y:S01]  /*a09c0*/  MOV R18, R4 ;  /* 0x0000000400127202 */ /* 0x000fe20000000f00 */
[----:B------:R-:W-:-:S02]  /*a09d0*/  IMAD.MOV.U32 R19, RZ, RZ, R11 ;  /* 0x000000ffff137224 */ /* 0x000fc400078e000b */
[----:B------:R-:W4:Y:S04]  /*a09e0*/  LDL.LU.64 R20, [R1+0x11d0] ;  /* 0x0011d00001147983 */ /* 0x000f280000300a00 */
[----:B------:R1:W-:Y:S04]  /*a09f0*/  LDGSTS.E [R3+0x7d00], desc[UR60][R18.64], P1 ;  /* 0x07d0000012037fae */ /* 0x0003e8000892187c */
[----:B------:R-:W4:Y:S01]  /*a0a00*/  LDL.LU.64 R18, [R1+0x11c8] ;  /* 0x0011c80001127983 */ /* 0x000f220000300a00 */
[----:B------:R-:W-:-:S04]  /*a0a10*/  IADD3 R177, P2, R6, R5, RZ ;  /* 0x0000000506b17210 */ /* 0x000fc80007f5e0ff */
[----:B---3--:R-:W-:Y:S02]  /*a0a20*/  IADD3.X R4, R7, R0, RZ, P2, !PT ;  /* 0x0000000007047210 */ /* 0x008fe400017fe4ff */
[-C--:B--2---:R-:W-:Y:S01]  /*a0a30*/  IADD3 R159, P2, R126, R5.reuse, RZ ;  /* 0x000000057e9f7210 */ /* 0x084fe20007f5e0ff */
[----:B------:R-:W1:Y:S04]  /*a0a40*/  LDL.LU.64 R6, [R1+0x11c0] ;  /* 0x0011c00001067983 */ /* 0x000e680000300a00 */
[----:B------:R-:W-:Y:S01]  /*a0a50*/  IMAD.X R176, R127, 0x1, R0, P2 ;  /* 0x000000017fb07824 */ /* 0x000fe200010e0600 */
[----:B------:R-:W-:-:S04]  /*a0a60*/  IADD3 R157, P2, R118, R5, RZ ;  /* 0x00000005769d7210 */ /* 0x000fc80007f5e0ff */
[----:B------:R-:W-:Y:S02]  /*a0a70*/  IADD3.X R158, R119, R0, RZ, P2, !PT ;  /* 0x00000000779e7210 */ /* 0x000fe400017fe4ff */
[----:B------:R-:W2:Y:S01]  /*a0a80*/  LDL.LU.64 R118, [R1+0x11b8] ;  /* 0x0011b80001767983 */ /* 0x000ea20000300a00 */
[----:B----4-:R-:W-:-:S05]  /*a0a90*/  IADD3 R155, P2, R114, R5, RZ ;  /* 0x00000005729b7210 */ /* 0x010fca0007f5e0ff */
        /* <DEDUP_REMOVED lines=14> */
[-C--:B------:R-:W-:Y:S01]  /*a0b80*/  IADD3 R143, P2, R120, R5.reuse, RZ ;  /* 0x00000005788f7210 */ /* 0x080fe20007f5e0ff */
[----:B------:R-:W4:Y:S04]  /*a0b90*/  LDL.LU.64 R116, [R1+0x1198] ;  /* 0x0011980001747983 */ /* 0x000f280000300a00 */
        /* <DEDUP_REMOVED lines=8> */
[----:B-1----:R-:W-:-:S05]  /*a0c20*/  IADD3 R18, P2, R6, R5, RZ ;  /* 0x0000000506127210 */ /* 0x002fca0007f5e0ff */
[----:B------:R-:W-:Y:S02]  /*a0c30*/  IMAD.X R19, R7, 0x1, R0, P2 ;  /* 0x0000000107137824 */ /* 0x000fe400010e0600 */
[----:B------:R-:W4:Y:S01]  /*a0c40*/  LDL.LU.64 R6, [R1+0x1188] ;  /* 0x0011880001067983 */ /* 0x000f220000300a00 */
[----:B--2---:R-:W-:-:S04]  /*a0c50*/  IADD3 R137, P2, R118, R5, RZ ;  /* 0x0000000576897210 */ /* 0x004fc80007f5e0ff */
[----:B------:R-:W-:Y:S02]  /*a0c60*/  IADD3.X R138, R119, R0, RZ, P2, !PT ;  /* 0x00000000778a7210 */ /* 0x000fe400017fe4ff */
[----:B---3--:R-:W-:-:S05]  /*a0c70*/  IADD3 R135, P2, R114, R5, RZ ;  /* 0x0000000572877210 */ /* 0x008fca0007f5e0ff */
[----:B------:R-:W-:Y:S02]  /*a0c80*/  IMAD.X R136, R115, 0x1, R0, P2 ;  /* 0x0000000173887824 */ /* 0x000fe400010e0600 */
[----:B------:R-:W2:Y:S01]  /*a0c90*/  LDL.LU.64 R114, [R1+0x1180] ;  /* 0x0011800001727983 */ /* 0x000ea20000300a00 */
[----:B----4-:R-:W-:-:S04]  /*a0ca0*/  IADD3 R133, P2, R22, R5, RZ ;  /* 0x0000000516857210 */ /* 0x010fc80007f5e0ff */
[----:B------:R-:W-:Y:S02]  /*a0cb0*/  IADD3.X R134, R23, R0, RZ, P2, !PT ;  /* 0x0000000017867210 */ /* 0x000fe400017fe4ff */
[----:B------:R-:W-:-:S05]  /*a0cc0*/  IADD3 R131, P2, R8, R5, RZ ;  /* 0x0000000508837210 */ /* 0x000fca0007f5e0ff */
[----:B------:R-:W-:Y:S02]  /*a0cd0*/  IMAD.X R132, R9, 0x1, R0, P2 ;  /* 0x0000000109847824 */ /* 0x000fe400010e0600 */
[----:B------:R-:W3:Y:S04]  /*a0ce0*/  LDL.LU.64 R8, [R1+0x1178] ;  /* 0x0011780001087983 */ /* 0x000ee80000300a00 */
[----:B------:R-:W4:Y:S01]  /*a0cf0*/  LDL.LU.64 R124, [R1+0x1170] ;  /* 0x00117000017c7983 */ /* 0x000f220000300a00 */
[----:B------:R-:W-:-:S03]  /*a0d00*/  IADD3 R22, P2, R116, R5, RZ ;  /* 0x0000000574167210 */ /* 0x000fc60007f5e0ff */
[----:B------:R-:W4:Y:S01]  /*a0d10*/  LDL.LU.64 R122, [R1+0x1168] ;  /* 0x00116800017a7983 */ /* 0x000f220000300a00 */
[----:B------:R-:W-:-:S03]  /*a0d20*/  IADD3.X R23, R117, R0, RZ, P2, !PT ;  /* 0x0000000075177210 */ /* 0x000fc600017fe4ff */
[----:B------:R-:W4:Y:S04]  /*a0d30*/  LDL.LU.64 R120, [R1+0x1160] ;  /* 0x0011600001787983 */ /* 0x000f280000300a00 */
[----:B------:R-:W4:Y:S01]  /*a0d40*/  LDL.LU.64 R118, [R1+0x1158] ;  /* 0x0011580001767983 */ /* 0x000f220000300a00 */
[----:B------:R-:W-:-:S03]  /*a0d50*/  IADD3 R129, P2, R16, R5, RZ ;  /* 0x0000000510817210 */ /* 0x000fc60007f5e0ff */
[----:B------:R-:W4:Y:S02]  /*a0d60*/  LDL.LU.64 R116, [R1+0x1150] ;  /* 0x0011500001747983 */ /* 0x000f240000300a00 */
[----:B------:R-:W-:Y:S01]  /*a0d70*/  IMAD.X R130, R17, 0x1, R0, P2 ;  /* 0x0000000111827824 */ /* 0x000fe200010e0600 */
[----:B------:R-:W-:-:S04]  /*a0d80*/  IADD3 R16, P2, R6, R5, RZ ;  /* 0x0000000506107210 */ /* 0x000fc80007f5e0ff */
[----:B------:R-:W-:Y:S02]  /*a0d90*/  IADD3.X R17, R7, R0, RZ, P2, !PT ;  /* 0x0000000007117210 */ /* 0x000fe400017fe4ff */
[----:B--2---:R-:W-:-:S05]  /*a0da0*/  IADD3 R6, P2, R114, R5, RZ ;  /* 0x0000000572067210 */ /* 0x004fca0007f5e0ff */
[----:B------:R-:W-:Y:S02]  /*a0db0*/  IMAD.X R7, R115, 0x1, R0, P2 ;  /* 0x0000000173077824 */ /* 0x000fe400010e0600 */
[----:B------:R-:W2:Y:S04]  /*a0dc0*/  LDL.LU.64 R114, [R1+0x1148] ;  /* 0x0011480001727983 */ /* 0x000ea80000300a00 */
[----:B------:R-:W2:Y:S04]  /*a0dd0*/  LDL.LU.64 R188, [R1+0x1140] ;  /* 0x0011400001bc7983 */ /* 0x000ea80000300a00 */
[----:B------:R-:W2:Y:S04]  /*a0de0*/  LDL.LU.64 R184, [R1+0x1138] ;  /* 0x0011380001b87983 */ /* 0x000ea80000300a00 */
[----:B------:R-:W2:Y:S01]  /*a0df0*/  LDL.LU.64 R180, [R1+0x1130] ;  /* 0x0011300001b47983 */ /* 0x000ea20000300a00 */
[----:B---3--:R-:W-:-:S04]  /*a0e00*/  IADD3 R127, P2, R8, R5, RZ ;  /* 0x00000005087f7210 */ /* 0x008fc80007f5e0ff */
        /* <DEDUP_REMOVED lines=75> */
[----:B------:R-:W-:Y:S01]  /*a12c0*/  MOV R126, R123 ;  /* 0x0000007b007e7202 */ /* 0x000fe20000000f00 */
[----:B------:R-:W-:Y:S02]  /*a12d0*/  IMAD.MOV.U32 R127, RZ, RZ, R124 ;  /* 0x000000ffff7f7224 */ /* 0x000fe400078e007c */
        /* <DEDUP_REMOVED lines=379> */
[--C-:B------:R-:W-:Y:S01]  /*a2a90*/  IMAD.X R146, R17, 0x1, R0.reuse, P2 ;  /* 0x0000000111927824 */ /* 0x100fe200010e0600 */
[-C--:B------:R-:W-:Y:S01]  /*a2aa0*/  IADD3 R143, P2, R116, R5.reuse, RZ ;  /* 0x00000005748f7210 */ /* 0x080fe20007f5e0ff */
[----:B------:R-:W4:Y:S03]  /*a2ab0*/  LDL.LU.64 R16, [R1+0x1018] ;  /* 0x0010180001107983 */ /* 0x000f260000300a00 */
[----:B------:R-:W-:Y:S02]  /*a2ac0*/  IADD3.X R144, R117, R0, RZ, P2, !PT ;  /* 0x0000000075907210 */ /* 0x000fe400017fe4ff */
[-C--:B------:R-:W-:Y:S01]  /*a2ad0*/  IADD3 R141, P2, R114, R5.reuse, RZ ;  /* 0x00000005728d7210 */ /* 0x080fe20007f5e0ff */
[----:B------:R-:W4:Y:S04]  /*a2ae0*/  LDL.LU.64 R116, [R1+0x1010] ;  /* 0x0010100001747983 */ /* 0x000f280000300a00 */
[----:B------:R-:W-:Y:S01]  /*a2af0*/  IMAD.X R142, R115, 0x1, R0, P2 ;  /* 0x00000001738e7824 */ /* 0x000fe200010e0600 */
[----:B------:R-:W-:-:S04]  /*a2b00*/  IADD3 R114, P2, R20, R5, RZ ;  /* 0x0000000514727210 */ /* 0x000fc80007f5e0ff */
        /* <DEDUP_REMOVED lines=82> */
[----:B------:R-:W-:Y:S04]  /*a3030*/  STL.64 [R1+0x1080], R154 ;  /* 0x0010809a01007387 */ /* 0x000fe80000100a00 */
        /* <DEDUP_REMOVED lines=303> */
[----:B------:R1:W-:Y:S02]  /*a4330*/  STL [R1+0x2334], R11 ;  /* 0x0023340b01007387 */ /* 0x0003e40000100800 */
[----:B-1----:R-:W-:Y:S01]  /*a4340*/  IMAD.MOV.U32 R115, RZ, RZ, R16 ;  /* 0x000000ffff737224 */ /* 0x002fe200078e0010 */
[----:B------:R-:W-:Y:S01]  /*a4350*/  MOV R114, R12 ;  /* 0x0000000c00727202 */ /* 0x000fe20000000f00 */
        /* <DEDUP_REMOVED lines=43> */
[----:B------:R-:W-:-:S05]  /*a4610*/  IMAD.X R16, R16, 0x1, R0, P4 ;  /* 0x0000000110107824 */ /* 0x000fca00020e0600 */
[----:B------:R1:W-:Y:S01]  /*a4620*/  STL [R1+0x24d4], R16 ;  /* 0x0024d41001007387 */ /* 0x0003e20000100800 */
[----:B------:R-:W-:-:S03]  /*a4630*/  IADD3 R9, P2, R9, R5, RZ ;  /* 0x0000000509097210 */ /* 0x000fc60007f5e0ff */
[----:B------:R-:W4:Y:S04]  /*a4640*/  LDL.LU.64 R122, [R1+0x10a0] ;  /* 0x0010a000017a7983 */ /* 0x000f280000300a00 */
[----:B------:R-:W4:Y:S01]  /*a4650*/  LDL.LU.64 R114, [R1+0x1078] ;  /* 0x0010780001727983 */ /* 0x000f220000300a00 */
[----:B------:R-:W-:Y:S01]  /*a4660*/  MOV R21, R20 ;  /* 0x0000001400157202 */ /* 0x000fe20000000f00 */
[----:B---3--:R-:W-:Y:S02]  /*a4670*/  IMAD.MOV.U32 R20, RZ, RZ, R19 ;  /* 0x000000ffff147224 */ /* 0x008fe400078e0013 */
[----:B------:R-:W-:Y:S01]  /*a4680*/  STL [R1+0x2508], R9 ;  /* 0x0025080901007387 */ /* 0x000fe20000100800 */
[----:B------:R-:W-:Y:S01]  /*a4690*/  MOV R19, R18 ;  /* 0x0000001200137202 */ /* 0x000fe20000000f00 */
[----:B-1----:R-:W-:Y:S01]  /*a46a0*/  IMAD.MOV.U32 R18, RZ, RZ, R17 ;  /* 0x000000ffff127224 */ /* 0x002fe200078e0011 */
[----:B------:R-:W-:Y:S01]  /*a46b0*/  MOV R17, R16 ;  /* 0x0000001000117202 */ /* 0x000fe20000000f00 */
[----:B------:R-:W-:Y:S01]  /*a46c0*/  LDGSTS.E [R3+0x6e00], desc[UR60][R20.64], P1 ;  /* 0x06e0000014037fae */ /* 0x000fe2000892187c */
[----:B------:R-:W-:-:S03]  /*a46d0*/  IMAD.MOV.U32 R16, RZ, RZ, R12 ;  /* 0x000000ffff107224 */ /* 0x000fc600078e000c */
[----:B------:R-:W-:Y:S04]  /*a46e0*/  LDGSTS.E [R3+0x7200], desc[UR60][R18.64], P1 ;  /* 0x0720000012037fae */ /* 0x000fe8000892187c */
[----:B------:R1:W-:Y:S02]  /*a46f0*/  LDGSTS.E [R3+0x7600], desc[UR60][R16.64], P1 ;  /* 0x0760000010037fae */ /* 0x0003e4000892187c */
[----:B-1----:R-:W-:Y:S02]  /*a4700*/  MOV R16, R9 ;  /* 0x0000000900107202 */ /* 0x002fe40000000f00 */
[----:B------:R-:W-:-:S05]  /*a4710*/  IADD3.X R11, R11, R0, RZ, P2, !PT ;  /* 0x000000000b0b7210 */ /* 0x000fca00017fe4ff */
[----:B------:R-:W-:Y:S01]  /*a4720*/  STL [R1+0x2504], R11 ;  /* 0x0025040b01007387 */ /* 0x000fe20000100800 */
[----:B------:R-:W-:-:S05]  /*a4730*/  IADD3 R4, P4, R4, R5, RZ ;  /* 0x0000000504047210 */ /* 0x000fca0007f9e0ff */
[----:B------:R-:W-:Y:S01]  /*a4740*/  IMAD.X R8, R8, 0x1, R0, P4 ;  /* 0x0000000108087824 */ /* 0x000fe200020e0600 */
[----:B------:R-:W-:Y:S04]  /*a4750*/  STL [R1+0x2538], R4 ;  /* 0x0025380401007387 */ /* 0x000fe80000100800 */
[----:B------:R-:W3:Y:S04]  /*a4760*/  LDL.LU.64 R22, [R1+0xf88] ;  /* 0x000f880001167983 */ /* 0x000ee80000300a00 */
[----:B------:R1:W-:Y:S04]  /*a4770*/  STL [R1+0x2534], R8 ;  /* 0x0025340801007387 */ /* 0x0003e80000100800 */
[----:B------:R-:W3:Y:S01]  /*a4780*/  LDL.LU.64 R20, [R1+0xf68] ;  /* 0x000f680001147983 */ /* 0x000ee20000300a00 */
[----:B------:R-:W-:-:S03]  /*a4790*/  IMAD.MOV.U32 R17, RZ, RZ, R11 ;  /* 0x000000ffff117224 */ /* 0x000fc600078e000b */
[----:B------:R-:W3:Y:S04]  /*a47a0*/  LDL.LU.64 R18, [R1+0xf48] ;  /* 0x000f480001127983 */ /* 0x000ee80000300a00 */
[----:B------:R3:W-:Y:S01]  /*a47b0*/  LDGSTS.E [R3+0x7a00], desc[UR60][R16.64], P1 ;  /* 0x07a0000010037fae */ /* 0x0007e2000892187c */
[----:B------:R-:W-:-:S03]  /*a47c0*/  IMAD.MOV.U32 R121, RZ, RZ, R8 ;  /* 0x000000ffff797224 */ /* 0x000fc600078e0008 */
[----:B------:R-:W3:Y:S04]  /*a47d0*/  LDL.LU.64 R16, [R1+0xf28] ;  /* 0x000f280001107983 */ /* 0x000ee80000300a00 */
[----:B-1----:R-:W3:Y:S01]  /*a47e0*/  LDL.LU.64 R8, [R1+0xf08] ;  /* 0x000f080001087983 */ /* 0x002ee20000300a00 */
[----:B------:R-:W-:-:S03]  /*a47f0*/  MOV R120, R4 ;  /* 0x0000000400787202 */ /* 0x000fc60000000f00 */
[----:B------:R-:W3:Y:S04]  /*a4800*/  LDL.LU.64 R126, [R1+0xee8] ;  /* 0x000ee800017e7983 */ /* 0x000ee80000300a00 */
[----:B------:R1:W-:Y:S01]  /*a4810*/  LDGSTS.E [R3+0x7e00], desc[UR60][R120.64], P1 ;  /* 0x07e0000078037fae */ /* 0x0003e2000892187c */
[----:B------:R-:W-:-:S04]  /*a4820*/  IADD3 R177, P2, R6, R5, RZ ;  /* 0x0000000506b17210 */ /* 0x000fc80007f5e0ff */
[----:B------:R-:W-:Y:S02]  /*a4830*/  IADD3.X R4, R7, R0, RZ, P2, !PT ;  /* 0x0000000007047210 */ /* 0x000fe400017fe4ff */
[-C--:B--2---:R-:W-:Y:S01]  /*a4840*/  IADD3 R159, P2, R124, R5.reuse, RZ ;  /* 0x000000057c9f7210 */ /* 0x084fe20007f5e0ff */
[----:B------:R-:W2:Y:S04]  /*a4850*/  LDL.LU.64 R6, [R1+0xee0] ;  /* 0x000ee00001067983 */ /* 0x000ea80000300a00 */
[----:B------:R-:W-:Y:S01]  /*a4860*/  IMAD.X R176, R125, 0x1, R0, P2 ;  /* 0x000000017db07824 */ /* 0x000fe200010e0600 */
[----:B------:R-:W2:Y:S01]  /*a4870*/  LDL.LU.64 R120, [R1+0xed8] ;  /* 0x000ed80001787983 */ /* 0x000ea20000300a00 */
[----:B------:R-:W-:-:S04]  /*a4880*/  IADD3 R157, P2, R116, R5, RZ ;  /* 0x00000005749d7210 */ /* 0x000fc80007f5e0ff */
[----:B------:R-:W-:Y:S02]  /*a4890*/  IADD3.X R158, R117, R0, RZ, P2, !PT ;  /* 0x00000000759e7210 */ /* 0x000fe400017fe4ff */
[----:B------:R-:W2:Y:S01]  /*a48a0*/  LDL.LU.64 R116, [R1+0xed0] ;  /* 0x000ed00001747983 */ /* 0x000ea20000300a00 */
[----:B----4-:R-:W-:-:S05]  /*a48b0*/  IADD3 R155, P2, R118, R5, RZ ;  /* 0x00000005769b7210 */ /* 0x010fca0007f5e0ff */
[----:B------:R-:W-:Y:S02]  /*a48c0*/  IMAD.X R156, R119, 0x1, R0, P2 ;  /* 0x00000001779c7824 */ /* 0x000fe400010e0600 */
[----:B------:R-:W4:Y:S01]  /*a48d0*/  LDL.LU.64 R118, [R1+0xe48] ;  /* 0x000e480001767983 */ /* 0x000f220000300a00 */
[----:B------:R-:W-:-:S03]  /*a48e0*/  IADD3 R153, P2, R122, R5, RZ ;  /* 0x000000057a997210 */ /* 0x000fc60007f5e0ff */
[----:B------:R-:W4:Y:S01]  /*a48f0*/  LDL.LU.64 R124, [R1+0xec8] ;  /* 0x000ec800017c7983 */ /* 0x000f220000300a00 */
[----:B------:R-:W-:Y:S02]  /*a4900*/  IADD3.X R154, R123, R0, RZ, P2, !PT ;  /* 0x000000007b9a7210 */ /* 0x000fe400017fe4ff */
[-C--:B------:R-:W-:Y:S01]  /*a4910*/  IADD3 R151, P2, R114, R5.reuse, RZ ;  /* 0x0000000572977210 */ /* 0x080fe20007f5e0ff */
[----:B------:R-:W4:Y:S04]  /*a4920*/  LDL.LU.64 R122, [R1+0xec0] ;  /* 0x000ec000017a7983 */ /* 0x000f280000300a00 */
[----:B------:R-:W-:Y:S02]  /*a4930*/  IMAD.X R152, R115, 0x1, R0, P2 ;  /* 0x0000000173987824 */ /* 0x000fe400010e0600 */
[----:B------:R-:W4:Y:S01]  /*a4940*/  LDL.LU.64 R114, [R1+0xeb8] ;  /* 0x000eb80001727983 */ /* 0x000f220000300a00 */
[----:B---3--:R-:W-:-:S04]  /*a4950*/  IADD3 R149, P2, R22, R5, RZ ;  /* 0x0000000516957210 */ /* 0x008fc80007f5e0ff */
        /* <DEDUP_REMOVED lines=9> */
[-C--:B------:R-:W-:Y:S01]  /*a49f0*/  IADD3 R147, P2, R126, R5.reuse, RZ ;  /* 0x000000057e937210 */ /* 0x080fe20007f5e0ff */
[----:B------:R-:W3:Y:S04]  /*a4a00*/  LDL.LU.64 R8, [R1+0xeb0] ;  /* 0x000eb00001087983 */ /* 0x000ee80000300a00 */
[----:B------:R-:W-:Y:S01]  /*a4a10*/  IMAD.X R148, R127, 0x1, R0, P2 ;  /* 0x000000017f947824 */ /* 0x000fe200010e0600 */
[----:B--2---:R-:W-:-:S04]  /*a4a20*/  IADD3 R145, P2, R6, R5, RZ ;  /* 0x0000000506917210 */ /* 0x004fc80007f5e0ff */
[----:B------:R-:W-:Y:S02]  /*a4a30*/  IADD3.X R146, R7, R0, RZ, P2, !PT ;  /* 0x0000000007927210 */ /* 0x000fe400017fe4ff */
[----:B------:R-:W-:-:S05]  /*a4a40*/  IADD3 R6, P2, R120, R5, RZ ;  /* 0x0000000578067210 */ /* 0x000fca0007f5e0ff */
[----:B------:R-:W-:Y:S01]  /*a4a50*/  IMAD.X R7, R121, 0x1, R0, P2 ;  /* 0x0000000179077824 */ /* 0x000fe200010e0600 */
[-C--:B------:R-:W-:Y:S01]  /*a4a60*/  IADD3 R143, P2, R116, R5.reuse, RZ ;  /* 0x00000005748f7210 */ /* 0x080fe20007f5e0ff */
[----:B------:R-:W2:Y:S03]  /*a4a70*/  LDL.LU.64 R120, [R1+0xea8] ;  /* 0x000ea80001787983 */ /* 0x000ea60000300a00 */
[----:B------:R-:W-:Y:S02]  /*a4a80*/  IADD3.X R144, R117, R0, RZ, P2, !PT ;  /* 0x0000000075907210 */ /* 0x000fe400017fe4ff */
[----:B----4-:R-:W-:-:S05]  /*a4a90*/  IADD3 R116, P2, R118, R5, RZ ;  /* 0x0000000576747210 */ /* 0x010fca0007f5e0ff */
[----:B------:R-:W-:Y:S02]  /*a4aa0*/  IMAD.X R117, R119, 0x1, R0, P2 ;  /* 0x0000000177757824 */ /* 0x000fe400010e0600 */
[----:B------:R-:W4:Y:S01]  /*a4ab0*/  LDL.LU.64 R118, [R1+0xea0] ;  /* 0x000ea00001767983 */ /* 0x000f220000300a00 */
[----:B------:R-:W-:-:S03]  /*a4ac0*/  IADD3 R141, P2, R124, R5, RZ ;  /* 0x000000057c8d7210 */ /* 0x000fc60007f5e0ff */
[----:B------:R-:W4:Y:S01]  /*a4ad0*/  LDL.LU.64 R130, [R1+0xe98] ;  /* 0x000e980001827983 */ /* 0x000f220000300a00 */
[-C--:B------:R-:W-:Y:S02]  /*a4ae0*/  IADD3.X R142, R125, R0.reuse, RZ, P2, !PT ;  /* 0x000000007d8e7210 */ /* 0x080fe400017fe4ff */
[-C--:B------:R-:W-:Y:S01]  /*a4af0*/  IADD3 R139, P2, R122, R5.reuse, RZ ;  /* 0x000000057a8b7210 */ /* 0x080fe20007f5e0ff */
[----:B------:R-:W4:Y:S04]  /*a4b00*/  LDL.LU.64 R128, [R1+0xe90] ;  /* 0x000e900001807983 */ /* 0x000f280000300a00 */
[----:B------:R-:W-:Y:S01]  /*a4b10*/  IMAD.X R140, R123, 0x1, R0, P2 ;  /* 0x000000017b8c7824 */ /* 0x000fe200010e0600 */
[-C--:B------:R-:W-:Y:S01]  /*a4b20*/  IADD3 R137, P2, R114, R5.reuse, RZ ;  /* 0x0000000572897210 */ /* 0x080fe20007f5e0ff */
[----:B------:R-:W4:Y:S03]  /*a4b30*/  LDL.LU.64 R126, [R1+0xe88] ;  /* 0x000e8800017e7983 */ /* 0x000f260000300a00 */
[----:B------:R-:W-:Y:S01]  /*a4b40*/  IADD3.X R138, R115, R0, RZ, P2, !PT ;  /* 0x00000000738a7210 */ /* 0x000fe200017fe4ff */
[----:B------:R-:W4:Y:S04]  /*a4b50*/  LDL.LU.64 R124, [R1+0xe80] ;  /* 0x000e8000017c7983 */ /* 0x000f280000300a00 */
[----:B------:R-:W4:Y:S01]  /*a4b60*/  LDL.LU.64 R122, [R1+0xe78] ;  /* 0x000e7800017a7983 */ /* 0x000f220000300a00 */
[----:B---3--:R-:W-:-:S05]  /*a4b70*/  IADD3 R114, P2, R8, R5, RZ ;  /* 0x0000000508727210 */ /* 0x008fca0007f5e0ff */
[----:B------:R-:W-:Y:S01]  /*a4b80*/  IMAD.X R115, R9, 0x1, R0, P2 ;  /* 0x0000000109737824 */ /* 0x000fe200010e0600 */
[----:B--2---:R-:W-:-:S04]  /*a4b90*/  IADD3 R8, P2, R120, R5, RZ ;  /* 0x0000000578087210 */ /* 0x004fc80007f5e0ff */
[----:B------:R-:W-:Y:S02]  /*a4ba0*/  IADD3.X R9, R121, R0, RZ, P2, !PT ;  /* 0x0000000079097210 */ /* 0x000fe400017fe4ff */
[----:B------:R-:W2:Y:S01]  /*a4bb0*/  LDL.LU.64 R120, [R1+0xe70] ;  /* 0x000e700001787983 */ /* 0x000ea20000300a00 */
[----:B----4-:R-:W-:-:S05]  /*a4bc0*/  IADD3 R135, P2, R118, R5, RZ ;  /* 0x0000000576877210 */ /* 0x010fca0007f5e0ff */
[----:B------:R-:W-:Y:S02]  /*a4bd0*/  IMAD.X R136, R119, 0x1, R0, P2 ;  /* 0x0000000177887824 */ /* 0x000fe400010e0600 */
[----:B------:R-:W1:Y:S04]  /*a4be0*/  LDL.LU.64 R118, [R1+0xe68] ;  /* 0x000e680001767983 */ /* 0x000e680000300a00 */
[----:B------:R-:W3:Y:S04]  /*a4bf0*/  LDL.LU.64 R188, [R1+0xe60] ;  /* 0x000e600001bc7983 */ /* 0x000ee80000300a00 */
[----:B------:R-:W4:Y:S04]  /*a4c00*/  LDL.LU.64 R184, [R1+0xe58] ;  /* 0x000e580001b87983 */ /* 0x000f280000300a00 */
[----:B------:R-:W4:Y:S01]  /*a4c10*/  LDL.LU.64 R180, [R1+0xe50] ;  /* 0x000e500001b47983 */ /* 0x000f220000300a00 */
        /* <DEDUP_REMOVED lines=10> */
[----:B--2---:R-:W-:-:S05]  /*a4cc0*/  IADD3 R123, P2, R120, R5, RZ ;  /* 0x00000005787b7210 */ /* 0x004fca0007f5e0ff */
[----:B------:R-:W-:Y:S01]  /*a4cd0*/  IMAD.X R124, R121, 0x1, R0, P2 ;  /* 0x00000001797c7824 */ /* 0x000fe200010e0600 */
[----:B-1----:R-:W-:-:S04]  /*a4ce0*/  IADD3 R121, P2, R118, R5, RZ ;  /* 0x0000000576797210 */ /* 0x002fc80007f5e0ff */
[----:B------:R-:W-:Y:S02]  /*a4cf0*/  IADD3.X R122, R119, R0, RZ, P2, !PT ;  /* 0x00000000777a7210 */ /* 0x000fe400017fe4ff */
[----:B---3--:R-:W-:-:S05]  /*a4d00*/  IADD3 R119, P2, R188, R5, RZ ;  /* 0x00000005bc777210 */ /* 0x008fca0007f5e0ff */
[----:B------:R-:W-:Y:S01]  /*a4d10*/  IMAD.X R120, R189, 0x1, R0, P2 ;  /* 0x00000001bd787824 */ /* 0x000fe200010e0600 */
[-C--:B----4-:R-:W-:Y:S01]  /*a4d20*/  IADD3 R113, P2, R184, R5.reuse, RZ ;  /* 0x00000005b8717210 */ /* 0x090fe20007f5e0ff */
[----:B------:R-:W2:Y:S03]  /*a4d30*/  LDL.LU.64 R188, [R1+0x2e68] ;  /* 0x002e680001bc7983 */ /* 0x000ea60000300a00 */
[----:B------:R-:W-:Y:S02]  /*a4d40*/  IADD3.X R118, R185, R0, RZ, P2, !PT ;  /* 0x00000000b9767210 */ /* 0x000fe400017fe4ff */
[----:B------:R-:W-:Y:S01]  /*a4d50*/  IADD3 R11, P2, R180, R5, RZ ;  /* 0x00000005b40b7210 */ /* 0x000fe20007f5e0ff */
[----:B------:R-:W-:Y:S01]  /*a4d60*/  IMAD.MOV.U32 R185, RZ, RZ, R4 ;  /* 0x000000ffffb97224 */ /* 0x000fe200078e0004 */
[----:B------:R-:W-:Y:S01]  /*a4d70*/  MOV R184, R177 ;  /* 0x000000b100b87202 */ /* 0x000fe20000000f00 */
[----:B------:R-:W-:Y:S01]  /*a4d80*/  IMAD.MOV.U32 R177, RZ, RZ, R158 ;  /* 0x000000ffffb17224 */ /* 0x000fe200078e009e */
[----:B------:R-:W-:Y:S01]  /*a4d90*/  MOV R180, R159 ;  /* 0x0000009f00b47202 */ /* 0x000fe20000000f00 */
[----:B------:R-:W-:-:S02]  /*a4da0*/  IMAD.X R12, R181, 0x1, R0, P2 ;  /* 0x00000001b50c7824 */ /* 0x000fc400010e0600 */
[----:B------:R-:W-:Y:S01]  /*a4db0*/  IMAD.MOV.U32 R181, RZ, RZ, R176 ;  /* 0x000000ffffb57224 */ /* 0x000fe200078e00b0 */
[----:B------:R-:W-:Y:S01]  /*a4dc0*/  MOV R176, R157 ;  /* 0x0000009d00b07202 */ /* 0x000fe20000000f00 */
[----:B------:R-:W-:Y:S01]  /*a4dd0*/  IMAD.MOV.U32 R159, RZ, RZ, R156 ;  /* 0x000000ffff9f7224 */ /* 0x000fe200078e009c */
[----:B------:R-:W-:Y:S01]  /*a4de0*/  MOV R158, R155 ;  /* 0x0000009b009e7202 */ /* 0x000fe20000000f00 */
[----:B------:R-:W-:Y:S01]  /*a4df0*/  IMAD.MOV.U32 R157, RZ, RZ, R154 ;  /* 0x000000ffff9d7224 */ /* 0x000fe200078e009a */
[----:B------:R-:W-:Y:S01]  /*a4e00*/  MOV R156, R153 ;  /* 0x00000099009c7202 */ /* 0x000fe20000000f00 */
[----:B------:R1:W-:Y:S01]  /*a4e10*/  STL.64 [R1+0x1238], R184 ;  /* 0x001238b801007387 */ /* 0x0003e20000100a00 */
[----:B------:R-:W-:Y:S01]  /*a4e20*/  MOV R154, R151 ;  /* 0x00000097009a7202 */ /* 0x000fe20000000f00 */
[----:B------:R-:W-:Y:S01]  /*a4e30*/  IMAD.MOV.U32 R155, RZ, RZ, R152 ;  /* 0x000000ffff9b7224 */ /* 0x000fe200078e0098 */
[----:B------:R-:W-:Y:S01]  /*a4e40*/  MOV R152, R149 ;  /* 0x0000009500987202 */ /* 0x000fe20000000f00 */
[----:B------:R3:W-:Y:S01]  /*a4e50*/  STL.64 [R1+0x1118], R180 ;  /* 0x001118b401007387 */ /* 0x0007e20000100a00 */
[----:B------:R-:W-:-:S03]  /*a4e60*/  IMAD.MOV.U32 R153, RZ, RZ, R150 ;  /* 0x000000ffff997224 */ /* 0x000fc600078e0096 */
[----:B------:R4:W-:Y:S01]  /*a4e70*/  STL.64 [R1+0x10f0], R176 ;  /* 0x0010f0b001007387 */ /* 0x0009e20000100a00 */
[----:B------:R-:W-:-:S03]  /*a4e80*/  MOV R150, R147 ;  /* 0x0000009300967202 */ /* 0x000fc60000000f00 */
[----:B------:R4:W-:Y:S01]  /*a4e90*/  STL.64 [R1+0x10c8], R158 ;  /* 0x0010c89e01007387 */ /* 0x0009e20000100a00 */
[----:B------:R-:W-:-:S03]  /*a4ea0*/  IMAD.MOV.U32 R151, RZ, RZ, R148 ;  /* 0x000000ffff977224 */ /* 0x000fc600078e0094 */
[----:B------:R4:W-:Y:S01]  /*a4eb0*/  STL.64 [R1+0x10a0], R156 ;  /* 0x0010a09c01007387 */ /* 0x0009e20000100a00 */
[----:B------:R-:W-:Y:S01]  /*a4ec0*/  MOV R148, R145 ;  /* 0x0000009100947202 */ /* 0x000fe20000000f00 */
[----:B------:R-:W-:Y:S02]  /*a4ed0*/  IMAD.MOV.U32 R149, RZ, RZ, R146 ;  /* 0x000000ffff957224 */ /* 0x000fe400078e0092 */
[----:B------:R4:W-:Y:S01]  /*a4ee0*/  STL.64 [R1+0x1078], R154 ;  /* 0x0010789a01007387 */ /* 0x0009e20000100a00 */
[----:B------:R-:W-:-:S03]  /*a4ef0*/  MOV R146, R143 ;  /* 0x0000008f00927202 */ /* 0x000fc60000000f00 */
        /* <DEDUP_REMOVED lines=10> */
[----:B------:R-:W-:Y:S01]  /*a4fa0*/  MOV R140, R137 ;  /* 0x00000089008c7202 */ /* 0x000fe20000000f00 */
[----:B------:R-:W-:Y:S02]  /*a4fb0*/  IMAD.MOV.U32 R141, RZ, RZ, R138 ;  /* 0x000000ffff8d7224 */ /* 0x000fe400078e008a */
[----:B------:R-:W-:Y:S04]  /*a4fc0*/  STL.64 [R1+0xee8], R150 ;  /* 0x000ee89601007387 */ /* 0x000fe80000100a00 */
[----:B------:R-:W-:Y:S01]  /*a4fd0*/  STL.64 [R1+0xee0], R148 ;  /* 0x000ee09401007387 */ /* 0x000fe20000100a00 */
[----:B------:R-:W-:-:S03]  /*a4fe0*/  MOV R138, R135 ;  /* 0x00000087008a7202 */ /* 0x000fc60000000f00 */
[----:B------:R4:W-:Y:S01]  /*a4ff0*/  STL.64 [R1+0xed8], R6 ;  /* 0x000ed80601007387 */ /* 0x0009e20000100a00 */
        /* <DEDUP_REMOVED lines=11> */
[----:B------:R-:W-:Y:S01]  /*a50b0*/  MOV R130, R127 ;  /* 0x0000007f00827202 */ /* 0x000fe20000000f00 */
[----:B------:R-:W-:Y:S02]  /*a50c0*/  IMAD.MOV.U32 R131, RZ, RZ, R128 ;  /* 0x000000ffff837224 */ /* 0x000fe400078e0080 */
[----:B------:R-:W-:Y:S01]  /*a50d0*/  STL.64 [R1+0xeb8], R140 ;  /* 0x000eb88c01007387 */ /* 0x000fe20000100a00 */
[----:B------:R-:W-:Y:S01]  /*a50e0*/  MOV R128, R125 ;  /* 0x0000007d00807202 */ /* 0x000fe20000000f00 */
[----:B------:R-:W-:Y:S02]  /*a50f0*/  IMAD.MOV.U32 R129, RZ, RZ, R126 ;  /* 0x000000ffff817224 */ /* 0x000fe400078e007e */
[----:B------:R4:W-:Y:S01]  /*a5100*/  STL.64 [R1+0xeb0], R114 ;  /* 0x000eb07201007387 */ /* 0x0009e20000100a00 */
[----:B------:R-:W-:Y:S01]  /*a5110*/  MOV R126, R123 ;  /* 0x0000007b007e7202 */ /* 0x000fe20000000f00 */
[----:B------:R-:W-:-:S02]  /*a5120*/  IMAD.MOV.U32 R127, RZ, RZ, R124 ;  /* 0x000000ffff7f7224 */ /* 0x000fc400078e007c */
[----:B------:R4:W-:Y:S01]  /*a5130*/  STL.64 [R1+0xea8], R8 ;  /* 0x000ea80801007387 */ /* 0x0009e20000100a00 */
[----:B------:R-:W-:Y:S01]  /*a5140*/  MOV R124, R121 ;  /* 0x00000079007c7202 */ /* 0x000fe20000000f00 */
[----:B------:R-:W-:Y:S02]  /*a5150*/  IMAD.MOV.U32 R125, RZ, RZ, R122 ;  /* 0x000000ffff7d7224 */ /* 0x000fe400078e007a */
        /* <DEDUP_REMOVED lines=12> */
[----:B------:R-:W-:Y:S04]  /*a5220*/  STL.64 [R1+0xe70], R126 ;  /* 0x000e707e01007387 */ /* 0x000fe80000100a00 */
[----:B------:R-:W-:Y:S04]  /*a5230*/  STL.64 [R1+0xe68], R124 ;  /* 0x000e687c01007387 */ /* 0x000fe80000100a00 */
[----:B------:R-:W-:Y:S04]  /*a5240*/  LDGSTS.E [R3+0x20200], desc[UR60][R184.64], P1 ;  /* 0x20200000b8037fae */ /* 0x000fe8000892187c */
[----:B------:R-:W-:Y:S04]  /*a5250*/  LDGSTS.E [R3+0x20600], desc[UR60][R180.64], P1 ;  /* 0x20600000b4037fae */ /* 0x000fe8000892187c */
[----:B------:R-:W-:Y:S04]  /*a5260*/  LDGSTS.E [R3+0x20a00], desc[UR60][R176.64], P1 ;  /* 0x20a00000b0037fae */ /* 0x000fe8000892187c */
[----:B-1----:R-:W2:Y:S04]  /*a5270*/  LDL.LU.64 R184, [R1+0x2e60] ;  /* 0x002e600001b87983 */ /* 0x002ea80000300a00 */
[----:B------:R-:W-:Y:S04]  /*a5280*/  STL.64 [R1+0xe60], R122 ;  /* 0x000e607a01007387 */ /* 0x000fe80000100a00 */
[----:B---3--:R-:W3:Y:S04]  /*a5290*/  LDL.LU.64 R180, [R1+0x2e58] ;  /* 0x002e580001b47983 */ /* 0x008ee80000300a00 */
[----:B------:R-:W-:Y:S04]  /*a52a0*/  STL.64 [R1+0xe58], R120 ;  /* 0x000e587801007387 */ /* 0x000fe80000100a00 */
[----:B----4-:R-:W4:Y:S04]  /*a52b0*/  LDL.LU.64 R176, [R1+0x2e50] ;  /* 0x002e500001b07983 */ /* 0x010f280000300a00 */
[----:B------:R-:W-:Y:S04]  /*a52c0*/  LDGSTS.E [R3+0x20e00], desc[UR60][R158.64], P1 ;  /* 0x20e000009e037fae */ /* 0x000fe8000892187c */
[----:B------:R-:W-:Y:S04]  /*a52d0*/  STL.64 [R1+0xe50], R118 ;  /* 0x000e507601007387 */ /* 0x000fe80000100a00 */
        /* <DEDUP_REMOVED lines=18> */
[----:B------:R-:W2:Y:S04]  /*a5400*/  LDL.LU R11, [R1+0x1d7c] ;  /* 0x001d7c00010b7983 */ /* 0x000ea80000300800 */
[----:B------:R-:W-:Y:S04]  /*a5410*/  LDGSTS.E [R3+0x23a00], desc[UR60][R146.64], P1 ;  /* 0x23a0000092037fae */ /* 0x000fe8000892187c */
[----:B------:R-:W3:Y:S04]  /*a5420*/  LDL.LU R7, [R1+0x1d80] ;  /* 0x001d800001077983 */ /* 0x000ee80000300800 */
        /* <DEDUP_REMOVED lines=22> */
[----:B------:R-:W-:Y:S04]  /*a5590*/  LDGSTS.E [R3+0x27a00], desc[UR60][R118.64], P1 ;  /* 0x27a0000076037fae */ /* 0x000fe8000892187c */
[----:B------:R-:W4:Y:S04]  /*a55a0*/  LDL.LU R113, [R1+0x1e7c] ;  /* 0x001e7c0001717983 */ /* 0x000f280000300800 */
[----:B------:R1:W-:Y:S02]  /*a55b0*/  LDGSTS.E [R3+0x27e00], desc[UR60][R116.64], P1 ;  /* 0x27e0000074037fae */ /* 0x0003e4000892187c */
[----:B-1----:R-:W-:-:S05]  /*a55c0*/  LOP3.LUT R3, R10, 0x50, RZ, 0x3c, !PT ;  /* 0x000000500a037812 */ /* 0x002fca00078e3cff */
[----:B------:R-:W-:Y:S01]  /*a55d0*/  IMAD.IADD R3, R3, 0x1, R15 ;  /* 0x0000000103037824 */ /* 0x000fe200078e020f */
[----:B---3--:R-:W-:-:S04]  /*a55e0*/  IADD3 R7, P2, R7, R5, RZ ;  /* 0x0000000507077210 */ /* 0x008fc80007f5e0ff */
[-C--:B--2---:R-:W-:Y:S02]  /*a55f0*/  IADD3.X R11, R11, R0.reuse, RZ, P2, !PT ;  /* 0x000000000b0b7210 */ /* 0x084fe400017fe4ff */
[----:B----4-:R-:W-:Y:S01]  /*a5600*/  IADD3 R4, P4, R4, R5, RZ ;  /* 0x0000000504047210 */ /* 0x010fe20007f9e0ff */
[----:B------:R-:W-:Y:S01]  /*a5610*/  STL [R1+0x1d80], R7 ;  /* 0x001d800701007387 */ /* 0x000fe20000100800 */
[----:B------:R-:W-:Y:S01]  /*a5620*/  MOV R117, R11 ;  /* 0x0000000b00757202 */ /* 0x000fe20000000f00 */
[----:B------:R-:W-:Y:S02]  /*a5630*/  IMAD.MOV.U32 R116, RZ, RZ, R7 ;  /* 0x000000ffff747224 */ /* 0x000fe400078e0007 */
[----:B------:R-:W-:Y:S04]  /*a5640*/  STL [R1+0x1dc0], R4 ;  /* 0x001dc00401007387 */ /* 0x000fe80000100800 */
[----:B------:R1:W-:Y:S01]  /*a5650*/  STL [R1+0x1d7c], R11 ;  /* 0x001d7c0b01007387 */ /* 0x0003e20000100800 */
[----:B------:R-:W-:-:S03]  /*a5660*/  IADD3.X R6, R6, R0, RZ, P4, !PT ;  /* 0x0000000006067210 */ /* 0x000fc600027fe4ff */
[----:B------:R2:W-:Y:S04]  /*a5670*/  LDGSTS.E [R3+0x280], desc[UR60][R116.64], P1 ;  /* 0x0028000074037fae */ /* 0x0005e8000892187c */
[----:B-1----:R-:W3:Y:S04]  /*a5680*/  LDL.LU R11, [R1+0x1ebc] ;  /* 0x001ebc00010b7983 */ /* 0x002ee80000300800 */
[----:B------:R-:W4:Y:S01]  /*a5690*/  LDL.LU R7, [R1+0x1ec0] ;  /* 0x001ec00001077983 */ /* 0x000f220000300800 */
[----:B------:R-:W-:Y:S01]  /*a56a0*/  IADD3 R114, P2, R114, R5, RZ ;  /* 0x0000000572727210 */ /* 0x000fe20007f5e0ff */
[----:B--2---:R-:W-:Y:S01]  /*a56b0*/  IMAD.MOV.U32 R116, RZ, RZ, R4 ;  /* 0x000000ffff747224 */ /* 0x004fe200078e0004 */
[----:B------:R-:W-:-:S02]  /*a56c0*/  MOV R117, R6 ;  /* 0x0000000600757202 */ /* 0x000fc40000000f00 */
[----:B------:R-:W-:Y:S01]  /*a56d0*/  IADD3 R8, P4, R8, R5, RZ ;  /* 0x0000000508087210 */ /* 0x000fe20007f9e0ff */
[----:B------:R1:W-:Y:S01]  /*a56e0*/  STL [R1+0x1dbc], R6 ;  /* 0x001dbc0601007387 */ /* 0x0003e20000100800 */
[----:B------:R-:W-:-:S03]  /*a56f0*/  IMAD.X R115, R115, 0x1, R0, P2 ;  /* 0x0000000173737824 */ /* 0x000fc600010e0600 */
[----:B------:R2:W-:Y:S01]  /*a5700*/  LDGSTS.E [R3+0x680], desc[UR60][R116.64], P1 ;  /* 0x0068000074037fae */ /* 0x0005e2000892187c */
[----:B------:R-:W-:-:S03]  /*a5710*/  IADD3.X R9, R9, R0, RZ, P4, !PT ;  /* 0x0000000009097210 */ /* 0x000fc600027fe4ff */
[----:B-1----:R-:W3:Y:S04]  /*a5720*/  LDL.LU R6, [R1+0x1efc] ;  /* 0x001efc0001067983 */ /* 0x002ee80000300800 */
[----:B------:R-:W3:Y:S01]  /*a5730*/  LDL.LU R4, [R1+0x1f00] ;  /* 0x001f000001047983 */ /* 0x000ee20000300800 */
[----:B--2---:R-:W-:-:S03]  /*a5740*/  MOV R117, R115 ;  /* 0x0000007300757202 */ /* 0x004fc60000000f00 */
[----:B------:R-:W-:Y:S01]  /*a5750*/  STL [R1+0x1e00], R114 ;  /* 0x001e007201007387 */ /* 0x000fe20000100800 */
[----:B------:R-:W-:-:S03]  /*a5760*/  IMAD.MOV.U32 R116, RZ, RZ, R114 ;  /* 0x000000ffff747224 */ /* 0x000fc600078e0072 */
[----:B------:R1:W-:Y:S04]  /*a5770*/  STL [R1+0x1dfc], R115 ;  /* 0x001dfc7301007387 */ /* 0x0003e80000100800 */
[----:B------:R-:W-:Y:S04]  /*a5780*/  STL [R1+0x1e40], R8 ;  /* 0x001e400801007387 */ /* 0x000fe80000100800 */
[----:B------:R2:W-:Y:S04]  /*a5790*/  LDGSTS.E [R3+0xa80], desc[UR60][R116.64], P1 ;  /* 0x00a8000074037fae */ /* 0x0005e8000892187c */
[----:B-1----:R-:W3:Y:S04]  /*a57a0*/  LDL.LU R115, [R1+0x1f3c] ;  /* 0x001f3c0001737983 */ /* 0x002ee80000300800 */
[----:B------:R1:W-:Y:S04]  /*a57b0*/  STL [R1+0x1e3c], R9 ;  /* 0x001e3c0901007387 */ /* 0x0003e80000100800 */
[----:B------:R-:W3:Y:S01]  /*a57c0*/  LDL.LU R114, [R1+0x1f40] ;  /* 0x001f400001727983 */ /* 0x000ee20000300800 */
[----:B------:R-:W-:Y:S01]  /*a57d0*/  IADD3 R12, P2, R12, R5, RZ ;  /* 0x000000050c0c7210 */ /* 0x000fe20007f5e0ff */
[----:B--2---:R-:W-:Y:S01]  /*a57e0*/  IMAD.MOV.U32 R116, RZ, RZ, R8 ;  /* 0x000000ffff747224 */ /* 0x004fe200078e0008 */
[----:B------:R-:W-:-:S02]  /*a57f0*/  MOV R117, R9 ;  /* 0x0000000900757202 */ /* 0x000fc40000000f00 */
[----:B-1----:R-:W2:Y:S04]  /*a5800*/  LDL.LU R9, [R1+0x1f7c] ;  /* 0x001f7c0001097983 */ /* 0x002ea80000300800 */
[----:B------:R-:W2:Y:S01]  /*a5810*/  LDL.LU R8, [R1+0x1f80] ;  /* 0x001f800001087983 */ /* 0x000ea20000300800 */
[----:B------:R-:W-:-:S03]  /*a5820*/  IMAD.X R113, R113, 0x1, R0, P2 ;  /* 0x0000000171717824 */ /* 0x000fc600010e0600 */
[----:B------:R-:W-:Y:S04]  /*a5830*/  STL [R1+0x1e80], R12 ;  /* 0x001e800c01007387 */ /* 0x000fe80000100800 */
[----:B------:R1:W-:Y:S04]  /*a5840*/  LDGSTS.E [R3+0xe80], desc[UR60][R116.64], P1 ;  /* 0x00e8000074037fae */ /* 0x0003e8000892187c */
[----:B------:R3:W-:Y:S01]  /*a5850*/  STL [R1+0x1e7c], R113 ;  /* 0x001e7c7101007387 */ /* 0x0007e20000100800 */
[----:B-1----:R-:W-:Y:S01]  /*a5860*/  MOV R117, R113 ;  /* 0x0000007100757202 */ /* 0x002fe20000000f00 */
[----:B------:R-:W-:-:S05]  /*a5870*/  IMAD.MOV.U32 R116, RZ, RZ, R12 ;  /* 0x000000ffff747224 */ /* 0x000fca00078e000c */
[----:B------:R1:W-:Y:S01]  /*a5880*/  LDGSTS.E [R3+0x1280], desc[UR60][R116.64], P1 ;  /* 0x0128000074037fae */ /* 0x0003e2000892187c */
[----:B----4-:R-:W-:-:S04]  /*a5890*/  IADD3 R7, P4, R7, R5, RZ ;  /* 0x0000000507077210 */ /* 0x010fc80007f9e0ff */
[----:B---3--:R-:W-:Y:S01]  /*a58a0*/  IADD3.X R11, R11, R0, RZ, P4, !PT ;  /* 0x000000000b0b7210 */ /* 0x008fe200027fe4ff */
[----:B------:R-:W-:Y:S04]  /*a58b0*/  STL [R1+0x1ec0], R7 ;  /* 0x001ec00701007387 */ /* 0x000fe80000100800 */
[----:B------:R-:W3:Y:S04]  /*a58c0*/  LDL.LU R113, [R1+0x1fbc] ;  /* 0x001fbc0001717983 */ /* 0x000ee80000300800 */
[----:B------:R4:W-:Y:S04]  /*a58d0*/  STL [R1+0x1ebc], R11 ;  /* 0x001ebc0b01007387 */ /* 0x0009e80000100800 */
[----:B------:R-:W3:Y:S01]  /*a58e0*/  LDL.LU R12, [R1+0x1fc0] ;  /* 0x001fc000010c7983 */ /* 0x000ee20000300800 */
[----:B-1----:R-:W-:Y:S01]  /*a58f0*/  IMAD.MOV.U32 R116, RZ, RZ, R7 ;  /* 0x000000ffff747224 */ /* 0x002fe200078e0007 */
[----:B------:R-:W-:-:S02]  /*a5900*/  MOV R117, R11 ;  /* 0x0000000b00757202 */ /* 0x000fc40000000f00 */
[----:B----4-:R-:W4:Y:S01]  /*a5910*/  LDL.LU R11, [R1+0x1ffc] ;  /* 0x001ffc00010b7983 */ /* 0x010f220000300800 */
[----:B------:R-:W-:-:S03]  /*a5920*/  IADD3 R4, P2, R4, R5, RZ ;  /* 0x0000000504047210 */ /* 0x000fc60007f5e0ff */
[----:B------:R-:W4:Y:S02]  /*a5930*/  LDL.LU R7, [R1+0x2000] ;  /* 0x0020000001077983 */ /* 0x000f240000300800 */
[----:B------:R-:W-:Y:S02]  /*a5940*/  IMAD.X R6, R6, 0x1, R0, P2 ;  /* 0x0000000106067824 */ /* 0x000fe400010e0600 */
[----:B------:R-:W-:Y:S04]  /*a5950*/  STL [R1+0x1f00], R4 ;  /* 0x001f000401007387 */ /* 0x000fe80000100800 */
[----:B------:R1:W-:Y:S04]  /*a5960*/  LDGSTS.E [R3+0x1680], desc[UR60][R116.64], P1 ;  /* 0x0168000074037fae */ /* 0x0003e8000892187c */
[----:B------:R1:W-:Y:S01]  /*a5970*/  STL [R1+0x1efc], R6 ;  /* 0x001efc0601007387 */ /* 0x0003e20000100800 */
[----:B------:R-:W-:-:S04]  /*a5980*/  IADD3 R114, P4, R114, R5, RZ ;  /* 0x0000000572727210 */ /* 0x000fc80007f9e0ff */
[----:B------:R-:W-:Y:S01]  /*a5990*/  IADD3.X R115, R115, R0, RZ, P4, !PT ;  /* 0x0000000073737210 */ /* 0x000fe200027fe4ff */
[----:B------:R-:W-:Y:S01]  /*a59a0*/  STL [R1+0x1f40], R114 ;  /* 0x001f407201007387 */ /* 0x000fe20000100800 */
[----:B-1----:R-:W-:Y:S01]  /*a59b0*/  MOV R117, R6 ;  /* 0x0000000600757202 */ /* 0x002fe20000000f00 */
[----:B------:R-:W-:Y:S02]  /*a59c0*/  IMAD.MOV.U32 R116, RZ, RZ, R4 ;  /* 0x000000ffff747224 */ /* 0x000fe400078e0004 */
[----:B------:R-:W4:Y:S04]  /*a59d0*/  LDL.LU R6, [R1+0x203c] ;  /* 0x00203c0001067983 */ /* 0x000f280000300800 */
[----:B------:R1:W-:Y:S04]  /*a59e0*/  STL [R1+0x1f3c], R115 ;  /* 0x001f3c7301007387 */ /* 0x0003e80000100800 */
[----:B------:R-:W4:Y:S01]  /*a59f0*/  LDL.LU R4, [R1+0x2040] ;  /* 0x0020400001047983 */ /* 0x000f220000300800 */
[----:B--2---:R-:W-:-:S03]  /*a5a00*/  IADD3 R8, P2, R8, R5, RZ ;  /* 0x0000000508087210 */ /* 0x004fc60007f5e0ff */
[----:B------:R2:W-:Y:S02]  /*a5a10*/  LDGSTS.E [R3+0x1a80], desc[UR60][R116.64], P1 ;  /* 0x01a8000074037fae */ /* 0x0005e4000892187c */
[----:B------:R-:W-:Y:S02]  /*a5a20*/  IMAD.X R9, R9, 0x1, R0, P2 ;  /* 0x0000000109097824 */ /* 0x000fe400010e0600 */
[----:B--2---:R-:W-:Y:S01]  /*a5a30*/  IMAD.MOV.U32 R116, RZ, RZ, R114 ;  /* 0x000000ffff747224 */ /* 0x004fe200078e0072 */
[----:B------:R-:W-:Y:S02]  /*a5a40*/  MOV R117, R115 ;  /* 0x0000007300757202 */ /* 0x000fe40000000f00 */
[----:B-1----:R-:W2:Y:S04]  /*a5a50*/  LDL.LU R115, [R1+0x207c] ;  /* 0x00207c0001737983 */ /* 0x002ea80000300800 */
[----:B------:R-:W2:Y:S04]  /*a5a60*/  LDL.LU R114, [R1+0x2080] ;  /* 0x0020800001727983 */ /* 0x000ea80000300800 */
[----:B------:R-:W-:Y:S04]  /*a5a70*/  STL [R1+0x1f80], R8 ;  /* 0x001f800801007387 */ /* 0x000fe80000100800 */
[----:B------:R1:W-:Y:S04]  /*a5a80*/  LDGSTS.E [R3+0x1e80], desc[UR60][R116.64], P1 ;  /* 0x01e8000074037fae */ /* 0x0003e8000892187c */
[----:B------:R3:W-:Y:S01]  /*a5a90*/  STL [R1+0x1f7c], R9 ;  /* 0x001f7c0901007387 */ /* 0x0007e20000100800 */
[----:B-1----:R-:W-:Y:S01]  /*a5aa0*/  MOV R117, R9 ;  /* 0x0000000900757202 */ /* 0x002fe20000000f00 */
[----:B------:R-:W-:-:S05]  /*a5ab0*/  IMAD.MOV.U32 R116, RZ, RZ, R8 ;  /* 0x000000ffff747224 */ /* 0x000fca00078e0008 */
[----:B------:R1:W-:Y:S01]  /*a5ac0*/  LDGSTS.E [R3+0x2280], desc[UR60][R116.64], P1 ;  /* 0x0228000074037fae */ /* 0x0003e2000892187c */
[----:B---3--:R-:W-:-:S04]  /*a5ad0*/  IADD3 R12, P4, R12, R5, RZ ;  /* 0x000000050c0c7210 */ /* 0x008fc80007f9e0ff */
[----:B------:R-:W-:Y:S01]  /*a5ae0*/  IADD3.X R113, R113, R0, RZ, P4, !PT ;  /* 0x0000000071717210 */ /* 0x000fe200027fe4ff */
[----:B------:R-:W-:Y:S04]  /*a5af0*/  STL [R1+0x1fc0], R12 ;  /* 0x001fc00c01007387 */ /* 0x000fe80000100800 */
[----:B------:R-:W3:Y:S04]  /*a5b00*/  LDL.LU R9, [R1+0x20bc] ;  /* 0x0020bc0001097983 */ /* 0x000ee80000300800 */
[----:B------:R1:W-:Y:S01]  /*a5b10*/  STL [R1+0x1fbc], R113 ;  /* 0x001fbc7101007387 */ /* 0x0003e20000100800 */
[----:B----4-:R-:W-:-:S03]  /*a5b20*/  IADD3 R7, P2, R7, R5, RZ ;  /* 0x0000000507077210 */ /* 0x010fc60007f5e0ff */
[----:B------:R-:W4:Y:S01]  /*a5b30*/  LDL.LU R8, [R1+0x20c0] ;  /* 0x0020c00001087983 */ /* 0x000f220000300800 */
[----:B-1----:R-:W-:Y:S01]  /*a5b40*/  IMAD.MOV.U32 R116, RZ, RZ, R12 ;  /* 0x000000ffff747224 */ /* 0x002fe200078e000c */
[----:B------:R-:W-:Y:S01]  /*a5b50*/  MOV R117, R113 ;  /* 0x0000007100757202 */ /* 0x000fe20000000f00 */
[----:B------:R-:W-:Y:S01]  /*a5b60*/  IMAD.X R11, R11, 0x1, R0, P2 ;  /* 0x000000010b0b7824 */ /* 0x000fe200010e0600 */
[----:B------:R-:W3:Y:S04]  /*a5b70*/  LDL.LU R113, [R1+0x20fc] ;  /* 0x0020fc0001717983 */ /* 0x000ee80000300800 */
[----:B------:R-:W3:Y:S04]  /*a5b80*/  LDL.LU R12, [R1+0x2100] ;  /* 0x00210000010c7983 */ /* 0x000ee80000300800 */
        /* <DEDUP_REMOVED lines=8> */
[----:B------:R-:W3:Y:S04]  /*a5c10*/  LDL.LU R11, [R1+0x213c] ;  /* 0x00213c00010b7983 */ /* 0x000ee80000300800 */
[----:B------:R1:W-:Y:S04]  /*a5c20*/  STL [R1+0x203c], R6 ;  /* 0x00203c0601007387 */ /* 0x0003e80000100800 */
[----:B------:R-:W3:Y:S04]  /*a5c30*/  LDL.LU R7, [R1+0x2140] ;  /* 0x0021400001077983 */ /* 0x000ee80000300800 */
[----:B------:R1:W-:Y:S01]  /*a5c40*/  LDGSTS.E [R3+0x2a80], desc[UR60][R116.64], P1 ;  /* 0x02a8000074037fae */ /* 0x0003e2000892187c */
[----:B--2---:R-:W-:-:S05]  /*a5c50*/  IADD3 R114, P2, R114, R5, RZ ;  /* 0x0000000572727210 */ /* 0x004fca0007f5e0ff */
[----:B------:R-:W-:Y:S02]  /*a5c60*/  IMAD.X R115, R115, 0x1, R0, P2 ;  /* 0x0000000173737824 */ /* 0x000fe400010e0600 */
[----:B-1----:R-:W-:Y:S01]  /*a5c70*/  IMAD.MOV.U32 R116, RZ, RZ, R4 ;  /* 0x000000ffff747224 */ /* 0x002fe200078e0004 */
[----:B------:R-:W-:Y:S02]  /*a5c80*/  MOV R117, R6 ;  /* 0x0000000600757202 */ /* 0x000fe40000000f00 */
[----:B------:R-:W2:Y:S04]  /*a5c90*/  LDL.LU R6, [R1+0x217c] ;  /* 0x00217c0001067983 */ /* 0x000ea80000300800 */
[----:B------:R-:W2:Y:S04]  /*a5ca0*/  LDL.LU R4, [R1+0x2180] ;  /* 0x0021800001047983 */ /* 0x000ea80000300800 */
        /* <DEDUP_REMOVED lines=10> */
[----:B------:R4:W-:Y:S01]  /*a5d50*/  STL [R1+0x20bc], R9 ;  /* 0x0020bc0901007387 */ /* 0x0009e20000100800 */
[----:B------:R-:W-:-:S03]  /*a5d60*/  IADD3 R12, P2, R12, R5, RZ ;  /* 0x000000050c0c7210 */ /* 0x000fc60007f5e0ff */
[----:B------:R-:W3:Y:S01]  /*a5d70*/  LDL.LU R114, [R1+0x21c0] ;  /* 0x0021c00001727983 */ /* 0x000ee20000300800 */
[----:B-1----:R-:W-:Y:S01]  /*a5d80*/  IMAD.MOV.U32 R116, RZ, RZ, R8 ;  /* 0x000000ffff747224 */ /* 0x002fe200078e0008 */
[----:B------:R-:W-:Y:S01]  /*a5d90*/  MOV R117, R9 ;  /* 0x0000000900757202 */ /* 0x000fe20000000f00 */
[----:B------:R-:W-:Y:S01]  /*a5da0*/  IMAD.X R113, R113, 0x1, R0, P2 ;  /* 0x0000000171717824 */ /* 0x000fe200010e0600 */
[----:B----4-:R-:W4:Y:S04]  /*a5db0*/  LDL.LU R9, [R1+0x21fc] ;  /* 0x0021fc0001097983 */ /* 0x010f280000300800 */
[----:B------:R-:W4:Y:S04]  /*a5dc0*/  LDL.LU R8, [R1+0x2200] ;  /* 0x0022000001087983 */ /* 0x000f280000300800 */
        /* <DEDUP_REMOVED lines=10> */
[----:B------:R-:W4:Y:S04]  /*a5e70*/  LDL.LU R12, [R1+0x2240] ;  /* 0x00224000010c7983 */ /* 0x000f280000300800 */
        /* <DEDUP_REMOVED lines=102> */
[----:B------:R2:W-:Y:S01]  /*a64e0*/  STL [R1+0x2460], R114 ;  /* 0x0024607201007387 */ /* 0x0005e20000100800 */
[----:B-1----:R-:W-:Y:S01]  /*a64f0*/  MOV R117, R6 ;  /* 0x0000000600757202 */ /* 0x002fe20000000f00 */
[----:B------:R-:W-:Y:S02]  /*a6500*/  IMAD.MOV.U32 R116, RZ, RZ, R4 ;  /* 0x000000ffff747224 */ /* 0x000fe400078e0004 */
[----:B------:R-:W3:Y:S04]  /*a6510*/  LDL.LU R6, [R1+0x253c] ;  /* 0x00253c0001067983 */ /* 0x000ee80000300800 */
[----:B------:R1:W-:Y:S04]  /*a6520*/  STL [R1+0x245c], R115 ;  /* 0x00245c7301007387 */ /* 0x0003e80000100800 */
[----:B------:R-:W3:Y:S04]  /*a6530*/  LDL.LU R4, [R1+0x2540] ;  /* 0x0025400001047983 */ /* 0x000ee80000300800 */
[----:B------:R-:W3:Y:S01]  /*a6540*/  LDL.LU.64 R118, [R1+0x1230] ;  /* 0x0012300001767983 */ /* 0x000ee20000300a00 */
[----:B--2---:R-:W-:-:S03]  /*a6550*/  IADD3 R8, P2, R8, R5, RZ ;  /* 0x0000000508087210 */ /* 0x004fc60007f5e0ff */
[----:B------:R-:W-:Y:S02]  /*a6560*/  LDGSTS.E [R3+0x6a80], desc[UR60][R116.64], P1 ;  /* 0x06a8000074037fae */ /* 0x000fe4000892187c */
[----:B------:R-:W-:Y:S02]  /*a6570*/  IMAD.X R9, R9, 0x1, R0, P2 ;  /* 0x0000000109097824 */ /* 0x000fe400010e0600 */
[----:B------:R-:W-:Y:S04]  /*a6580*/  STL [R1+0x2498], R8 ;  /* 0x0024980801007387 */ /* 0x000fe80000100800 */
[----:B------:R2:W-:Y:S04]  /*a6590*/  LDGSTS.E [R3+0x6e80], desc[UR60][R114.64], P1 ;  /* 0x06e8000072037fae */ /* 0x0005e8000892187c */
[----:B------:R4:W-:Y:S01]  /*a65a0*/  STL [R1+0x2494], R9 ;  /* 0x0024940901007387 */ /* 0x0009e20000100800 */
[----:B--2---:R-:W-:Y:S01]  /*a65b0*/  IMAD.MOV.U32 R114, RZ, RZ, R8 ;  /* 0x000000ffff727224 */ /* 0x004fe200078e0008 */
[----:B-1----:R-:W-:-:S05]  /*a65c0*/  MOV R115, R9 ;  /* 0x0000000900737202 */ /* 0x002fca0000000f00 */
[----:B------:R-:W-:Y:S01]  /*a65d0*/  LDGSTS.E [R3+0x7280], desc[UR60][R114.64], P1 ;  /* 0x0728000072037fae */ /* 0x000fe2000892187c */
[----:B----4-:R-:W-:-:S05]  /*a65e0*/  IADD3 R12, P4, R12, R5, RZ ;  /* 0x000000050c0c7210 */ /* 0x010fca0007f9e0ff */
[----:B------:R-:W-:Y:S04]  /*a65f0*/  STL [R1+0x24e0], R12 ;  /* 0x0024e00c01007387 */ /* 0x000fe80000100800 */
[----:B------:R-:W2:Y:S01]  /*a6600*/  LDL.LU.64 R8, [R1+0x1110] ;  /* 0x0011100001087983 */ /* 0x000ea20000300a00 */
[----:B---3--:R-:W-:Y:S02]  /*a6610*/  IADD3.X R113, R113, R0, RZ, P4, !PT ;  /* 0x0000000071717210 */ /* 0x008fe400027fe4ff */
[----:B------:R-:W-:Y:S01]  /*a6620*/  IADD3 R7, P2, R7, R5, RZ ;  /* 0x0000000507077210 */ /* 0x000fe20007f5e0ff */
[----:B------:R-:W-:Y:S01]  /*a6630*/  IMAD.MOV.U32 R120, RZ, RZ, R12 ;  /* 0x000000ffff787224 */ /* 0x000fe200078e000c */
[----:B------:R-:W-:Y:S01]  /*a6640*/  MOV R121, R113 ;  /* 0x0000007100797202 */ /* 0x000fe20000000f00 */
[----:B------:R-:W-:Y:S02]  /*a6650*/  STL [R1+0x24dc], R113 ;  /* 0x0024dc7101007387 */ /* 0x000fe40000100800 */
[----:B------:R-:W-:-:S02]  /*a6660*/  IMAD.X R11, R11, 0x1, R0, P2 ;  /* 0x000000010b0b7824 */ /* 0x000fc400010e0600 */
[----:B------:R-:W3:Y:S04]  /*a6670*/  LDL.LU.64 R116, [R1+0x10e8] ;  /* 0x0010e80001747983 */ /* 0x000ee80000300a00 */
[----:B------:R1:W-:Y:S04]  /*a6680*/  LDGSTS.E [R3+0x7680], desc[UR60][R120.64], P1 ;  /* 0x0768000078037fae */ /* 0x0003e8000892187c */
[----:B------:R-:W4:Y:S04]  /*a6690*/  LDL.LU.64 R114, [R1+0x10c0] ;  /* 0x0010c00001727983 */ /* 0x000f280000300a00 */
[----:B------:R-:W-:Y:S01]  /*a66a0*/  STL [R1+0x2510], R7 ;  /* 0x0025100701007387 */ /* 0x000fe20000100800 */
[----:B-1----:R-:W-:Y:S01]  /*a66b0*/  IMAD.MOV.U32 R120, RZ, RZ, R7 ;  /* 0x000000ffff787224 */ /* 0x002fe200078e0007 */
[----:B------:R-:W-:-:S02]  /*a66c0*/  MOV R121, R11 ;  /* 0x0000000b00797202 */ /* 0x000fc40000000f00 */
[----:B------:R-:W-:Y:S04]  /*a66d0*/  STL [R1+0x250c], R11 ;  /* 0x00250c0b01007387 */ /* 0x000fe80000100800 */
[----:B------:R1:W-:Y:S01]  /*a66e0*/  LDGSTS.E [R3+0x7a80], desc[UR60][R120.64], P1 ;  /* 0x07a8000078037fae */ /* 0x0003e2000892187c */
[----:B------:R-:W-:-:S04]  /*a66f0*/  IADD3 R4, P4, R4, R5, RZ ;  /* 0x0000000504047210 */ /* 0x000fc80007f9e0ff */
[----:B------:R-:W-:Y:S01]  /*a6700*/  IADD3.X R6, R6, R0, RZ, P4, !PT ;  /* 0x0000000006067210 */ /* 0x000fe200027fe4ff */
[----:B------:R-:W-:Y:S03]  /*a6710*/  STL [R1+0x2540], R4 ;  /* 0x0025400401007387 */ /* 0x000fe60000100800 */
[----:B-1----:R-:W-:Y:S01]  /*a6720*/  MOV R121, R6 ;  /* 0x0000000600797202 */ /* 0x002fe20000000f00 */
[----:B------:R1:W-:Y:S04]  /*a6730*/  STL [R1+0x253c], R6 ;  /* 0x00253c0601007387 */ /* 0x0003e80000100800 */
[----:B-1----:R-:W4:Y:S04]  /*a6740*/  LDL.LU.64 R6, [R1+0x1098] ;  /* 0x0010980001067983 */ /* 0x002f280000300a00 */
[----:B------:R-:W4:Y:S01]  /*a6750*/  LDL.LU.64 R124, [R1+0xfa0] ;  /* 0x000fa000017c7983 */ /* 0x000f220000300a00 */
[----:B------:R-:W-:Y:S01]  /*a6760*/  IMAD.MOV.U32 R120, RZ, RZ, R4 ;  /* 0x000000ffff787224 */ /* 0x000fe200078e0004 */
[----:B------:R-:W-:-:S02]  /*a6770*/  IADD3 R136, P2, R118, R5, RZ ;  /* 0x0000000576887210 */ /* 0x000fc40007f5e0ff */
[----:B------:R-:W4:Y:S03]  /*a6780*/  LDL.LU.64 R122, [R1+0xf80] ;  /* 0x000f8000017a7983 */ /* 0x000f260000300a00 */
[----:B------:R-:W-:Y:S01]  /*a6790*/  IMAD.X R4, R119, 0x1, R0, P2 ;  /* 0x0000000177047824 */ /* 0x000fe200010e0600 */
[----:B------:R1:W-:Y:S04]  /*a67a0*/  LDGSTS.E [R3+0x7e80], desc[UR60][R120.64], P1 ;  /* 0x07e8000078037fae */ /* 0x0003e8000892187c */
[----:B------:R-:W4:Y:S01]  /*a67b0*/  LDL.LU.64 R120, [R1+0xf60] ;  /* 0x000f600001787983 */ /* 0x000f220000300a00 */
[----:B--2---:R-:W-:-:S04]  /*a67c0*/  IADD3 R134, P2, R8, R5, RZ ;  /* 0x0000000508867210 */ /* 0x004fc80007f5e0ff */
[----:B------:R-:W-:Y:S02]  /*a67d0*/  IADD3.X R135, R9, R0, RZ, P2, !PT ;  /* 0x0000000009877210 */ /* 0x000fe400017fe4ff */
[----:B------:R-:W1:Y:S01]  /*a67e0*/  LDL.LU.64 R8, [R1+0xf40] ;  /* 0x000f400001087983 */ /* 0x000e620000300a00 */
[----:B---3--:R-:W-:-:S03]  /*a67f0*/  IADD3 R132, P2, R116, R5, RZ ;  /* 0x0000000574847210 */ /* 0x008fc60007f5e0ff */
[----:B------:R-:W2:Y:S02]  /*a6800*/  LDL.LU.64 R118, [R1+0xf20] ;  /* 0x000f200001767983 */ /* 0x000ea40000300a00 */
[----:B------:R-:W-:Y:S02]  /*a6810*/  IMAD.X R133, R117, 0x1, R0, P2 ;  /* 0x0000000175857824 */ /* 0x000fe400010e0600 */
[----:B------:R-:W3:Y:S01]  /*a6820*/  LDL.LU.64 R116, [R1+0xf00] ;  /* 0x000f000001747983 */ /* 0x000ee20000300a00 */
[----:B----4-:R-:W-:-:S04]  /*a6830*/  IADD3 R130, P2, R114, R5, RZ ;  /* 0x0000000572827210 */ /* 0x010fc80007f5e0ff */
[----:B------:R-:W-:Y:S02]  /*a6840*/  IADD3.X R131, R115, R0, RZ, P2, !PT ;  /* 0x0000000073837210 */ /* 0x000fe400017fe4ff */
[----:B------:R-:W4:Y:S01]  /*a6850*/  LDL.LU.64 R114, [R1+0xe40] ;  /* 0x000e400001727983 */ /* 0x000f220000300a00 */
[----:B------:R-:W-:-:S05]  /*a6860*/  IADD3 R128, P2, R6, R5, RZ ;  /* 0x0000000506807210 */ /* 0x000fca0007f5e0ff */
[----:B------:R-:W-:Y:S02]  /*a6870*/  IMAD.X R129, R7, 0x1, R0, P2 ;  /* 0x0000000107817824 */ /* 0x000fe400010e0600 */
[----:B------:R-:W4:Y:S04]  /*a6880*/  LDL.LU.64 R6, [R1+0xe28] ;  /* 0x000e280001067983 */ /* 0x000f280000300a00 */
[----:B------:R-:W4:Y:S01]  /*a6890*/  LDL.LU.64 R138, [R1+0xe10] ;  /* 0x000e1000018a7983 */ /* 0x000f220000300a00 */
[----:B------:R-:W-:-:S04]  /*a68a0*/  IADD3 R126, P2, R124, R5, RZ ;  /* 0x000000057c7e7210 */ /* 0x000fc80007f5e0ff */
[----:B------:R-:W-:Y:S02]  /*a68b0*/  IADD3.X R127, R125, R0, RZ, P2, !PT ;  /* 0x000000007d7f7210 */ /* 0x000fe400017fe4ff */
[----:B------:R-:W-:-:S05]  /*a68c0*/  IADD3 R124, P2, R122, R5, RZ ;  /* 0x000000057a7c7210 */ /* 0x000fca0007f5e0ff */
[----:B------:R-:W-:Y:S01]  /*a68d0*/  IMAD.X R125, R123, 0x1, R0, P2 ;  /* 0x000000017b7d7824 */ /* 0x000fe200010e0600 */
[----:B------:R-:W-:-:S04]  /*a68e0*/  IADD3 R122, P2, R120, R5, RZ ;  /* 0x00000005787a7210 */ /* 0x000fc80007f5e0ff */
[----:B------:R-:W-:Y:S01]  /*a68f0*/  IADD3.X R123, R121, R0, RZ, P2, !PT ;  /* 0x00000000797b7210 */ /* 0x000fe200017fe4ff */
[----:B------:R-:W-:-:S05]  /*a6900*/  IMAD.MOV.U32 R137, RZ, RZ, R4 ;  /* 0x000000ffff897224 */ /* 0x000fca00078e0004 */
[----:B------:R-:W-:Y:S04]  /*a6910*/  STL.64 [R1+0x1230], R136 ;  /* 0x0012308801007387 */ /* 0x000fe80000100a00 */
[----:B------:R-:W-:Y:S04]  /*a6920*/  STL.64 [R1+0x1110], R134 ;  /* 0x0011108601007387 */ /* 0x000fe80000100a00 */
[----:B------:R-:W-:Y:S04]  /*a6930*/  STL.64 [R1+0x10e8], R132 ;  /* 0x0010e88401007387 */ /* 0x000fe80000100a00 */
[----:B------:R-:W-:Y:S04]  /*a6940*/  STL.64 [R1+0x10c0], R130 ;  /* 0x0010c08201007387 */ /* 0x000fe80000100a00 */
        /* <DEDUP_REMOVED lines=10> */
[----:B------:R-:W-:Y:S04]  /*a69f0*/  LDGSTS.E [R3+0x21a80], desc[UR60][R124.64], P1 ;  /* 0x21a800007c037fae */ /* 0x000fe8000892187c */
[----:B------:R-:W-:Y:S01]  /*a6a00*/  LDGSTS.E [R3+0x21e80], desc[UR60][R122.64], P1 ;  /* 0x21e800007a037fae */ /* 0x000fe2000892187c */
[----:B-1----:R-:W-:-:S05]  /*a6a10*/  IADD3 R120, P2, R8, R5, RZ ;  /* 0x0000000508787210 */ /* 0x002fca0007f5e0ff */
[----:B------:R-:W-:Y:S01]  /*a6a20*/  IMAD.X R121, R9, 0x1, R0, P2 ;  /* 0x0000000109797824 */ /* 0x000fe200010e0600 */
[----:B--2---:R-:W-:-:S04]  /*a6a30*/  IADD3 R8, P2, R118, R5, RZ ;  /* 0x0000000576087210 */ /* 0x004fc80007f5e0ff */
[----:B------:R-:W-:Y:S01]  /*a6a40*/  IADD3.X R9, R119, R0, RZ, P2, !PT ;  /* 0x0000000077097210 */ /* 0x000fe200017fe4ff */
[----:B------:R-:W-:Y:S01]  /*a6a50*/  LDGSTS.E [R3+0x22280], desc[UR60][R120.64], P1 ;  /* 0x2228000078037fae */ /* 0x000fe2000892187c */
[----:B---3--:R-:W-:-:S03]  /*a6a60*/  IADD3 R118, P2, R116, R5, RZ ;  /* 0x0000000574767210 */ /* 0x008fc60007f5e0ff */
[----:B------:R-:W-:Y:S02]  /*a6a70*/  STL.64 [R1+0xf40], R120 ;  /* 0x000f407801007387 */ /* 0x000fe40000100a00 */
[----:B------:R-:W-:Y:S01]  /*a6a80*/  IMAD.X R119, R117, 0x1, R0, P2 ;  /* 0x0000000175777824 */ /* 0x000fe200010e0600 */
[-C--:B----4-:R-:W-:Y:S01]  /*a6a90*/  IADD3 R116, P2, R114, R5.reuse, RZ ;  /* 0x0000000572747210 */ /* 0x090fe20007f5e0ff */
[----:B------:R1:W-:Y:S03]  /*a6aa0*/  LDGSTS.E [R3+0x22680], desc[UR60][R8.64], P1 ;  /* 0x2268000008037fae */ /* 0x0003e6000892187c */
[----:B------:R-:W-:Y:S01]  /*a6ab0*/  IADD3.X R117, R115, R0, RZ, P2, !PT ;  /* 0x0000000073757210 */ /* 0x000fe200017fe4ff */
[----:B------:R2:W-:Y:S04]  /*a6ac0*/  STL.64 [R1+0xf20], R8 ;  /* 0x000f200801007387 */ /* 0x0005e80000100a00 */
[----:B------:R3:W-:Y:S01]  /*a6ad0*/  LDGSTS.E [R3+0x22a80], desc[UR60][R118.64], P1 ;  /* 0x22a8000076037fae */ /* 0x0007e2000892187c */
[----:B------:R-:W-:-:S03]  /*a6ae0*/  IADD3 R114, P2, R6, R5, RZ ;  /* 0x0000000506727210 */ /* 0x000fc60007f5e0ff */
[----:B------:R-:W-:Y:S02]  /*a6af0*/  STL.64 [R1+0xf00], R118 ;  /* 0x000f007601007387 */ /* 0x000fe40000100a00 */
[----:B------:R-:W-:Y:S01]  /*a6b00*/  IMAD.X R115, R7, 0x1, R0, P2 ;  /* 0x0000000107737824 */ /* 0x000fe200010e0600 */
[-C--:B------:R-:W-:Y:S01]  /*a6b10*/  IADD3 R6, P2, R138, R5.reuse, RZ ;  /* 0x000000058a067210 */ /* 0x080fe20007f5e0ff */
[----:B------:R4:W-:Y:S03]  /*a6b20*/  LDGSTS.E [R3+0x22e80], desc[UR60][R116.64], P1 ;  /* 0x22e8000074037fae */ /* 0x0009e6000892187c */
[----:B------:R-:W-:Y:S01]  /*a6b30*/  IADD3.X R7, R139, R0, RZ, P2, !PT ;  /* 0x000000008b077210 */ /* 0x000fe200017fe4ff */
[----:B------:R1:W-:Y:S01]  /*a6b40*/  STL.64 [R1+0xe40], R116 ;  /* 0x000e407401007387 */ /* 0x0003e20000100a00 */
[----:B------:R-:W-:-:S03]  /*a6b50*/  IADD3 R252, P2, R250, R5, RZ ;  /* 0x00000005fafc7210 */ /* 0x000fc60007f5e0ff */
[----:B------:R4:W-:Y:S02]  /*a6b60*/  LDGSTS.E [R3+0x23280], desc[UR60][R114.64], P1 ;  /* 0x2328000072037fae */ /* 0x0009e4000892187c */
[----:B------:R-:W-:Y:S01]  /*a6b70*/  IMAD.X R250, R251, 0x1, R0, P2 ;  /* 0x00000001fbfa7824 */ /* 0x000fe200010e0600 */
[-C--:B------:R-:W-:Y:S01]  /*a6b80*/  IADD3 R151, P2, R244, R5.reuse, RZ ;  /* 0x00000005f4977210 */ /* 0x080fe20007f5e0ff */
[----:B------:R3:W-:Y:S03]  /*a6b90*/  STL.64 [R1+0xe28], R114 ;  /* 0x000e287201007387 */ /* 0x0007e60000100a00 */
[----:B------:R-:W-:Y:S01]  /*a6ba0*/  IADD3.X R244, R245, R0, RZ, P2, !PT ;  /* 0x00000000f5f47210 */ /* 0x000fe200017fe4ff */
[----:B------:R-:W-:Y:S01]  /*a6bb0*/  LDGSTS.E [R3+0x23680], desc[UR60][R6.64], P1 ;  /* 0x2368000006037fae */ /* 0x000fe2000892187c */
        /* <DEDUP_REMOVED lines=30> */
[----:B------:R-:W-:Y:S01]  /*a6da0*/  IADD3 R11, P2, R204, R5, RZ ;  /* 0x00000005cc0b7210 */ /* 0x000fe20007f5e0ff */
[----:B------:R4:W-:Y:S03]  /*a6db0*/  STL.64 [R1+0xe10], R6 ;  /* 0x000e100601007387 */ /* 0x0009e60000100a00 */
[----:B------:R-:W-:Y:S01]  /*a6dc0*/  IADD3.X R204, R205, R0, RZ, P2, !PT ;  /* 0x00000000cdcc7210 */ /* 0x000fe200017fe4ff */
[----:B--2---:R-:W2:Y:S03]  /*a6dd0*/  LDL.LU R9, [R1+0x1d88] ;  /* 0x001d880001097983 */ /* 0x004ea60000300800 */
[----:B------:R-:W-:Y:S01]  /*a6de0*/  MOV R205, R204 ;  /* 0x000000cc00cd7202 */ /* 0x000fe20000000f00 */
[----:B------:R-:W-:Y:S01]  /*a6df0*/  IMAD.MOV.U32 R204, RZ, RZ, R11 ;  /* 0x000000ffffcc7224 */ /* 0x000fe200078e000b */
[----:B------:R-:W2:Y:S04]  /*a6e00*/  LDL.LU R8, [R1+0x1dc8] ;  /* 0x001dc80001087983 */ /* 0x000ea80000300800 */
[----:B------:R-:W2:Y:S01]  /*a6e10*/  LDL.LU R11, [R1+0x1d84] ;  /* 0x001d8400010b7983 */ /* 0x000ea20000300800 */
[----:B------:R-:W-:-:S03]  /*a6e20*/  MOV R209, R208 ;  /* 0x000000d000d17202 */ /* 0x000fc60000000f00 */
[----:B-1----:R-:W2:Y:S01]  /*a6e30*/  LDL.LU R116, [R1+0x1dc4] ;  /* 0x001dc40001747983 */ /* 0x002ea20000300800 */
[----:B------:R-:W-:-:S03]  /*a6e40*/  IMAD.MOV.U32 R208, RZ, RZ, R113 ;  /* 0x000000ffffd07224 */ /* 0x000fc600078e0071 */
[----:B---3--:R-:W3:Y:S01]  /*a6e50*/  LDL.LU R115, [R1+0x1e04] ;  /* 0x001e040001737983 */ /* 0x008ee20000300800 */
[----:B------:R-:W-:-:S03]  /*a6e60*/  MOV R207, R206 ;  /* 0x000000ce00cf7202 */ /* 0x000fc60000000f00 */
[----:B------:R-:W3:Y:S01]  /*a6e70*/  LDL.LU R114, [R1+0x1e08] ;  /* 0x001e080001727983 */ /* 0x000ee20000300800 */
[----:B------:R-:W-:-:S03]  /*a6e80*/  IMAD.MOV.U32 R206, RZ, RZ, R12 ;  /* 0x000000ffffce7224 */ /* 0x000fc600078e000c */
[----:B------:R-:W3:Y:S04]  /*a6e90*/  LDL.LU R113, [R1+0x1e44] ;  /* 0x001e440001717983 */ /* 0x000ee80000300800 */
[----:B------:R-:W3:Y:S01]  /*a6ea0*/  LDL.LU R12, [R1+0x1e48] ;  /* 0x001e4800010c7983 */ /* 0x000ee20000300800 */
        /* <DEDUP_REMOVED lines=13> */
[----:B------:R-:W-:Y:S01]  /*a6f80*/  LDGSTS.E [R3+0x23a80], desc[UR60][R250.64], P1 ;  /* 0x23a80000fa037fae */ /* 0x000fe2000892187c */
[----:B------:R-:W-:Y:S01]  /*a6f90*/  IMAD.MOV.U32 R226, RZ, RZ, R146 ;  /* 0x000000ffffe27224 */ /* 0x000fe200078e0092 */
[----:B------:R-:W-:Y:S01]  /*a6fa0*/  MOV R225, R224 ;  /* 0x000000e000e17202 */ /* 0x000fe20000000f00 */
[----:B------:R-:W-:Y:S01]  /*a6fb0*/  IMAD.MOV.U32 R224, RZ, RZ, R145 ;  /* 0x000000ffffe07224 */ /* 0x000fe200078e0091 */
[----:B----4-:R-:W4:Y:S01]  /*a6fc0*/  LDL.LU R7, [R1+0x1e84] ;  /* 0x001e840001077983 */ /* 0x010f220000300800 */
[----:B------:R-:W-:Y:S01]  /*a6fd0*/  MOV R223, R222 ;  /* 0x000000de00df7202 */ /* 0x000fe20000000f00 */
[----:B------:R-:W-:-:S02]  /*a6fe0*/  IMAD.MOV.U32 R222, RZ, RZ, R144 ;  /* 0x000000ffffde7224 */ /* 0x000fc400078e0090 */
[----:B------:R-:W-:Y:S01]  /*a6ff0*/  LDGSTS.E [R3+0x23e80], desc[UR60][R244.64], P1 ;  /* 0x23e80000f4037fae */ /* 0x000fe2000892187c */
[----:B------:R-:W-:Y:S01]  /*a7000*/  MOV R221, R220 ;  /* 0x000000dc00dd7202 */ /* 0x000fe20000000f00 */
[----:B------:R-:W-:Y:S02]  /*a7010*/  IMAD.MOV.U32 R220, RZ, RZ, R143 ;  /* 0x000000ffffdc7224 */ /* 0x000fe400078e008f */
[----:B------:R-:W4:Y:S01]  /*a7020*/  LDL.LU R6, [R1+0x1e88] ;  /* 0x001e880001067983 */ /* 0x000f220000300800 */
[----:B------:R-:W-:-:S03]  /*a7030*/  MOV R219, R218 ;  /* 0x000000da00db7202 */ /* 0x000fc60000000f00 */
[----:B------:R-:W-:Y:S01]  /*a7040*/  LDGSTS.E [R3+0x24280], desc[UR60][R238.64], P1 ;  /* 0x24280000ee037fae */ /* 0x000fe2000892187c */
[----:B------:R-:W-:Y:S01]  /*a7050*/  IMAD.MOV.U32 R218, RZ, RZ, R142 ;  /* 0x000000ffffda7224 */ /* 0x000fe200078e008e */
[----:B------:R-:W-:Y:S02]  /*a7060*/  MOV R217, R216 ;  /* 0x000000d800d97202 */ /* 0x000fe40000000f00 */
[----:B------:R-:W-:Y:S01]  /*a7070*/  LDGSTS.E [R3+0x24680], desc[UR60][R232.64], P1 ;  /* 0x24680000e8037fae */ /* 0x000fe2000892187c */
[----:B------:R-:W-:Y:S01]  /*a7080*/  IMAD.MOV.U32 R216, RZ, RZ, R141 ;  /* 0x000000ffffd87224 */ /* 0x000fe200078e008d */
[----:B------:R-:W-:Y:S02]  /*a7090*/  MOV R215, R214 ;  /* 0x000000d600d77202 */ /* 0x000fe40000000f00 */
[----:B------:R-:W-:Y:S01]  /*a70a0*/  LDGSTS.E [R3+0x24a80], desc[UR60][R230.64], P1 ;  /* 0x24a80000e6037fae */ /* 0x000fe2000892187c */
[----:B------:R-:W-:Y:S01]  /*a70b0*/  IMAD.MOV.U32 R214, RZ, RZ, R140 ;  /* 0x000000ffffd67224 */ /* 0x000fe200078e008c */
[----:B------:R-:W-:-:S02]  /*a70c0*/  MOV R213, R212 ;  /* 0x000000d400d57202 */ /* 0x000fc40000000f00 */
[----:B------:R-:W-:Y:S01]  /*a70d0*/  LDGSTS.E [R3+0x24e80], desc[UR60][R228.64], P1 ;  /* 0x24e80000e4037fae */ /* 0x000fe2000892187c */
[----:B------:R-:W-:Y:S01]  /*a70e0*/  IMAD.MOV.U32 R212, RZ, RZ, R139 ;  /* 0x000000ffffd47224 */ /* 0x000fe200078e008b */
[----:B------:R-:W-:Y:S02]  /*a70f0*/  MOV R211, R210 ;  /* 0x000000d200d37202 */ /* 0x000fe40000000f00 */
[----:B------:R-:W-:Y:S01]  /*a7100*/  LDGSTS.E [R3+0x25280], desc[UR60][R226.64], P1 ;  /* 0x25280000e2037fae */ /* 0x000fe2000892187c */
[----:B------:R-:W-:Y:S01]  /*a7110*/  IMAD.MOV.U32 R210, RZ, RZ, R138 ;  /* 0x000000ffffd27224 */ /* 0x000fe200078e008a */
[----:B------:R-:W-:Y:S02]  /*a7120*/  LOP3.LUT R4, R10, 0x60, RZ, 0x3c, !PT ;  /* 0x000000600a047812 */ /* 0x000fe400078e3cff */
[----:B------:R-:W-:Y:S04]  /*a7130*/  LDGSTS.E [R3+0x25680], desc[UR60][R224.64], P1 ;  /* 0x25680000e0037fae */ /* 0x000fe8000892187c */
[----:B------:R-:W-:Y:S04]  /*a7140*/  LDGSTS.E [R3+0x25a80], desc[UR60][R222.64], P1 ;  /* 0x25a80000de037fae */ /* 0x000fe8000892187c */
[----:B------:R-:W-:Y:S04]  /*a7150*/  LDGSTS.E [R3+0x25e80], desc[UR60][R220.64], P1 ;  /* 0x25e80000dc037fae */ /* 0x000fe8000892187c */
[----:B------:R-:W-:Y:S01]  /*a7160*/  LDGSTS.E [R3+0x26280], desc[UR60][R218.64], P1 ;  /* 0x26280000da037fae */ /* 0x000fe2000892187c */
[----:B------:R-:W-:-:S03]  /*a7170*/  IMAD.IADD R4, R4, 0x1, R15 ;  /* 0x0000000104047824 */ /* 0x000fc600078e020f */
[----:B------:R-:W-:Y:S04]  /*a7180*/  LDGSTS.E [R3+0x26680], desc[UR60][R216.64], P1 ;  /* 0x26680000d8037fae */ /* 0x000fe8000892187c */
[----:B------:R-:W-:Y:S04]  /*a7190*/  LDGSTS.E [R3+0x26a80], desc[UR60][R214.64], P1 ;  /* 0x26a80000d6037fae */ /* 0x000fe8000892187c */
[----:B------:R-:W-:Y:S04]  /*a71a0*/  LDGSTS.E [R3+0x26e80], desc[UR60][R212.64], P1 ;  /* 0x26e80000d4037fae */ /* 0x000fe8000892187c */
[----:B------:R-:W-:Y:S04]  /*a71b0*/  LDGSTS.E [R3+0x27280], desc[UR60][R210.64], P1 ;  /* 0x27280000d2037fae */ /* 0x000fe8000892187c */
[----:B------:R-:W-:Y:S04]  /*a71c0*/  LDGSTS.E [R3+0x27680], desc[UR60][R208.64], P1 ;  /* 0x27680000d0037fae */ /* 0x000fe8000892187c */
[----:B------:R-:W-:Y:S04]  /*a71d0*/  LDGSTS.E [R3+0x27a80], desc[UR60][R206.64], P1 ;  /* 0x27a80000ce037fae */ /* 0x000fe8000892187c */
[----:B------:R-:W-:Y:S01]  /*a71e0*/  LDGSTS.E [R3+0x27e80], desc[UR60][R204.64], P1 ;  /* 0x27e80000cc037fae */ /* 0x000fe2000892187c */
[----:B--2---:R-:W-:-:S02]  /*a71f0*/  IADD3 R9, P2, R9, R5, RZ ;  /* 0x0000000509097210 */ /* 0x004fc40007f5e0ff */
[----:B------:R-:W-:-:S03]  /*a7200*/  IADD3 R8, P4, R8, R5, RZ ;  /* 0x0000000508087210 */ /* 0x000fc60007f9e0ff */
[----:B------:R-:W-:Y:S01]  /*a7210*/  STL [R1+0x1d88], R9 ;  /* 0x001d880901007387 */ /* 0x000fe20000100800 */
[----:B------:R-:W-:-:S03]  /*a7220*/  IADD3.X R11, R11, R0, RZ, P2, !PT ;  /* 0x000000000b0b7210 */ /* 0x000fc600017fe4ff */
[----:B------:R-:W-:Y:S01]  /*a7230*/  STL [R1+0x1dc8], R8 ;  /* 0x001dc80801007387 */ /* 0x000fe20000100800 */
[----:B------:R-:W-:Y:S01]  /*a7240*/  IMAD.MOV.U32 R118, RZ, RZ, R9 ;  /* 0x000000ffff767224 */ /* 0x000fe200078e0009 */
[----:B------:R-:W-:Y:S02]  /*a7250*/  MOV R119, R11 ;  /* 0x0000000b00777202 */ /* 0x000fe40000000f00 */
[----:B------:R1:W-:Y:S01]  /*a7260*/  STL [R1+0x1d84], R11 ;  /* 0x001d840b01007387 */ /* 0x0003e20000100800 */
[----:B------:R-:W-:-:S03]  /*a7270*/  IADD3.X R116, R116, R0, RZ, P4, !PT ;  /* 0x0000000074747210 */ /* 0x000fc600027fe4ff */
[----:B------:R-:W-:Y:S04]  /*a7280*/  LDGSTS.E [R4+0x300], desc[UR60][R118.64], P1 ;  /* 0x0030000076047fae */ /* 0x000fe8000892187c */
[----:B-1----:R-:W2:Y:S01]  /*a7290*/  LDL.LU R11, [R1+0x1ec4] ;  /* 0x001ec400010b7983 */ /* 0x002ea20000300800 */
[----:B---3--:R-:W-:-:S03]  /*a72a0*/  IADD3 R114, P2, R114, R5, RZ ;  /* 0x0000000572727210 */ /* 0x008fc60007f5e0ff */
[----:B------:R-:W3:Y:S01]  /*a72b0*/  LDL.LU R9, [R1+0x1ec8] ;  /* 0x001ec80001097983 */ /* 0x000ee20000300800 */
[----:B------:R-:W-:Y:S01]  /*a72c0*/  IMAD.MOV.U32 R117, RZ, RZ, R116 ;  /* 0x000000ffff757224 */ /* 0x000fe200078e0074 */
[----:B------:R-:W-:Y:S01]  /*a72d0*/  IADD3 R12, P4, R12, R5, RZ ;  /* 0x000000050c0c7210 */ /* 0x000fe20007f9e0ff */
[----:B------:R-:W-:Y:S01]  /*a72e0*/  IMAD.X R115, R115, 0x1, R0, P2 ;  /* 0x0000000173737824 */ /* 0x000fe200010e0600 */
[----:B------:R1:W-:Y:S02]  /*a72f0*/  STL [R1+0x1dc4], R116 ;  /* 0x001dc47401007387 */ /* 0x0003e40000100800 */
[----:B------:R-:W-:Y:S02]  /*a7300*/  IADD3.X R113, R113, R0, RZ, P4, !PT ;  /* 0x0000000071717210 */ /* 0x000fe400027fe4ff */
[----:B-1----:R-:W-:Y:S02]  /*a7310*/  MOV R116, R8 ;  /* 0x0000000800747202 */ /* 0x002fe40000000f00 */
[----:B------:R-:W2:Y:S04]  /*a7320*/  LDL.LU R8, [R1+0x1f04] ;  /* 0x001f040001087983 */ /* 0x000ea80000300800 */
[----:B------:R-:W2:Y:S04]  /*a7330*/  LDL.LU R3, [R1+0x1f08] ;  /* 0x001f080001037983 */ /* 0x000ea80000300800 */
[----:B------:R-:W-:Y:S04]  /*a7340*/  STL [R1+0x1e08], R114 ;  /* 0x001e087201007387 */ /* 0x000fe80000100800 */
[----:B------:R1:W-:Y:S04]  /*a7350*/  LDGSTS.E [R4+0x700], desc[UR60][R116.64], P1 ;  /* 0x0070000074047fae */ /* 0x0003e8000892187c */
[----:B------:R4:W-:Y:S04]  /*a7360*/  STL [R1+0x1e04], R115 ;  /* 0x001e047301007387 */ /* 0x0009e80000100800 */
[----:B------:R-:W-:Y:S01]  /*a7370*/  STL [R1+0x1e48], R12 ;  /* 0x001e480c01007387 */ /* 0x000fe20000100800 */
[----:B-1----:R-:W-:Y:S01]  /*a7380*/  MOV R117, R115 ;  /* 0x0000007300757202 */ /* 0x002fe20000000f00 */
[----:B------:R-:W-:-:S02]  /*a7390*/  IMAD.MOV.U32 R116, RZ, RZ, R114 ;  /* 0x000000ffff747224 */ /* 0x000fc400078e0072 */
[----:B----4-:R-:W4:Y:S04]  /*a73a0*/  LDL.LU R115, [R1+0x1f44] ;  /* 0x001f440001737983 */ /* 0x010f280000300800 */
[----:B------:R1:W-:Y:S04]  /*a73b0*/  STL [R1+0x1e44], R113 ;  /* 0x001e447101007387 */ /* 0x0003e80000100800 */
[----:B------:R-:W4:Y:S01]  /*a73c0*/  LDL.LU R114, [R1+0x1f48] ;  /* 0x001f480001727983 */ /* 0x000f220000300800 */
[----:B------:R-:W-:-:S03]  /*a73d0*/  IADD3 R6, P2, R6, R5, RZ ;  /* 0x0000000506067210 */ /* 0x000fc60007f5e0ff */
[----:B------:R1:W-:Y:S02]  /*a73e0*/  LDGSTS.E [R4+0xb00], desc[UR60][R116.64], P1 ;  /* 0x00b0000074047fae */ /* 0x0003e4000892187c */
[----:B------:R-:W-:Y:S02]  /*a73f0*/  IMAD.X R7, R7, 0x1, R0, P2 ;  /* 0x0000000107077824 */ /* 0x000fe400010e0600 */
[----:B-1----:R-:W-:Y:S01]  /*a7400*/  IMAD.MOV.U32 R116, RZ, RZ, R12 ;  /* 0x000000ffff747224 */ /* 0x002fe200078e000c */
[----:B------:R-:W-:Y:S02]  /*a7410*/  MOV R117, R113 ;  /* 0x0000007100757202 */ /* 0x000fe40000000f00 */
[----:B------:R-:W4:Y:S04]  /*a7420*/  LDL.LU R113, [R1+0x1f84] ;  /* 0x001f840001717983 */ /* 0x000f280000300800 */
[----:B------:R-:W4:Y:S04]  /*a7430*/  LDL.LU R12, [R1+0x1f88] ;  /* 0x001f8800010c7983 */ /* 0x000f280000300800 */
[----:B------:R-:W-:Y:S04]  /*a7440*/  STL [R1+0x1e88], R6 ;  /* 0x001e880601007387 */ /* 0x000fe80000100800 */
[----:B------:R1:W-:Y:S04]  /*a7450*/  LDGSTS.E [R4+0xf00], desc[UR60][R116.64], P1 ;  /* 0x00f0000074047fae */ /* 0x0003e8000892187c */
[----:B------:R2:W-:Y:S01]  /*a7460*/  STL [R1+0x1e84], R7 ;  /* 0x001e840701007387 */ /* 0x0005e20000100800 */
[----:B-1----:R-:W-:Y:S01]  /*a7470*/  MOV R117, R7 ;  /* 0x0000000700757202 */ /* 0x002fe20000000f00 */
[----:B------:R-:W-:-:S05]  /*a7480*/  IMAD.MOV.U32 R116, RZ, RZ, R6 ;  /* 0x000000ffff747224 */ /* 0x000fca00078e0006 */
[----:B------:R1:W-:Y:S01]  /*a7490*/  LDGSTS.E [R4+0x1300], desc[UR60][R116.64], P1 ;  /* 0x0130000074047fae */ /* 0x0003e2000892187c */
[----:B---3--:R-:W-:-:S04]  /*a74a0*/  IADD3 R9, P4, R9, R5, RZ ;  /* 0x0000000509097210 */ /* 0x008fc80007f9e0ff */
[----:B--2---:R-:W-:Y:S01]  /*a74b0*/  IADD3.X R11, R11, R0, RZ, P4, !PT ;  /* 0x000000000b0b7210 */ /* 0x004fe200027fe4ff */
[----:B------:R-:W-:Y:S04]  /*a74c0*/  STL [R1+0x1ec8], R9 ;  /* 0x001ec80901007387 */ /* 0x000fe80000100800 */
[----:B------:R-:W2:Y:S04]  /*a74d0*/  LDL.LU R7, [R1+0x1fc4] ;  /* 0x001fc40001077983 */ /* 0x000ea80000300800 */
[----:B------:R3:W-:Y:S04]  /*a74e0*/  STL [R1+0x1ec4], R11 ;  /* 0x001ec40b01007387 */ /* 0x0007e80000100800 */
[----:B------:R-:W2:Y:S01]  /*a74f0*/  LDL.LU R6, [R1+0x1fc8] ;  /* 0x001fc80001067983 */ /* 0x000ea20000300800 */
[----:B------:R-:W-:Y:S01]  /*a7500*/  IADD3 R3, P2, R3, R5, RZ ;  /* 0x0000000503037210 */ /* 0x000fe20007f5e0ff */
[----:B-1----:R-:W-:Y:S01]  /*a7510*/  IMAD.MOV.U32 R116, RZ, RZ, R9 ;  /* 0x000000ffff747224 */ /* 0x002fe200078e0009 */
[----:B------:R-:W-:-:S02]  /*a7520*/  MOV R117, R11 ;  /* 0x0000000b00757202 */ /* 0x000fc40000000f00 */
[----:B---3--:R-:W3:Y:S01]  /*a7530*/  LDL.LU R11, [R1+0x2004] ;  /* 0x00200400010b7983 */ /* 0x008ee20000300800 */
[----:B------:R-:W-:-:S03]  /*a7540*/  IMAD.X R8, R8, 0x1, R0, P2 ;  /* 0x0000000108087824 */ /* 0x000fc600010e0600 */
[----:B------:R-:W3:Y:S04]  /*a7550*/  LDL.LU R9, [R1+0x2008] ;  /* 0x0020080001097983 */ /* 0x000ee80000300800 */
[----:B------:R-:W-:Y:S04]  /*a7560*/  STL [R1+0x1f08], R3 ;  /* 0x001f080301007387 */ /* 0x000fe80000100800 */
[----:B------:R1:W-:Y:S04]  /*a7570*/  LDGSTS.E [R4+0x1700], desc[UR60][R116.64], P1 ;  /* 0x0170000074047fae */ /* 0x0003e8000892187c */
[----:B------:R1:W-:Y:S01]  /*a7580*/  STL [R1+0x1f04], R8 ;  /* 0x001f040801007387 */ /* 0x0003e20000100800 */
[----:B----4-:R-:W-:-:S04]  /*a7590*/  IADD3 R114, P4, R114, R5, RZ ;  /* 0x0000000572727210 */ /* 0x010fc80007f9e0ff */
        /* <DEDUP_REMOVED lines=8> */
[----:B------:R-:W-:-:S05]  /*a7620*/  IADD3 R12, P2, R12, R5, RZ ;  /* 0x000000050c0c7210 */ /* 0x000fca0007f5e0ff */
        /* <DEDUP_REMOVED lines=11> */
[----:B--2---:R-:W-:-:S04]  /*a76e0*/  IADD3 R6, P4, R6, R5, RZ ;  /* 0x0000000506067210 */ /* 0x004fc80007f9e0ff */
[----:B------:R-:W-:Y:S01]  /*a76f0*/  IADD3.X R7, R7, R0, RZ, P4, !PT ;  /* 0x0000000007077210 */ /* 0x000fe200027fe4ff */
[----:B------:R-:W-:Y:S04]  /*a7700*/  STL [R1+0x1fc8], R6 ;  /* 0x001fc80601007387 */ /* 0x000fe80000100800 */
[----:B------:R-:W2:Y:S04]  /*a7710*/  LDL.LU R113, [R1+0x20c4] ;  /* 0x0020c40001717983 */ /* 0x000ea80000300800 */
[----:B------:R1:W-:Y:S01]  /*a7720*/  STL [R1+0x1fc4], R7 ;  /* 0x001fc40701007387 */ /* 0x0003e20000100800 */
[----:B---3--:R-:W-:-:S03]  /*a7730*/  IADD3 R9, P2, R9, R5, RZ ;  /* 0x0000000509097210 */ /* 0x008fc60007f5e0ff */
[----:B------:R-:W3:Y:S01]  /*a7740*/  LDL.LU R12, [R1+0x20c8] ;  /* 0x0020c800010c7983 */ /* 0x000ee20000300800 */
[----:B-1----:R-:W-:Y:S01]  /*a7750*/  IMAD.MOV.U32 R116, RZ, RZ, R6 ;  /* 0x000000ffff747224 */ /* 0x002fe200078e0006 */
[----:B------:R-:W-:Y:S01]  /*a7760*/  MOV R117, R7 ;  /* 0x0000000700757202 */ /* 0x000fe20000000f00 */
[----:B------:R-:W-:Y:S01]  /*a7770*/  IMAD.X R11, R11, 0x1, R0, P2 ;  /* 0x000000010b0b7824 */ /* 0x000fe200010e0600 */
[----:B------:R-:W2:Y:S04]  /*a7780*/  LDL.LU R7, [R1+0x2104] ;  /* 0x0021040001077983 */ /* 0x000ea80000300800 */
[----:B------:R-:W2:Y:S04]  /*a7790*/  LDL.LU R6, [R1+0x2108] ;  /* 0x0021080001067983 */ /* 0x000ea80000300800 */
        /* <DEDUP_REMOVED lines=28> */
[----:B------:R3:W-:Y:S01]  /*a7960*/  STL [R1+0x20c4], R113 ;  /* 0x0020c47101007387 */ /* 0x0007e20000100800 */
[----:B------:R-:W-:-:S03]  /*a7970*/  IADD3 R6, P2, R6, R5, RZ ;  /* 0x0000000506067210 */ /* 0x000fc60007f5e0ff */
[----:B------:R-:W2:Y:S01]  /*a7980*/  LDL.LU R114, [R1+0x21c8] ;  /* 0x0021c80001727983 */ /* 0x000ea20000300800 */
[----:B-1----:R-:W-:Y:S01]  /*a7990*/  IMAD.MOV.U32 R116, RZ, RZ, R12 ;  /* 0x000000ffff747224 */ /* 0x002fe200078e000c */
[----:B------:R-:W-:Y:S01]  /*a79a0*/  MOV R117, R113 ;  /* 0x0000007100757202 */ /* 0x000fe20000000f00 */
[----:B------:R-:W-:Y:S01]  /*a79b0*/  IMAD.X R7, R7, 0x1, R0, P2 ;  /* 0x0000000107077824 */ /* 0x000fe200010e0600 */
[----:B---3--:R-:W3:Y:S04]  /*a79c0*/  LDL.LU R113, [R1+0x2204] ;  /* 0x0022040001717983 */ /* 0x008ee80000300800 */
        /* <DEDUP_REMOVED lines=114> */
[----:B------:R4:W-:Y:S01]  /*a80f0*/  STL [R1+0x2468], R114 ;  /* 0x0024687201007387 */ /* 0x0009e20000100800 */
[----:B-1----:R-:W-:Y:S01]  /*a8100*/  MOV R117, R8 ;  /* 0x0000000800757202 */ /* 0x002fe20000000f00 */
[----:B------:R-:W-:Y:S02]  /*a8110*/  IMAD.MOV.U32 R116, RZ, RZ, R3 ;  /* 0x000000ffff747224 */ /* 0x000fe400078e0003 */
[----:B------:R-:W2:Y:S04]  /*a8120*/  LDL.LU R8, [R1+0x2544] ;  /* 0x0025440001087983 */ /* 0x000ea80000300800 */
[----:B------:R1:W-:Y:S04]  /*a8130*/  STL [R1+0x2464], R115 ;  /* 0x0024647301007387 */ /* 0x0003e80000100800 */
[----:B------:R-:W2:Y:S04]  /*a8140*/  LDL.LU R3, [R1+0x2548] ;  /* 0x0025480001037983 */ /* 0x000ea80000300800 */
[----:B------:R-:W2:Y:S01]  /*a8150*/  LDL.LU.64 R118, [R1+0x1228] ;  /* 0x0012280001767983 */ /* 0x000ea20000300a00 */
[----:B------:R-:W-:-:S03]  /*a8160*/  IADD3 R12, P2, R12, R5, RZ ;  /* 0x000000050c0c7210 */ /* 0x000fc60007f5e0ff */
[----:B------:R-:W-:Y:S02]  /*a8170*/  LDGSTS.E [R4+0x6b00], desc[UR60][R116.64], P1 ;  /* 0x06b0000074047fae */ /* 0x000fe4000892187c */
[----:B------:R-:W-:Y:S02]  /*a8180*/  IMAD.X R113, R113, 0x1, R0, P2 ;  /* 0x0000000171717824 */ /* 0x000fe400010e0600 */
[----:B------:R-:W-:Y:S04]  /*a8190*/  STL [R1+0x24b8], R12 ;  /* 0x0024b80c01007387 */ /* 0x000fe80000100800 */
[----:B------:R4:W-:Y:S04]  /*a81a0*/  LDGSTS.E [R4+0x6f00], desc[UR60][R114.64], P1 ;  /* 0x06f0000072047fae */ /* 0x0009e8000892187c */
[----:B------:R-:W-:Y:S01]  /*a81b0*/  STL [R1+0x24b4], R113 ;  /* 0x0024b47101007387 */ /* 0x000fe20000100800 */
[----:B----4-:R-:W-:Y:S01]  /*a81c0*/  IMAD.MOV.U32 R114, RZ, RZ, R12 ;  /* 0x000000ffff727224 */ /* 0x010fe200078e000c */
[----:B-1----:R-:W-:-:S05]  /*a81d0*/  MOV R115, R113 ;  /* 0x0000007100737202 */ /* 0x002fca0000000f00 */
[----:B------:R-:W-:Y:S01]  /*a81e0*/  LDGSTS.E [R4+0x7300], desc[UR60][R114.64], P1 ;  /* 0x0730000072047fae */ /* 0x000fe2000892187c */
[----:B---3--:R-:W-:-:S04]  /*a81f0*/  IADD3 R6, P4, R6, R5, RZ ;  /* 0x0000000506067210 */ /* 0x008fc80007f9e0ff */
[----:B--2---:R-:W-:Y:S01]  /*a8200*/  IADD3.X R7, R7, R0, RZ, P4, !PT ;  /* 0x0000000007077210 */ /* 0x004fe200027fe4ff */
[----:B------:R-:W-:Y:S04]  /*a8210*/  STL [R1+0x24e8], R6 ;  /* 0x0024e80601007387 */ /* 0x000fe80000100800 */
[----:B------:R-:W2:Y:S01]  /*a8220*/  LDL.LU.64 R116, [R1+0x1108] ;  /* 0x0011080001747983 */ /* 0x000ea20000300a00 */
[----:B------:R-:W-:-:S03]  /*a8230*/  IADD3 R9, P2, R9, R5, RZ ;  /* 0x0000000509097210 */ /* 0x000fc60007f5e0ff */
[----:B------:R1:W-:Y:S01]  /*a8240*/  STL [R1+0x24e4], R7 ;  /* 0x0024e40701007387 */ /* 0x0003e20000100800 */
[----:B------:R-:W-:-:S03]  /*a8250*/  IMAD.MOV.U32 R120, RZ, RZ, R6 ;  /* 0x000000ffff787224 */ /* 0x000fc600078e0006 */
[----:B------:R-:W3:Y:S01]  /*a8260*/  LDL.LU.64 R114, [R1+0x10e0] ;  /* 0x0010e00001727983 */ /* 0x000ee20000300a00 */
[----:B------:R-:W-:Y:S01]  /*a8270*/  MOV R121, R7 ;  /* 0x0000000700797202 */ /* 0x000fe20000000f00 */
[----:B------:R-:W-:Y:S02]  /*a8280*/  IMAD.X R11, R11, 0x1, R0, P2 ;  /* 0x000000010b0b7824 */ /* 0x000fe400010e0600 */
[----:B-1----:R-:W4:Y:S04]  /*a8290*/  LDL.LU.64 R6, [R1+0x10b8] ;  /* 0x0010b80001067983 */ /* 0x002f280000300a00 */
[----:B------:R1:W-:Y:S04]  /*a82a0*/  LDGSTS.E [R4+0x7700], desc[UR60][R120.64], P1 ;  /* 0x0770000078047fae */ /* 0x0003e8000892187c */
[----:B------:R-:W-:Y:S04]  /*a82b0*/  STL [R1+0x2518], R9 ;  /* 0x0025180901007387 */ /* 0x000fe80000100800 */
[----:B------:R-:W-:Y:S01]  /*a82c0*/  STL [R1+0x2514], R11 ;  /* 0x0025140b01007387 */ /* 0x000fe20000100800 */
[----:B-1----:R-:W-:Y:S01]  /*a82d0*/  IMAD.MOV.U32 R120, RZ, RZ, R9 ;  /* 0x000000ffff787224 */ /* 0x002fe200078e0009 */
[----:B------:R-:W-:-:S05]  /*a82e0*/  MOV R121, R11 ;  /* 0x0000000b00797202 */ /* 0x000fca0000000f00 */
        /* <DEDUP_REMOVED lines=13> */
[----:B------:R-:W4:Y:S04]  /*a83c0*/  LDL.LU.64 R120, [R1+0xf58] ;  /* 0x000f580001787983 */ /* 0x000f280000300a00 */
[----:B------:R-:W1:Y:S01]  /*a83d0*/  LDL.LU.64 R118, [R1+0xf38] ;  /* 0x000f380001767983 */ /* 0x000e620000300a00 */
[----:B--2---:R-:W-:-:S04]  /*a83e0*/  IADD3 R134, P2, R116, R5, RZ ;  /* 0x0000000574867210 */ /* 0x004fc80007f5e0ff */
[----:B------:R-:W-:Y:S02]  /*a83f0*/  IADD3.X R135, R117, R0, RZ, P2, !PT ;  /* 0x0000000075877210 */ /* 0x000fe400017fe4ff */
[----:B------:R-:W2:Y:S01]  /*a8400*/  LDL.LU.64 R116, [R1+0xf18] ;  /* 0x000f180001747983 */ /* 0x000ea20000300a00 */
[----:B---3--:R-:W-:-:S05]  /*a8410*/  IADD3 R132, P2, R114, R5, RZ ;  /* 0x0000000572847210 */ /* 0x008fca0007f5e0ff */
[----:B------:R-:W-:Y:S01]  /*a8420*/  IMAD.X R133, R115, 0x1, R0, P2 ;  /* 0x0000000173857824 */ /* 0x000fe200010e0600 */
[----:B----4-:R-:W-:-:S04]  /*a8430*/  IADD3 R130, P2, R6, R5, RZ ;  /* 0x0000000506827210 */ /* 0x010fc80007f5e0ff */
[----:B------:R-:W-:Y:S02]  /*a8440*/  IADD3.X R131, R7, R0, RZ, P2, !PT ;  /* 0x0000000007837210 */ /* 0x000fe400017fe4ff */
[----:B------:R-:W3:Y:S04]  /*a8450*/  LDL.LU.64 R6, [R1+0xef8] ;  /* 0x000ef80001067983 */ /* 0x000ee80000300a00 */
        /* <DEDUP_REMOVED lines=11> */
[----:B-1----:R-:W-:-:S05]  /*a8510*/  IADD3 R120, P2, R118, R5, RZ ;  /* 0x0000000576787210 */ /* 0x002fca0007f5e0ff */
[----:B------:R-:W-:Y:S02]  /*a8520*/  IMAD.X R121, R119, 0x1, R0, P2 ;  /* 0x0000000177797824 */ /* 0x000fe400010e0600 */
[----:B------:R-:W-:-:S05]  /*a8530*/  IMAD.MOV.U32 R137, RZ, RZ, R3 ;  /* 0x000000ffff897224 */ /* 0x000fca00078e0003 */
        /* <DEDUP_REMOVED lines=17> */
[----:B------:R-:W-:Y:S01]  /*a8650*/  LDGSTS.E [R4+0x22300], desc[UR60][R120.64], P1 ;  /* 0x2230000078047fae */ /* 0x000fe2000892187c */
[----:B--2---:R-:W-:-:S04]  /*a8660*/  IADD3 R118, P2, R116, R5, RZ ;  /* 0x0000000574767210 */ /* 0x004fc80007f5e0ff */
[----:B------:R-:W-:Y:S02]  /*a8670*/  IADD3.X R119, R117, R0, RZ, P2, !PT ;  /* 0x0000000075777210 */ /* 0x000fe400017fe4ff */
[----:B---3--:R-:W-:-:S03]  /*a8680*/  IADD3 R116, P2, R6, R5, RZ ;  /* 0x0000000506747210 */ /* 0x008fc60007f5e0ff */
[----:B------:R-:W-:Y:S02]  /*a8690*/  LDGSTS.E [R4+0x22700], desc[UR60][R118.64], P1 ;  /* 0x2270000076047fae */ /* 0x000fe4000892187c */
[----:B------:R-:W-:Y:S01]  /*a86a0*/  IMAD.X R117, R7, 0x1, R0, P2 ;  /* 0x0000000107757824 */ /* 0x000fe200010e0600 */
[----:B----4-:R-:W-:-:S04]  /*a86b0*/  IADD3 R6, P2, R114, R5, RZ ;  /* 0x0000000572067210 */ /* 0x010fc80007f5e0ff */
[----:B------:R-:W-:Y:S01]  /*a86c0*/  IADD3.X R7, R115, R0, RZ, P2, !PT ;  /* 0x0000000073077210 */ /* 0x000fe200017fe4ff */
[----:B------:R-:W-:Y:S04]  /*a86d0*/  STL.64 [R1+0xf18], R118 ;  /* 0x000f187601007387 */ /* 0x000fe80000100a00 */
[----:B------:R-:W-:Y:S01]  /*a86e0*/  LDGSTS.E [R4+0x22b00], desc[UR60][R116.64], P1 ;  /* 0x22b0000074047fae */ /* 0x000fe2000892187c */
        /* <DEDUP_REMOVED lines=50> */
[----:B------:R-:W3:Y:S04]  /*a8a10*/  LDL.LU R6, [R1+0x1dd0] ;  /* 0x001dd00001067983 */ /* 0x000ee80000300800 */
[----:B------:R-:W3:Y:S01]  /*a8a20*/  LDL.LU R11, [R1+0x1d8c] ;  /* 0x001d8c00010b7983 */ /* 0x000ee20000300800 */
[----:B------:R-:W-:-:S03]  /*a8a30*/  MOV R165, R164 ;  /* 0x000000a400a57202 */ /* 0x000fc60000000f00 */
[----:B------:R-:W3:Y:S01]  /*a8a40*/  LDL.LU R116, [R1+0x1dcc] ;  /* 0x001dcc0001747983 */ /* 0x000ee20000300800 */
[----:B------:R-:W-:-:S03]  /*a8a50*/  IMAD.MOV.U32 R164, RZ, RZ, R113 ;  /* 0x000000ffffa47224 */ /* 0x000fc600078e0071 */
[----:B----4-:R-:W4:Y:S01]  /*a8a60*/  LDL.LU R114, [R1+0x1e0c] ;  /* 0x001e0c0001727983 */ /* 0x010f220000300800 */
[----:B------:R-:W-:-:S03]  /*a8a70*/  MOV R163, R162 ;  /* 0x000000a200a37202 */ /* 0x000fc60000000f00 */
[----:B------:R-:W4:Y:S01]  /*a8a80*/  LDL.LU R113, [R1+0x1e10] ;  /* 0x001e100001717983 */ /* 0x000f220000300800 */
[----:B------:R-:W-:-:S03]  /*a8a90*/  IMAD.MOV.U32 R162, RZ, RZ, R12 ;  /* 0x000000ffffa27224 */ /* 0x000fc600078e000c */
[----:B------:R-:W4:Y:S04]  /*a8aa0*/  LDL.LU R115, [R1+0x1e4c] ;  /* 0x001e4c0001737983 */ /* 0x000f280000300800 */
[----:B------:R-:W4:Y:S01]  /*a8ab0*/  LDL.LU R12, [R1+0x1e50] ;  /* 0x001e5000010c7983 */ /* 0x000f220000300800 */
        /* <DEDUP_REMOVED lines=17> */
[----:B------:R-:W-:Y:S01]  /*a8bd0*/  LDGSTS.E [R4+0x23f00], desc[UR60][R242.64], P1 ;  /* 0x23f00000f2047fae */ /* 0x000fe2000892187c */
[----:B------:R-:W-:Y:S01]  /*a8be0*/  MOV R183, R182 ;  /* 0x000000b600b77202 */ /* 0x000fe20000000f00 */
[----:B------:R-:W-:Y:S01]  /*a8bf0*/  IMAD.MOV.U32 R182, RZ, RZ, R144 ;  /* 0x000000ffffb67224 */ /* 0x000fe200078e0090 */
[----:B------:R-:W-:Y:S01]  /*a8c00*/  MOV R179, R178 ;  /* 0x000000b200b37202 */ /* 0x000fe20000000f00 */
        /* <DEDUP_REMOVED lines=8> */
[----:B------:R-:W-:Y:S02]  /*a8c90*/  MOV R171, R170 ;  /* 0x000000aa00ab7202 */ /* 0x000fe40000000f00 */
[----:B-1----:R-:W4:Y:S01]  /*a8ca0*/  LDL.LU R9, [R1+0x1e8c] ;  /* 0x001e8c0001097983 */ /* 0x002f220000300800 */
[----:B------:R-:W-:Y:S01]  /*a8cb0*/  IMAD.MOV.U32 R170, RZ, RZ, R140 ;  /* 0x000000ffffaa7224 */ /* 0x000fe200078e008c */
[----:B------:R-:W-:-:S02]  /*a8cc0*/  MOV R169, R168 ;  /* 0x000000a800a97202 */ /* 0x000fc40000000f00 */
[----:B------:R-:W-:Y:S01]  /*a8cd0*/  LDGSTS.E [R4+0x24f00], desc[UR60][R194.64], P1 ;  /* 0x24f00000c2047fae */ /* 0x000fe2000892187c */
[----:B------:R-:W-:Y:S01]  /*a8ce0*/  IMAD.MOV.U32 R168, RZ, RZ, R139 ;  /* 0x000000ffffa87224 */ /* 0x000fe200078e008b */
[----:B------:R-:W-:Y:S02]  /*a8cf0*/  MOV R167, R166 ;  /* 0x000000a600a77202 */ /* 0x000fe40000000f00 */
[----:B------:R-:W4:Y:S01]  /*a8d00*/  LDL.LU R8, [R1+0x1e90] ;  /* 0x001e900001087983 */ /* 0x000f220000300800 */
[----:B------:R-:W-:-:S03]  /*a8d10*/  IMAD.MOV.U32 R166, RZ, RZ, R138 ;  /* 0x000000ffffa67224 */ /* 0x000fc600078e008a */
[----:B------:R-:W-:Y:S01]  /*a8d20*/  LDGSTS.E [R4+0x25300], desc[UR60][R190.64], P1 ;  /* 0x25300000be047fae */ /* 0x000fe2000892187c */
[----:B------:R-:W-:-:S03]  /*a8d30*/  LOP3.LUT R3, R10, 0x70, RZ, 0x3c, !PT ;  /* 0x000000700a037812 */ /* 0x000fc600078e3cff */
[----:B------:R-:W-:Y:S04]  /*a8d40*/  LDGSTS.E [R4+0x25700], desc[UR60][R186.64], P1 ;  /* 0x25700000ba047fae */ /* 0x000fe8000892187c */
[----:B------:R-:W-:Y:S04]  /*a8d50*/  LDGSTS.E [R4+0x25b00], desc[UR60][R182.64], P1 ;  /* 0x25b00000b6047fae */ /* 0x000fe8000892187c */
[----:B------:R-:W-:Y:S04]  /*a8d60*/  LDGSTS.E [R4+0x25f00], desc[UR60][R178.64], P1 ;  /* 0x25f00000b2047fae */ /* 0x000fe8000892187c */
[----:B------:R-:W-:Y:S01]  /*a8d70*/  LDGSTS.E [R4+0x26300], desc[UR60][R174.64], P1 ;  /* 0x26300000ae047fae */ /* 0x000fe2000892187c */
[----:B------:R-:W-:-:S03]  /*a8d80*/  IADD3 R3, R3, R15, RZ ;  /* 0x0000000f03037210 */ /* 0x000fc60007ffe0ff */
        /* <DEDUP_REMOVED lines=8> */
[----:B---3--:R-:W-:-:S03]  /*a8e10*/  IADD3 R6, P4, R6, R5, RZ ;  /* 0x0000000506067210 */ /* 0x008fc60007f9e0ff */
[----:B------:R-:W-:Y:S01]  /*a8e20*/  IMAD.X R11, R11, 0x1, R0, P2 ;  /* 0x000000010b0b7824 */ /* 0x000fe200010e0600 */
[----:B------:R-:W-:Y:S01]  /*a8e30*/  STL [R1+0x1d90], R7 ;  /* 0x001d900701007387 */ /* 0x000fe20000100800 */
[----:B------:R-:W-:-:S03]  /*a8e40*/  IADD3.X R116, R116, R0, RZ, P4, !PT ;  /* 0x0000000074747210 */ /* 0x000fc600027fe4ff */
[----:B------:R1:W-:Y:S01]  /*a8e50*/  STL [R1+0x1d8c], R11 ;  /* 0x001d8c0b01007387 */ /* 0x0003e20000100800 */
[----:B------:R-:W-:Y:S01]  /*a8e60*/  MOV R119, R11 ;  /* 0x0000000b00777202 */ /* 0x000fe20000000f00 */
[----:B------:R-:W-:Y:S02]  /*a8e70*/  IMAD.MOV.U32 R118, RZ, RZ, R7 ;  /* 0x000000ffff767224 */ /* 0x000fe400078e0007 */
[----:B------:R-:W-:Y:S01]  /*a8e80*/  STL [R1+0x1dd0], R6 ;  /* 0x001dd00601007387 */ /* 0x000fe20000100800 */
[-C--:B----4-:R-:W-:Y:S01]  /*a8e90*/  IADD3 R113, P2, R113, R5.reuse, RZ ;  /* 0x0000000571717210 */ /* 0x090fe20007f5e0ff */
[----:B------:R-:W-:Y:S02]  /*a8ea0*/  IMAD.MOV.U32 R117, RZ, RZ, R116 ;  /* 0x000000ffff757224 */ /* 0x000fe400078e0074 */
[----:B------:R-:W-:Y:S04]  /*a8eb0*/  LDGSTS.E [R3+0x380], desc[UR60][R118.64], P1 ;  /* 0x0038000076037fae */ /* 0x000fe8000892187c */
[----:B-1----:R-:W2:Y:S04]  /*a8ec0*/  LDL.LU R11, [R1+0x1ecc] ;  /* 0x001ecc00010b7983 */ /* 0x002ea80000300800 */
[----:B------:R1:W-:Y:S01]  /*a8ed0*/  STL [R1+0x1dcc], R116 ;  /* 0x001dcc7401007387 */ /* 0x0003e20000100800 */
[----:B------:R-:W-:-:S03]  /*a8ee0*/  IADD3 R12, P4, R12, R5, RZ ;  /* 0x000000050c0c7210 */ /* 0x000fc60007f9e0ff */
[----:B------:R-:W3:Y:S01]  /*a8ef0*/  LDL.LU R7, [R1+0x1ed0] ;  /* 0x001ed00001077983 */ /* 0x000ee20000300800 */
[----:B------:R-:W-:Y:S01]  /*a8f00*/  IMAD.X R114, R114, 0x1, R0, P2 ;  /* 0x0000000172727824 */ /* 0x000fe200010e0600 */
[----:B------:R-:W-:Y:S02]  /*a8f10*/  IADD3.X R115, R115, R0, RZ, P4, !PT ;  /* 0x0000000073737210 */ /* 0x000fe400027fe4ff */
[----:B-1----:R-:W-:Y:S02]  /*a8f20*/  MOV R116, R6 ;  /* 0x0000000600747202 */ /* 0x002fe40000000f00 */
[----:B------:R-:W4:Y:S04]  /*a8f30*/  LDL.LU R6, [R1+0x1f0c] ;  /* 0x001f0c0001067983 */ /* 0x000f280000300800 */
[----:B------:R-:W4:Y:S04]  /*a8f40*/  LDL.LU R4, [R1+0x1f10] ;  /* 0x001f100001047983 */ /* 0x000f280000300800 */
[----:B------:R-:W-:Y:S04]  /*a8f50*/  STL [R1+0x1e10], R113 ;  /* 0x001e107101007387 */ /* 0x000fe80000100800 */
[----:B------:R1:W-:Y:S04]  /*a8f60*/  LDGSTS.E [R3+0x780], desc[UR60][R116.64], P1 ;  /* 0x0078000074037fae */ /* 0x0003e8000892187c */
[----:B------:R1:W-:Y:S04]  /*a8f70*/  STL [R1+0x1e0c], R114 ;  /* 0x001e0c7201007387 */ /* 0x0003e80000100800 */
[----:B------:R1:W-:Y:S02]  /*a8f80*/  STL [R1+0x1e50], R12 ;  /* 0x001e500c01007387 */ /* 0x0003e40000100800 */
[----:B-1----:R-:W-:Y:S01]  /*a8f90*/  MOV R117, R114 ;  /* 0x0000007200757202 */ /* 0x002fe20000000f00 */
[----:B------:R-:W-:Y:S01]  /*a8fa0*/  IMAD.MOV.U32 R116, RZ, RZ, R113 ;  /* 0x000000ffff747224 */ /* 0x000fe200078e0071 */
[----:B------:R-:W4:Y:S04]  /*a8fb0*/  LDL.LU R114, [R1+0x1f4c] ;  /* 0x001f4c0001727983 */ /* 0x000f280000300800 */
[----:B------:R-:W-:Y:S04]  /*a8fc0*/  STL [R1+0x1e4c], R115 ;  /* 0x001e4c7301007387 */ /* 0x000fe80000100800 */
[----:B------:R-:W4:Y:S01]  /*a8fd0*/  LDL.LU R113, [R1+0x1f50] ;  /* 0x001f500001717983 */ /* 0x000f220000300800 */
[----:B------:R-:W-:-:S03]  /*a8fe0*/  IADD3 R8, P2, R8, R5, RZ ;  /* 0x0000000508087210 */ /* 0x000fc60007f5e0ff */
[----:B------:R1:W-:Y:S02]  /*a8ff0*/  LDGSTS.E [R3+0xb80], desc[UR60][R116.64], P1 ;  /* 0x00b8000074037fae */ /* 0x0003e4000892187c */
[----:B------:R-:W-:Y:S02]  /*a9000*/  IMAD.X R9, R9, 0x1, R0, P2 ;  /* 0x0000000109097824 */ /* 0x000fe400010e0600 */
[----:B------:R-:W4:Y:S01]  /*a9010*/  LDL.LU R15, [R1+0x1f8c] ;  /* 0x001f8c00010f7983 */ /* 0x000f220000300800 */
[----:B-1----:R-:W-:Y:S01]  /*a9020*/  IMAD.MOV.U32 R116, RZ, RZ, R12 ;  /* 0x000000ffff747224 */ /* 0x002fe200078e000c */
[----:B------:R-:W-:Y:S02]  /*a9030*/  MOV R117, R115 ;  /* 0x0000007300757202 */ /* 0x000fe40000000f00 */
[----:B------:R-:W4:Y:S04]  /*a9040*/  LDL.LU R12, [R1+0x1f90] ;  /* 0x001f9000010c7983 */ /* 0x000f280000300800 */
[----:B------:R-:W-:Y:S04]  /*a9050*/  STL [R1+0x1e90], R8 ;  /* 0x001e900801007387 */ /* 0x000fe80000100800 */
[----:B------:R1:W-:Y:S04]  /*a9060*/  LDGSTS.E [R3+0xf80], desc[UR60][R116.64], P1 ;  /* 0x00f8000074037fae */ /* 0x0003e8000892187c */
[----:B------:R2:W-:Y:S01]  /*a9070*/  STL [R1+0x1e8c], R9 ;  /* 0x001e8c0901007387 */ /* 0x0005e20000100800 */
[----:B-1----:R-:W-:Y:S01]  /*a9080*/  IMAD.MOV.U32 R116, RZ, RZ, R8 ;  /* 0x000000ffff747224 */ /* 0x002fe200078e0008 */
[----:B------:R-:W-:-:S05]  /*a9090*/  MOV R117, R9 ;  /* 0x0000000900757202 */ /* 0x000fca0000000f00 */
[----:B------:R1:W-:Y:S01]  /*a90a0*/  LDGSTS.E [R3+0x1380], desc[UR60][R116.64], P1 ;  /* 0x0138000074037fae */ /* 0x0003e2000892187c */
[----:B---3--:R-:W-:-:S04]  /*a90b0*/  IADD3 R7, P4, R7, R5, RZ ;  /* 0x0000000507077210 */ /* 0x008fc80007f9e0ff */
[----:B--2---:R-:W-:Y:S01]  /*a90c0*/  IADD3.X R11, R11, R0, RZ, P4, !PT ;  /* 0x000000000b0b7210 */ /* 0x004fe200027fe4ff */
[----:B------:R-:W-:Y:S04]  /*a90d0*/  STL [R1+0x1ed0], R7 ;  /* 0x001ed00701007387 */ /* 0x000fe80000100800 */
[----:B------:R-:W2:Y:S01]  /*a90e0*/  LDL.LU R9, [R1+0x1fcc] ;  /* 0x001fcc0001097983 */ /* 0x000ea20000300800 */
[----:B----4-:R-:W-:-:S03]  /*a90f0*/  IADD3 R4, P2, R4, R5, RZ ;  /* 0x0000000504047210 */ /* 0x010fc60007f5e0ff */
[----:B------:R3:W-:Y:S01]  /*a9100*/  STL [R1+0x1ecc], R11 ;  /* 0x001ecc0b01007387 */ /* 0x0007e20000100800 */
[----:B-1----:R-:W-:-:S03]  /*a9110*/  IMAD.MOV.U32 R116, RZ, RZ, R7 ;  /* 0x000000ffff747224 */ /* 0x002fc600078e0007 */
[----:B------:R-:W4:Y:S01]  /*a9120*/  LDL.LU R8, [R1+0x1fd0] ;  /* 0x001fd00001087983 */ /* 0x000f220000300800 */
[----:B------:R-:W-:Y:S01]  /*a9130*/  MOV R117, R11 ;  /* 0x0000000b00757202 */ /* 0x000fe20000000f00 */
[----:B------:R-:W-:Y:S02]  /*a9140*/  IMAD.X R6, R6, 0x1, R0, P2 ;  /* 0x0000000106067824 */ /* 0x000fe400010e0600 */
[----:B---3--:R-:W3:Y:S04]  /*a9150*/  LDL.LU R11, [R1+0x200c] ;  /* 0x00200c00010b7983 */ /* 0x008ee80000300800 */
[----:B------:R-:W3:Y:S04]  /*a9160*/  LDL.LU R7, [R1+0x2010] ;  /* 0x0020100001077983 */ /* 0x000ee80000300800 */
[----:B------:R-:W-:Y:S04]  /*a9170*/  STL [R1+0x1f10], R4 ;  /* 0x001f100401007387 */ /* 0x000fe80000100800 */
[----:B------:R1:W-:Y:S01]  /*a9180*/  LDGSTS.E [R3+0x1780], desc[UR60][R116.64], P1 ;  /* 0x0178000074037fae */ /* 0x0003e2000892187c */
[----:B------:R-:W-:-:S03]  /*a9190*/  IADD3 R113, P4, R113, R5, RZ ;  /* 0x0000000571717210 */ /* 0x000fc60007f9e0ff */
[----:B------:R1:W-:Y:S01]  /*a91a0*/  STL [R1+0x1f0c], R6 ;  /* 0x001f0c0601007387 */ /* 0x0003e20000100800 */
[----:B------:R-:W-:-:S03]  /*a91b0*/  IADD3.X R114, R114, R0, RZ, P4, !PT ;  /* 0x0000000072727210 */ /* 0x000fc600027fe4ff */
[----:B------:R-:W-:Y:S01]  /*a91c0*/  STL [R1+0x1f50], R113 ;  /* 0x001f507101007387 */ /* 0x000fe20000100800 */
[----:B-1----:R-:W-:Y:S01]  /*a91d0*/  MOV R117, R6 ;  /* 0x0000000600757202 */ /* 0x002fe20000000f00 */
[----:B------:R-:W-:Y:S02]  /*a91e0*/  IMAD.MOV.U32 R116, RZ, RZ, R4 ;  /* 0x000000ffff747224 */ /* 0x000fe400078e0004 */
[----:B------:R-:W3:Y:S04]  /*a91f0*/  LDL.LU R6, [R1+0x204c] ;  /* 0x00204c0001067983 */ /* 0x000ee80000300800 */
[----:B------:R1:W-:Y:S04]  /*a9200*/  STL [R1+0x1f4c], R114 ;  /* 0x001f4c7201007387 */ /* 0x0003e80000100800 */
[----:B------:R-:W3:Y:S01]  /*a9210*/  LDL.LU R4, [R1+0x2050] ;  /* 0x0020500001047983 */ /* 0x000ee20000300800 */
[----:B------:R-:W-:-:S03]  /*a9220*/  IADD3 R12, P2, R12, R5, RZ ;  /* 0x000000050c0c7210 */ /* 0x000fc60007f5e0ff */
[----:B------:R1:W-:Y:S02]  /*a9230*/  LDGSTS.E [R3+0x1b80], desc[UR60][R116.64], P1 ;  /* 0x01b8000074037fae */ /* 0x0003e4000892187c */
[----:B------:R-:W-:Y:S02]  /*a9240*/  IMAD.X R15, R15, 0x1, R0, P2 ;  /* 0x000000010f0f7824 */ /* 0x000fe400010e0600 */
[----:B-1----:R-:W-:Y:S01]  /*a9250*/  IMAD.MOV.U32 R116, RZ, RZ, R113 ;  /* 0x000000ffff747224 */ /* 0x002fe200078e0071 */
[----:B------:R-:W-:Y:S02]  /*a9260*/  MOV R117, R114 ;  /* 0x0000007200757202 */ /* 0x000fe40000000f00 */
[----:B------:R-:W3:Y:S04]  /*a9270*/  LDL.LU R114, [R1+0x208c] ;  /* 0x00208c0001727983 */ /* 0x000ee80000300800 */
[----:B------:R-:W3:Y:S04]  /*a9280*/  LDL.LU R113, [R1+0x2090] ;  /* 0x0020900001717983 */ /* 0x000ee80000300800 */
[----:B------:R-:W-:Y:S04]  /*a9290*/  STL [R1+0x1f90], R12 ;  /* 0x001f900c01007387 */ /* 0x000fe80000100800 */
[----:B------:R1:W-:Y:S04]  /*a92a0*/  LDGSTS.E [R3+0x1f80], desc[UR60][R116.64], P1 ;  /* 0x01f8000074037fae */ /* 0x0003e8000892187c */
[----:B------:R2:W-:Y:S01]  /*a92b0*/  STL [R1+0x1f8c], R15 ;  /* 0x001f8c0f01007387 */ /* 0x0005e20000100800 */
[----:B-1----:R-:W-:Y:S01]  /*a92c0*/  IMAD.MOV.U32 R116, RZ, RZ, R12 ;  /* 0x000000ffff747224 */ /* 0x002fe200078e000c */
[----:B------:R-:W-:-:S05]  /*a92d0*/  MOV R117, R15 ;  /* 0x0000000f00757202 */ /* 0x000fca0000000f00 */
[----:B------:R1:W-:Y:S01]  /*a92e0*/  LDGSTS.E [R3+0x2380], desc[UR60][R116.64], P1 ;  /* 0x0238000074037fae */ /* 0x0003e2000892187c */
[----:B----4-:R-:W-:-:S04]  /*a92f0*/  IADD3 R8, P4, R8, R5, RZ ;  /* 0x0000000508087210 */ /* 0x010fc80007f9e0ff */
[----:B--2---:R-:W-:Y:S01]  /*a9300*/  IADD3.X R9, R9, R0, RZ, P4, !PT ;  /* 0x0000000009097210 */ /* 0x004fe200027fe4ff */
[----:B------:R-:W-:Y:S04]  /*a9310*/  STL [R1+0x1fd0], R8 ;  /* 0x001fd00801007387 */ /* 0x000fe80000100800 */
[----:B------:R-:W2:Y:S01]  /*a9320*/  LDL.LU R15, [R1+0x20cc] ;  /* 0x0020cc00010f7983 */ /* 0x000ea20000300800 */
[----:B---3--:R-:W-:-:S03]  /*a9330*/  IADD3 R7, P2, R7, R5, RZ ;  /* 0x0000000507077210 */ /* 0x008fc60007f5e0ff */
        /* <DEDUP_REMOVED lines=55> */
[----:B------:R-:W-:-:S05]  /*a96b0*/  IADD3 R4, P2, R4, R5, RZ ;  /* 0x0000000504047210 */ /* 0x000fca0007f5e0ff */
        /* <DEDUP_REMOVED lines=105> */
[----:B------:R-:W3:Y:S01]  /*a9d50*/  LDL.LU R4, [R1+0x2550] ;  /* 0x0025500001047983 */ /* 0x000ee20000300800 */
[----:B------:R-:W-:-:S03]  /*a9d60*/  IMAD.MOV.U32 R115, RZ, RZ, R114 ;  /* 0x000000ffff737224 */ /* 0x000fc600078e0072 */
[----:B------:R-:W3:Y:S01]  /*a9d70*/  LDL.LU.64 R118, [R1+0x1128] ;  /* 0x0011280001767983 */ /* 0x000ee20000300a00 */
[----:B------:R-:W-:Y:S02]  /*a9d80*/  IADD3 R12, P2, R12, R5, RZ ;  /* 0x000000050c0c7210 */ /* 0x000fe40007f5e0ff */
[----:B-1----:R-:W-:Y:S01]  /*a9d90*/  MOV R114, R113 ;  /* 0x0000007100727202 */ /* 0x002fe20000000f00 */
[----:B------:R-:W-:Y:S02]  /*a9da0*/  LDGSTS.E [R3+0x6b80], desc[UR60][R116.64], P1 ;  /* 0x06b8000074037fae */ /* 0x000fe4000892187c */
[----:B------:R-:W-:Y:S02]  /*a9db0*/  IMAD.X R15, R15, 0x1, R0, P2 ;  /* 0x000000010f0f7824 */ /* 0x000fe400010e0600 */
[----:B------:R-:W-:Y:S04]  /*a9dc0*/  STL [R1+0x24c0], R12 ;  /* 0x0024c00c01007387 */ /* 0x000fe80000100800 */
[----:B------:R1:W-:Y:S04]  /*a9dd0*/  LDGSTS.E [R3+0x6f80], desc[UR60][R114.64], P1 ;  /* 0x06f8000072037fae */ /* 0x0003e8000892187c */
[----:B------:R-:W-:Y:S01]  /*a9de0*/  STL [R1+0x24bc], R15 ;  /* 0x0024bc0f01007387 */ /* 0x000fe20000100800 */
[----:B-1----:R-:W-:Y:S01]  /*a9df0*/  IMAD.MOV.U32 R114, RZ, RZ, R12 ;  /* 0x000000ffff727224 */ /* 0x002fe200078e000c */
[----:B------:R-:W-:-:S05]  /*a9e00*/  MOV R115, R15 ;  /* 0x0000000f00737202 */ /* 0x000fca0000000f00 */
[----:B------:R-:W-:Y:S01]  /*a9e10*/  LDGSTS.E [R3+0x7380], desc[UR60][R114.64], P1 ;  /* 0x0738000072037fae */ /* 0x000fe2000892187c */
[----:B----4-:R-:W-:-:S04]  /*a9e20*/  IADD3 R8, P4, R8, R5, RZ ;  /* 0x0000000508087210 */ /* 0x010fc80007f9e0ff */
[----:B--2---:R-:W-:Y:S01]  /*a9e30*/  IADD3.X R9, R9, R0, RZ, P4, !PT ;  /* 0x0000000009097210 */ /* 0x004fe200027fe4ff */
[----:B------:R-:W-:Y:S01]  /*a9e40*/  STL [R1+0x24f0], R8 ;  /* 0x0024f00801007387 */ /* 0x000fe20000100800 */
[----:B------:R-:W-:-:S03]  /*a9e50*/  IMAD.MOV.U32 R120, RZ, RZ, R8 ;  /* 0x000000ffff787224 */ /* 0x000fc600078e0008 */
[----:B------:R-:W2:Y:S01]  /*a9e60*/  LDL.LU.64 R116, [R1+0x1100] ;  /* 0x0011000001747983 */ /* 0x000ea20000300a00 */
[----:B---3--:R-:W-:Y:S02]  /*a9e70*/  IADD3 R7, P2, R7, R5, RZ ;  /* 0x0000000507077210 */ /* 0x008fe40007f5e0ff */
[----:B------:R-:W-:Y:S01]  /*a9e80*/  MOV R121, R9 ;  /* 0x0000000900797202 */ /* 0x000fe20000000f00 */
[----:B------:R1:W-:Y:S02]  /*a9e90*/  STL [R1+0x24ec], R9 ;  /* 0x0024ec0901007387 */ /* 0x0003e40000100800 */
[----:B------:R-:W-:Y:S02]  /*a9ea0*/  IMAD.X R11, R11, 0x1, R0, P2 ;  /* 0x000000010b0b7824 */ /* 0x000fe400010e0600 */
[----:B------:R-:W3:Y:S04]  /*a9eb0*/  LDL.LU.64 R114, [R1+0x10d8] ;  /* 0x0010d80001727983 */ /* 0x000ee80000300a00 */
[----:B------:R4:W-:Y:S04]  /*a9ec0*/  LDGSTS.E [R3+0x7780], desc[UR60][R120.64], P1 ;  /* 0x0778000078037fae */ /* 0x0009e8000892187c */
[----:B-1----:R-:W3:Y:S04]  /*a9ed0*/  LDL.LU.64 R8, [R1+0x10b0] ;  /* 0x0010b00001087983 */ /* 0x002ee80000300a00 */
[----:B------:R-:W-:Y:S01]  /*a9ee0*/  STL [R1+0x2520], R7 ;  /* 0x0025200701007387 */ /* 0x000fe20000100800 */
[----:B----4-:R-:W-:Y:S01]  /*a9ef0*/  IMAD.MOV.U32 R120, RZ, RZ, R7 ;  /* 0x000000ffff787224 */ /* 0x010fe200078e0007 */
        /* <DEDUP_REMOVED lines=9> */
[----:B------:R-:W4:Y:S04]  /*a9f90*/  LDL.LU.64 R138, [R1+0xf90] ;  /* 0x000f9000018a7983 */ /* 0x000f280000300a00 */
[----:B------:R-:W4:Y:S01]  /*a9fa0*/  LDL.LU.64 R124, [R1+0xf70] ;  /* 0x000f7000017c7983 */ /* 0x000f220000300a00 */
[----:B------:R-:W-:Y:S01]  /*a9fb0*/  IMAD.MOV.U32 R120, RZ, RZ, R4 ;  /* 0x000000ffff787224 */ /* 0x000fe200078e0004 */
[----:B------:R-:W-:-:S02]  /*a9fc0*/  IADD3 R126, P2, R118, R5, RZ ;  /* 0x00000005767e7210 */ /* 0x000fc40007f5e0ff */
[----:B------:R-:W4:Y:S03]  /*a9fd0*/  LDL.LU.64 R122, [R1+0xf50] ;  /* 0x000f5000017a7983 */ /* 0x000f260000300a00 */
[----:B------:R-:W-:Y:S01]  /*a9fe0*/  IMAD.X R4, R119, 0x1, R0, P2 ;  /* 0x0000000177047824 */ /* 0x000fe200010e0600 */
[----:B------:R1:W-:Y:S04]  /*a9ff0*/  LDGSTS.E [R3+0x7f80], desc[UR60][R120.64], P1 ;  /* 0x07f8000078037fae */ /* 0x0003e8000892187c */
[----:B------:R-:W4:Y:S04]  /*aa000*/  LDL.LU.64 R120, [R1+0xf30] ;  /* 0x000f300001787983 */ /* 0x000f280000300a00 */
[----:B------:R-:W4:Y:S01]  /*aa010*/  LDL.LU.64 R118, [R1+0xf10] ;  /* 0x000f100001767983 */ /* 0x000f220000300a00 */
[----:B--2---:R-:W-:-:S04]  /*aa020*/  IADD3 R128, P2, R116, R5, RZ ;  /* 0x0000000574807210 */ /* 0x004fc80007f5e0ff */
[----:B------:R-:W-:Y:S02]  /*aa030*/  IADD3.X R15, R117, R0, RZ, P2, !PT ;  /* 0x00000000750f7210 */ /* 0x000fe400017fe4ff */
[----:B------:R-:W2:Y:S01]  /*aa040*/  LDL.LU.64 R116, [R1+0xef0] ;  /* 0x000ef00001747983 */ /* 0x000ea20000300a00 */
[----:B---3--:R-:W-:-:S05]  /*aa050*/  IADD3 R130, P2, R114, R5, RZ ;  /* 0x0000000572827210 */ /* 0x008fca0007f5e0ff */
[----:B------:R-:W-:Y:S02]  /*aa060*/  IMAD.X R131, R115, 0x1, R0, P2 ;  /* 0x0000000173837824 */ /* 0x000fe400010e0600 */
[----:B------:R-:W3:Y:S01]  /*aa070*/  LDL.LU.64 R114, [R1+0xe30] ;  /* 0x000e300001727983 */ /* 0x000ee20000300a00 */
[----:B------:R-:W-:-:S04]  /*aa080*/  IADD3 R132, P2, R8, R5, RZ ;  /* 0x0000000508847210 */ /* 0x000fc80007f5e0ff */
[----:B------:R-:W-:Y:S02]  /*aa090*/  IADD3.X R133, R9, R0, RZ, P2, !PT ;  /* 0x0000000009857210 */ /* 0x000fe400017fe4ff */
[----:B----4-:R-:W-:-:S05]  /*aa0a0*/  IADD3 R134, P2, R6, R5, RZ ;  /* 0x0000000506867210 */ /* 0x010fca0007f5e0ff */
        /* <DEDUP_REMOVED lines=12> */
[----:B------:R-:W-:Y:S01]  /*aa170*/  IADD3.X R145, R119, R0, RZ, P2, !PT ;  /* 0x0000000077917210 */ /* 0x000fe200017fe4ff */
[----:B------:R-:W-:Y:S01]  /*aa180*/  IMAD.MOV.U32 R127, RZ, RZ, R4 ;  /* 0x000000ffff7f7224 */ /* 0x000fe200078e0004 */
[----:B------:R-:W-:Y:S01]  /*aa190*/  MOV R129, R15 ;  /* 0x0000000f00817202 */ /* 0x000fe20000000f00 */
[----:B------:R-:W1:Y:S03]  /*aa1a0*/  LDC R4, c[0x0][0x230] ;  /* 0x00008c00ff047b82 */ /* 0x000e660000000800 */
[----:B------:R1:W-:Y:S04]  /*aa1b0*/  STL.64 [R1+0x1128], R126 ;  /* 0x0011287e01007387 */ /* 0x0003e80000100a00 */
        /* <DEDUP_REMOVED lines=9> */
[----:B------:R1:W-:Y:S04]  /*aa250*/  LDGSTS.E [R3+0x20380], desc[UR60][R126.64], P1 ;  /* 0x203800007e037fae */ /* 0x0003e8000892187c */
        /* <DEDUP_REMOVED lines=8> */
[----:B------:R1:W-:Y:S01]  /*aa2e0*/  LDGSTS.E [R3+0x22780], desc[UR60][R144.64], P1 ;  /* 0x2278000090037fae */ /* 0x0003e2000892187c */
[----:B--2---:R-:W-:-:S05]  /*aa2f0*/  IADD3 R146, P2, R116, R5, RZ ;  /* 0x0000000574927210 */ /* 0x004fca0007f5e0ff */
[----:B------:R-:W-:Y:S01]  /*aa300*/  IMAD.X R147, R117, 0x1, R0, P2 ;  /* 0x0000000175937824 */ /* 0x000fe200010e0600 */
[----:B---3--:R-:W-:-:S04]  /*aa310*/  IADD3 R148, P2, R114, R5, RZ ;  /* 0x0000000572947210 */ /* 0x008fc80007f5e0ff */
[----:B------:R2:W-:Y:S01]  /*aa320*/  LDGSTS.E [R3+0x22b80], desc[UR60][R146.64], P1 ;  /* 0x22b8000092037fae */ /* 0x0005e2000892187c */
[----:B------:R-:W-:-:S03]  /*aa330*/  IADD3.X R149, R115, R0, RZ, P2, !PT ;  /* 0x0000000073957210 */ /* 0x000fc600017fe4ff */
[----:B------:R3:W-:Y:S04]  /*aa340*/  STL.64 [R1+0xef0], R146 ;  /* 0x000ef09201007387 */ /* 0x0007e80000100a00 */
[----:B------:R2:W-:Y:S01]  /*aa350*/  LDGSTS.E [R3+0x22f80], desc[UR60][R148.64], P1 ;  /* 0x22f8000094037fae */ /* 0x0005e2000892187c */
[----:B----4-:R-:W-:-:S05]  /*aa360*/  IADD3 R150, P2, R6, R5, RZ ;  /* 0x0000000506967210 */ /* 0x010fca0007f5e0ff */
[----:B------:R-:W-:Y:S01]  /*aa370*/  IMAD.X R151, R7, 0x1, R0, P2 ;  /* 0x0000000107977824 */ /* 0x000fe200010e0600 */
[----:B------:R-:W-:-:S04]  /*aa380*/  IADD3 R6, P2, R8, R5, RZ ;  /* 0x0000000508067210 */ /* 0x000fc80007f5e0ff */
[----:B------:R-:W-:Y:S01]  /*aa390*/  IADD3.X R7, R9, R0, RZ, P2, !PT ;  /* 0x0000000009077210 */ /* 0x000fe200017fe4ff */
[----:B------:R2:W-:Y:S01]  /*aa3a0*/  LDGSTS.E [R3+0x23380], desc[UR60][R150.64], P1 ;  /* 0x2338000096037fae */ /* 0x0005e2000892187c */
[----:B------:R-:W-:-:S03]  /*aa3b0*/  IADD3 R113, P2, R246, R5, RZ ;  /* 0x00000005f6717210 */ /* 0x000fc60007f5e0ff */
[----:B------:R2:W-:Y:S02]  /*aa3c0*/  LDGSTS.E [R3+0x23780], desc[UR60][R6.64], P1 ;  /* 0x2378000006037fae */ /* 0x0005e4000892187c */
        /* <DEDUP_REMOVED lines=13> */
[----:B-1----:R-:W-:-:S04]  /*aa4a0*/  IADD3 R120, P2, R184, R5, RZ ;  /* 0x00000005b8787210 */ /* 0x002fc80007f5e0ff */
        /* <DEDUP_REMOVED lines=13> */
[----:B------:R2:W5:Y:S01]  /*aa580*/  LDL.LU R113, [R1+0x2e08] ;  /* 0x002e080001717983 */ /* 0x0005620000300800 */
[----:B------:R-:W-:Y:S01]  /*aa590*/  IMAD.X R154, R155, 0x1, R0, P2 ;  /* 0x000000019b9a7824 */ /* 0x000fe200010e0600 */
[----:B------:R-:W-:Y:S01]  /*aa5a0*/  IADD3 R252, P2, R152, R5, RZ ;  /* 0x0000000598fc7210 */ /* 0x000fe20007f5e0ff */
[----:B------:R-:W-:Y:S01]  /*aa5b0*/  IMAD.MOV.U32 R235, RZ, RZ, R234 ;  /* 0x000000ffffeb7224 */ /* 0x000fe200078e00ea */
[----:B------:R1:W-:Y:S01]  /*aa5c0*/  STL.64 [R1+0xe30], R148 ;  /* 0x000e309401007387 */ /* 0x0003e20000100a00 */
[----:B------:R-:W-:-:S02]  /*aa5d0*/  MOV R240, R114 ;  /* 0x0000007200f07202 */ /* 0x000fc40000000f00 */
[----:B------:R-:W-:Y:S01]  /*aa5e0*/  IADD3.X R152, R153, R0, RZ, P2, !PT ;  /* 0x0000000099987210 */ /* 0x000fe200017fe4ff */
[----:B------:R2:W5:Y:S01]  /*aa5f0*/  LDL.LU R114, [R1+0x2e04] ;  /* 0x002e040001727983 */ /* 0x0005620000300800 */
[----:B------:R-:W-:Y:S01]  /*aa600*/  IADD3 R12, P2, R22, R5, RZ ;  /* 0x00000005160c7210 */ /* 0x000fe20007f5e0ff */
[----:B------:R-:W-:Y:S01]  /*aa610*/  IMAD.MOV.U32 R201, RZ, RZ, R200 ;  /* 0x000000ffffc97224 */ /* 0x000fe200078e00c8 */
[----:B------:R-:W-:Y:S01]  /*aa620*/  MOV R234, R115 ;  /* 0x0000007300ea7202 */ /* 0x000fe20000000f00 */
[----:B------:R4:W-:Y:S01]  /*aa630*/  STL.64 [R1+0xe18], R150 ;  /* 0x000e189601007387 */ /* 0x0009e20000100a00 */
[----:B------:R-:W-:Y:S01]  /*aa640*/  MOV R200, R116 ;  /* 0x0000007400c87202 */ /* 0x000fe20000000f00 */
[----:B------:R-:W-:Y:S02]  /*aa650*/  IMAD.MOV.U32 R197, RZ, RZ, R196 ;  /* 0x000000ffffc57224 */ /* 0x000fe400078e00c4 */
[----:B------:R2:W5:Y:S01]  /*aa660*/  LDL.LU R115, [R1+0x2e00] ;  /* 0x002e000001737983 */ /* 0x0005620000300800 */
[----:B------:R-:W-:Y:S01]  /*aa670*/  MOV R196, R117 ;  /* 0x0000007500c47202 */ /* 0x000fe20000000f00 */
[----:B------:R-:W-:-:S02]  /*aa680*/  IMAD.MOV.U32 R193, RZ, RZ, R192 ;  /* 0x000000ffffc17224 */ /* 0x000fc400078e00c0 */
[----:B------:R2:W-:Y:S01]  /*aa690*/  STL.64 [R1+0xe00], R6 ;  /* 0x000e000601007387 */ /* 0x0005e20000100a00 */
[----:B------:R-:W-:Y:S01]  /*aa6a0*/  MOV R192, R118 ;  /* 0x0000007600c07202 */ /* 0x000fe20000000f00 */
[----:B------:R-:W-:Y:S02]  /*aa6b0*/  IMAD.MOV.U32 R189, RZ, RZ, R188 ;  /* 0x000000ffffbd7224 */ /* 0x000fe400078e00bc */
[----:B------:R1:W5:Y:S01]  /*aa6c0*/  LDL.LU R116, [R1+0x2dfc] ;  /* 0x002dfc0001747983 */ /* 0x0003620000300800 */
[----:B------:R-:W-:Y:S01]  /*aa6d0*/  IMAD.X R22, R23, 0x1, R0, P2 ;  /* 0x0000000117167824 */ /* 0x000fe200010e0600 */
[----:B------:R-:W-:Y:S01]  /*aa6e0*/  MOV R188, R119 ;  /* 0x0000007700bc7202 */ /* 0x000fe20000000f00 */
[----:B------:R-:W-:Y:S01]  /*aa6f0*/  IMAD.MOV.U32 R185, RZ, RZ, R184 ;  /* 0x000000ffffb97224 */ /* 0x000fe200078e00b8 */
[----:B------:R1:W5:Y:S01]  /*aa700*/  LDL.LU R117, [R1+0x2df8] ;  /* 0x002df80001757983 */ /* 0x0003620000300800 */
[----:B------:R-:W-:Y:S01]  /*aa710*/  IADD3 R11, P2, R20, R5, RZ ;  /* 0x00000005140b7210 */ /* 0x000fe20007f5e0ff */
[----:B------:R-:W-:Y:S01]  /*aa720*/  IMAD.MOV.U32 R181, RZ, RZ, R180 ;  /* 0x000000ffffb57224 */ /* 0x000fe200078e00b4 */
[----:B------:R-:W-:Y:S01]  /*aa730*/  MOV R184, R120 ;  /* 0x0000007800b87202 */ /* 0x000fe20000000f00 */
[----:B------:R1:W5:Y:S01]  /*aa740*/  LDL.LU R118, [R1+0x2df4] ;  /* 0x002df40001767983 */ /* 0x0003620000300800 */
[----:B------:R-:W-:Y:S01]  /*aa750*/  MOV R180, R121 ;  /* 0x0000007900b47202 */ /* 0x000fe20000000f00 */
[----:B------:R-:W-:-:S02]  /*aa760*/  IMAD.MOV.U32 R177, RZ, RZ, R176 ;  /* 0x000000ffffb17224 */ /* 0x000fc400078e00b0 */
[----:B------:R1:W5:Y:S01]  /*aa770*/  LDL.LU R119, [R1+0x2df0] ;  /* 0x002df00001777983 */ /* 0x0003620000300800 */
[----:B------:R-:W-:Y:S01]  /*aa780*/  MOV R176, R122 ;  /* 0x0000007a00b07202 */ /* 0x000fe20000000f00 */
[----:B------:R-:W-:Y:S02]  /*aa790*/  IMAD.MOV.U32 R159, RZ, RZ, R158 ;  /* 0x000000ffff9f7224 */ /* 0x000fe400078e009e */
[----:B------:R1:W5:Y:S01]  /*aa7a0*/  LDL.LU R120, [R1+0x2dec] ;  /* 0x002dec0001787983 */ /* 0x0003620000300800 */
[----:B------:R-:W-:Y:S01]  /*aa7b0*/  MOV R158, R123 ;  /* 0x0000007b009e7202 */ /* 0x000fe20000000f00 */
[----:B------:R-:W-:Y:S02]  /*aa7c0*/  IMAD.MOV.U32 R157, RZ, RZ, R156 ;  /* 0x000000ffff9d7224 */ /* 0x000fe400078e009c */
[----:B------:R1:W5:Y:S01]  /*aa7d0*/  LDL.LU R121, [R1+0x2de8] ;  /* 0x002de80001797983 */ /* 0x0003620000300800 */
[----:B------:R-:W-:Y:S01]  /*aa7e0*/  IADD3.X R20, R21, R0, RZ, P2, !PT ;  /* 0x0000000015147210 */ /* 0x000fe200017fe4ff */
[----:B------:R-:W-:Y:S01]  /*aa7f0*/  IMAD.MOV.U32 R155, RZ, RZ, R154 ;  /* 0x000000ffff9b7224 */ /* 0x000fe200078e009a */
[----:B------:R-:W-:Y:S01]  /*aa800*/  MOV R156, R124 ;  /* 0x0000007c009c7202 */ /* 0x000fe20000000f00 */
[----:B------:R1:W5:Y:S01]  /*aa810*/  LDL.LU R122, [R1+0x2de4] ;  /* 0x002de400017a7983 */ /* 0x0003620000300800 */
[----:B------:R-:W-:Y:S01]  /*aa820*/  IADD3 R9, P2, R18, R5, RZ ;  /* 0x0000000512097210 */ /* 0x000fe20007f5e0ff */
[----:B------:R-:W-:Y:S01]  /*aa830*/  IMAD.MOV.U32 R153, RZ, RZ, R152 ;  /* 0x000000ffff997224 */ /* 0x000fe200078e0098 */
[----:B------:R-:W-:Y:S01]  /*aa840*/  MOV R154, R125 ;  /* 0x0000007d009a7202 */ /* 0x000fe20000000f00 */
[----:B------:R1:W5:Y:S01]  /*aa850*/  LDL.LU R123, [R1+0x2de0] ;  /* 0x002de000017b7983 */ /* 0x0003620000300800 */
[----:B------:R-:W-:-:S03]  /*aa860*/  MOV R152, R252 ;  /* 0x000000fc00987202 */ /* 0x000fc60000000f00 */
[----:B------:R1:W5:Y:S04]  /*aa870*/  LDL.LU R124, [R1+0x2ddc] ;  /* 0x002ddc00017c7983 */ /* 0x0003680000300800 */
[----:B------:R1:W5:Y:S01]  /*aa880*/  LDL.LU R125, [R1+0x2dd8] ;  /* 0x002dd800017d7983 */ /* 0x0003620000300800 */
[----:B------:R-:W-:-:S03]  /*aa890*/  IMAD.X R18, R19, 0x1, R0, P2 ;  /* 0x0000000113127824 */ /* 0x000fc600010e0600 */
[----:B------:R-:W2:Y:S01]  /*aa8a0*/  LDL.LU R252, [R1+0x2dd4] ;  /* 0x002dd40001fc7983 */ /* 0x000ea20000300800 */
[----:B------:R-:W-:Y:S01]  /*aa8b0*/  IMAD.MOV.U32 R23, RZ, RZ, R22 ;  /* 0x000000ffff177224 */ /* 0x000fe200078e0016 */
[----:B------:R-:W-:Y:S01]  /*aa8c0*/  MOV R22, R12 ;  /* 0x0000000c00167202 */ /* 0x000fe20000000f00 */
[----:B------:R-:W-:Y:S01]  /*aa8d0*/  IMAD.MOV.U32 R21, RZ, RZ, R20 ;  /* 0x000000ffff157224 */ /* 0x000fe200078e0014 */
[----:B------:R1:W5:Y:S01]  /*aa8e0*/  LDL.LU R12, [R1+0x2dd0] ;  /* 0x002dd000010c7983 */ /* 0x0003620000300800 */
[----:B------:R-:W-:Y:S01]  /*aa8f0*/  MOV R20, R11 ;  /* 0x0000000b00147202 */ /* 0x000fe20000000f00 */
[----:B------:R-:W-:Y:S01]  /*aa900*/  IMAD.MOV.U32 R19, RZ, RZ, R18 ;  /* 0x000000ffff137224 */ /* 0x000fe200078e0012 */
[----:B------:R-:W-:Y:S01]  /*aa910*/  MOV R18, R9 ;  /* 0x0000000900127202 */ /* 0x000fe20000000f00 */
[----:B------:R1:W5:Y:S04]  /*aa920*/  LDL.LU R11, [R1+0x2dcc] ;  /* 0x002dcc00010b7983 */ /* 0x0003680000300800 */
[----:B------:R1:W5:Y:S04]  /*aa930*/  LDL.LU R9, [R1+0x2dc8] ;  /* 0x002dc80001097983 */ /* 0x0003680000300800 */
        /* <DEDUP_REMOVED lines=10> */
[----:B---3--:R3:W5:Y:S04]  /*aa9e0*/  LDL.LU.64 R146, [R1+0x2d70] ;  /* 0x002d700001927983 */ /* 0x0087680000300a00 */
[----:B-1----:R3:W5:Y:S04]  /*aa9f0*/  LDL.LU.64 R148, [R1+0x2d68] ;  /* 0x002d680001947983 */ /* 0x0027680000300a00 */
[----:B----4-:R3:W5:Y:S04]  /*aaa00*/  LDL.LU.64 R150, [R1+0x2d60] ;  /* 0x002d600001967983 */ /* 0x0107680000300a00 */
[----:B--2---:R3:W5:Y:S01]  /*aaa10*/  LDL.LU.64 R6, [R1+0x2d58] ;  /* 0x002d580001067983 */ /* 0x0047620000300a00 */
[----:B------:R-:W-:Y:S01]  /*aaa20*/  IADD3 R8, P2, R16, R5, RZ ;  /* 0x0000000510087210 */ /* 0x000fe20007f5e0ff */
[----:B------:R-:W-:-:S02]  /*aaa30*/  VIADD R15, R4, 0x7f ;  /* 0x0000007f040f7836 */ /* 0x000fc40000000000 */
[----:B------:R3:W-:Y:S01]  /*aaa40*/  LDGSTS.E [R3+0x23b80], desc[UR60][R246.64], P1 ;  /* 0x23b80000f6037fae */ /* 0x0007e2000892187c */
[----:B------:R-:W-:-:S03]  /*aaa50*/  IADD3.X R16, R17, R0, RZ, P2, !PT ;  /* 0x0000000011107210 */ /* 0x000fc600017fe4ff */
[----:B------:R3:W-:Y:S02]  /*aaa60*/  LDGSTS.E [R3+0x23f80], desc[UR60][R240.64], P1 ;  /* 0x23f80000f0037fae */ /* 0x0007e4000892187c */
[----:B------:R-:W-:Y:S01]  /*aaa70*/  IMAD.MOV.U32 R17, RZ, RZ, R16 ;  /* 0x000000ffff117224 */ /* 0x000fe200078e0010 */
[----:B------:R-:W-:Y:S01]  /*aaa80*/  MOV R16, R8 ;  /* 0x0000000800107202 */ /* 0x000fe20000000f00 */
[----:B------:R3:W-:Y:S01]  /*aaa90*/  LDGSTS.E [R3+0x24380], desc[UR60][R234.64], P1 ;  /* 0x24380000ea037fae */ /* 0x0007e2000892187c */
[----:B------:R-:W1:Y:S03]  /*aaaa0*/  LDC R8, c[0x0][0x238] ;  /* 0x00008e00ff087b82 */ /* 0x000e660000000800 */
[----:B------:R3:W-:Y:S01]  /*aaab0*/  LDGSTS.E [R3+0x24780], desc[UR60][R200.64], P1 ;  /* 0x24780000c8037fae */ /* 0x0007e2000892187c */
[----:B------:R-:W-:-:S03]  /*aaac0*/  SHF.R.S32.HI R4, RZ, 0x1f, R15 ;  /* 0x0000001fff047819 */ /* 0x000fc6000001140f */
[----:B------:R3:W-:Y:S04]  /*aaad0*/  LDGSTS.E [R3+0x24b80], desc[UR60][R196.64], P1 ;  /* 0x24b80000c4037fae */ /* 0x0007e8000892187c */
[----:B------:R3:W-:Y:S04]  /*aaae0*/  LDGSTS.E [R3+0x24f80], desc[UR60][R192.64], P1 ;  /* 0x24f80000c0037fae */ /* 0x0007e8000892187c */
[----:B------:R3:W-:Y:S01]  /*aaaf0*/  LDGSTS.E [R3+0x25380], desc[UR60][R188.64], P1 ;  /* 0x25380000bc037fae */ /* 0x0007e2000892187c */
[----:B------:R-:W-:-:S03]  /*aab00*/  LEA.HI R4, R4, R15, RZ, 0x7 ;  /* 0x0000000f04047211 */ /* 0x000fc600078f38ff */
[----:B------:R3:W-:Y:S04]  /*aab10*/  LDGSTS.E [R3+0x25780], desc[UR60][R184.64], P1 ;  /* 0x25780000b8037fae */ /* 0x0007e8000892187c */
[----:B------:R3:W-:Y:S04]  /*aab20*/  LDGSTS.E [R3+0x25b80], desc[UR60][R180.64], P1 ;  /* 0x25b80000b4037fae */ /* 0x0007e8000892187c */
[----:B------:R3:W-:Y:S04]  /*aab30*/  LDGSTS.E [R3+0x25f80], desc[UR60][R176.64], P1 ;  /* 0x25f80000b0037fae */ /* 0x0007e8000892187c */
[----:B------:R3:W-:Y:S01]  /*aab40*/  LDGSTS.E [R3+0x26380], desc[UR60][R158.64], P1 ;  /* 0x263800009e037fae */ /* 0x0007e2000892187c */
[----:B------:R-:W-:-:S03]  /*aab50*/  SHF.R.S32.HI R4, RZ, 0x7, R4 ;  /* 0x00000007ff047819 */ /* 0x000fc60000011404 */
[----:B------:R3:W-:Y:S04]  /*aab60*/  LDGSTS.E [R3+0x26780], desc[UR60][R156.64], P1 ;  /* 0x267800009c037fae */ /* 0x0007e8000892187c */
[----:B------:R3:W-:Y:S04]  /*aab70*/  LDGSTS.E [R3+0x26b80], desc[UR60][R154.64], P1 ;  /* 0x26b800009a037fae */ /* 0x0007e8000892187c */
[----:B------:R3:W-:Y:S04]  /*aab80*/  LDGSTS.E [R3+0x26f80], desc[UR60][R152.64], P1 ;  /* 0x26f8000098037fae */ /* 0x0007e8000892187c */
[----:B------:R3:W-:Y:S04]  /*aab90*/  LDGSTS.E [R3+0x27380], desc[UR60][R22.64], P1 ;  /* 0x2738000016037fae */ /* 0x0007e8000892187c */
[----:B------:R3:W-:Y:S04]  /*aaba0*/  LDGSTS.E [R3+0x27780], desc[UR60][R20.64], P1 ;  /* 0x2778000014037fae */ /* 0x0007e8000892187c */
[----:B------:R3:W-:Y:S04]  /*aabb0*/  LDGSTS.E [R3+0x27b80], desc[UR60][R18.64], P1 ;  /* 0x27b8000012037fae */ /* 0x0007e8000892187c */
[----:B------:R3:W-:Y:S01]  /*aabc0*/  LDGSTS.E [R3+0x27f80], desc[UR60][R16.64], P1 ;  /* 0x27f8000010037fae */ /* 0x0007e2000892187c */
[----:B-1----:R-:W-:-:S03]  /*aabd0*/  IMAD.SHL.U32 R8, R8, 0x80, RZ ;  /* 0x0000008008087824 */ /* 0x002fc600078e00ff */
[----:B------:R-:W0:Y:S02]  /*aabe0*/  LDGDEPBAR ;  /* 0x00000000000079af */ /* 0x000e240000000000 */
[----:B------:R-:W-:Y:S02]  /*aabf0*/  SHF.L.U32 R8, R8, 0x2, RZ ;  /* 0x0000000208087819 */ /* 0x000fe400000006ff */
[----:B------:R-:W-:-:S04]  /*aac00*/  IADD3 R252, R252, 0x1, RZ ;  /* 0x00000001fcfc7810 */ /* 0x000fc80007ffe0ff */
[----:B------:R-:W-:-:S13]  /*aac10*/  ISETP.NE.U32.AND P1, PT, R252, R4, PT ;  /* 0x00000004fc00720c */ /* 0x000fda0003f25070 */
[----:B---3--:R-:W-:Y:S05]  /*aac20*/  @P1 BRA `(.L_x_1) ;  /* 0xfffffd4c00341947 */ /* 0x008fea000383ffff */
.L_x_0:
[----:B------:R-:W2:Y:S01]  /*aac30*/  LDL.LU R16, [R1+0xc00] ;  /* 0x000c000001107983 */ /* 0x000ea20000300800 */
[----:B------:R-:W-:-:S04]  /*aac40*/  DEPBAR.LE SB0, 0x0 ;  /* 0x000080000000791a */ /* 0x000fc80000000000 */
[----:B------:R-:W2:Y:S01]  /*aac50*/  LDL.LU R17, [R1+0xc08] ;  /* 0x000c080001117983 */ /* 0x000ea20000300800 */
[----:B------:R-:W1:Y:S03]  /*aac60*/  LDC.64 R2, c[0x0][0x228] ;  /* 0x00008a00ff027b82 */ /* 0x000e660000000a00 */
[----:B------:R-:W2:Y:S04]  /*aac70*/  LDL.LU R18, [R1+0x800] ;  /* 0x0008000001127983 */ /* 0x000ea80000300800 */
[----:B------:R-:W2:Y:S01]  /*aac80*/  LDL.LU R19, [R1+0x808] ;  /* 0x0008080001137983 */ /* 0x000ea20000300800 */
[----:B------:R-:W3:Y:S03]  /*aac90*/  LDC R8, c[0x0][0x244] ;  /* 0x00009100ff087b82 */ /* 0x000ee60000000800 */
[----:B------:R-:W4:Y:S04]  /*aaca0*/  LDL.LU R20, [R1+0x400] ;  /* 0x0004000001147983 */ /* 0x000f280000300800 */
[----:B------:R-:W4:Y:S01]  /*aacb0*/  LDL.LU R21, [R1+0x408] ;  /* 0x0004080001157983 */ /* 0x000f220000300800 */
[----:B------:R-:W3:Y:S03]  /*aacc0*/  LDC.64 R4, c[0x0][0x220] ;  /* 0x00008800ff047b82 */ /* 0x000ee60000000a00 */
[----:B------:R-:W4:Y:S04]  /*aacd0*/  LDL.LU R22, [R1] ;  /* 0x0000000001167983 */ /* 0x000f280000300800 */
[----:B------:R-:W4:Y:S01]  /*aace0*/  LDL.LU R23, [R1+0x8] ;  /* 0x0000080001177983 */ /* 0x000f220000300800 */
[----:B------:R-:W3:Y:S08]  /*aacf0*/  LDC R15, c[0x0][0x22c] ;  /* 0x00008b00ff0f7b82 */ /* 0x000ef00000000800 */
[----:B------:R-:W-:Y:S06]  /*aad00*/  BAR.SYNC.DEFER_BLOCKING 0x0 ;  /* 0x0000000000007b1d */ /* 0x000fec0000010000 */
[----:B--2--5:R2:W-:Y:S02]  /*aad10*/  STSM.16.M88.4 [R12], R16 ;  /* 0x000000100c007844 */ /* 0x0245e40000000200 */
[----:B------:R-:W-:Y:S06]  /*aad20*/  BAR.SYNC.DEFER_BLOCKING 0x0 ;  /* 0x0000000000007b1d */ /* 0x000fec0000010000 */
[----:B--2---:R-:W2:Y:S04]  /*aad30*/  LDL.LU R16, [R1+0xc04] ;  /* 0x000c040001107983 */ /* 0x004ea80000300800 */
[----:B------:R-:W2:Y:S04]  /*aad40*/  LDL.LU R17, [R1+0xc0c] ;  /* 0x000c0c0001117983 */ /* 0x000ea80000300800 */
[----:B------:R-:W2:Y:S04]  /*aad50*/  LDL.LU R18, [R1+0x804] ;  /* 0x0008040001127983 */ /* 0x000ea80000300800 */
[----:B------:R-:W1:Y:S01]  /*aad60*/  LDS.128 R152, [R11] ;  /* 0x000000000b987984 */ /* 0x000e620000000c00 */
[----:B------:R-:W-:Y:S06]  /*aad70*/  BAR.SYNC.DEFER_BLOCKING 0x0 ;  /* 0x0000000000007b1d */ /* 0x000fec0000010000 */
[----:B------:R-:W2:Y:S04]  /*aad80*/  LDL.LU R19, [R1+0x80c] ;  /* 0x00080c0001137983 */ /* 0x000ea80000300800 */
[----:B----4-:R-:W-:Y:S01]  /*aad90*/  STSM.16.M88.4 [R12], R20 ;  /* 0x000000140c007844 */ /* 0x010fe20000000200 */
[----:B------:R-:W-:Y:S06]  /*aada0*/  BAR.SYNC.DEFER_BLOCKING 0x0 ;  /* 0x0000000000007b1d */ /* 0x000fec0000010000 */
[----:B------:R-:W4:Y:S04]  /*aadb0*/  LDS.128 R20, [R11] ;  /* 0x000000000b147984 */ /* 0x000f280000000c00 */
[----:B-1----:R-:W-:Y:S04]  /*aadc0*/  STL.64 [R1+0xe10], R152 ;  /* 0x000e109801007387 */ /* 0x002fe80000100a00 */
[----:B------:R-:W-:Y:S01]  /*aadd0*/  STL.64 [R1+0xe18], R154 ;  /* 0x000e189a01007387 */ /* 0x000fe20000100a00 */
[----:B------:R-:W-:Y:S06]  /*aade0*/  BAR.SYNC.DEFER_BLOCKING 0x0 ;  /* 0x0000000000007b1d */ /* 0x000fec0000010000 */
[----:B----4-:R1:W-:Y:S04]  /*aadf0*/  STL.64 [R1+0xe00], R20 ;  /* 0x000e001401007387 */ /* 0x0103e80000100a00 */
[----:B------:R4:W-:Y:S04]  /*aae00*/  STL.64 [R1+0xe08], R22 ;  /* 0x000e081601007387 */ /* 0x0009e80000100a00 */
[----:B-1----:R-:W3:Y:S04]  /*aae10*/  LDL.LU R20, [R1+0x404] ;  /* 0x0004040001147983 */ /* 0x002ee80000300800 */
[----:B------:R-:W3:Y:S04]  /*aae20*/  LDL.LU R21, [R1+0x40c] ;  /* 0x00040c0001157983 */ /* 0x000ee80000300800 */
[----:B----4-:R-:W3:Y:S04]  /*aae30*/  LDL.LU R22, [R1+0x4] ;  /* 0x0000040001167983 */ /* 0x010ee80000300800 */
[----:B------:R-:W3:Y:S04]  /*aae40*/  LDL.LU R23, [R1+0xc] ;  /* 0x00000c0001177983 */ /* 0x000ee80000300800 */
[----:B--2---:R1:W-:Y:S01]  /*aae50*/  STSM.16.M88.4 [R12], R16 ;  /* 0x000000100c007844 */ /* 0x0043e20000000200 */
[----:B------:R-:W-:Y:S06]  /*aae60*/  BAR.SYNC.DEFER_BLOCKING 0x0 ;  /* 0x0000000000007b1d */ /* 0x000fec0000010000 */
[----:B-1----:R-:W2:Y:S04]  /*aae70*/  LDL.LU R16, [R1+0xc10] ;  /* 0x000c100001107983 */ /* 0x002ea80000300800 */
[----:B------:R-:W2:Y:S04]  /*aae80*/  LDL.LU R17, [R1+0xc18] ;  /* 0x000c180001117983 */ /* 0x000ea80000300800 */
[----:B------:R-:W2:Y:S04]  /*aae90*/  LDL.LU R18, [R1+0x810] ;  /* 0x0008100001127983 */ /* 0x000ea80000300800 */
[----:B------:R-:W1:Y:S01]  /*aaea0*/  LDS.128 R152, [R11] ;  /* 0x000000000b987984 */ /* 0x000e620000000c00 */
[----:B------:R-:W-:Y:S06]  /*aaeb0*/  BAR.SYNC.DEFER_BLOCKING 0x0 ;  /* 0x0000000000007b1d */ /* 0x000fec0000010000 */
[----:B------:R-:W2:Y:S04]  /*aaec0*/  LDL.LU R19, [R1+0x818] ;  /* 0x0008180001137983 */ /* 0x000ea80000300800 */
[----:B---3--:R-:W-:Y:S01]  /*aaed0*/  STSM.16.M88.4 [R12], R20 ;  /* 0x000000140c007844 */ /* 0x008fe20000000200 */
[----:B------:R-:W-:Y:S06]  /*aaee0*/  BAR.SYNC.DEFER_BLOCKING 0x0 ;  /* 0x0000000000007b1d */ /* 0x000fec0000010000 */
[----:B------:R-:W3:Y:S04]  /*aaef0*/  LDS.128 R20, [R11] ;  /* 0x000000000b147984 */ /* 0x000ee80000000c00 */
[----:B-1----:R-:W-:Y:S04]  /*aaf00*/  STL.64 [R1+0x800], R152 ;  /* 0x0008009801007387 */ /* 0x002fe80000100a00 */
[----:B------:R-:W-:Y:S01]  /*aaf10*/  STL.64 [R1+0x808], R154 ;  /* 0x0008089a01007387 */ /* 0x000fe20000100a00 */
[----:B------:R-:W-:Y:S06]  /*aaf20*/  BAR.SYNC.DEFER_BLOCKING 0x0 ;  /* 0x0000000000007b1d */ /* 0x000fec0000010000 */
[----:B---3--:R1:W-:Y:S04]  /*aaf30*/  STL.64 [R1+0xc00], R20 ;  /* 0x000c001401007387 */ /* 0x0083e80000100a00 */
[----:B------:R3:W-:Y:S04]  /*aaf40*/  STL.64 [R1+0xc08], R22 ;  /* 0x000c081601007387 */ /* 0x0007e80000100a00 */
[----:B-1----:R-:W4:Y:S04]  /*aaf50*/  LDL.LU R20, [R1+0x410] ;  /* 0x0004100001147983 */ /* 0x002f280000300800 */
[----:B------:R-:W4:Y:S04]  /*aaf60*/  LDL.LU R21, [R1+0x418] ;  /* 0x0004180001157983 */ /* 0x000f280000300800 */
[----:B---3--:R-:W4:Y:S04]  /*aaf70*/  LDL.LU R22, [R1+0x10] ;  /* 0x0000100001167983 */ /* 0x008f280000300800 */
[----:B------:R-:W4:Y:S04]  /*aaf80*/  LDL.LU R23, [R1+0x18] ;  /* 0x0000180001177983 */ /* 0x000f280000300800 */
        /* <DEDUP_REMOVED lines=8> */
[----:B-1----:R-:W-:Y:S04]  /*ab010*/  STL.64 [R1+0xe20], R152 ;  /* 0x000e209801007387 */ /* 0x002fe80000100a00 */
[----:B------:R-:W-:Y:S04]  /*ab020*/  STL.64 [R1+0xe28], R154 ;  /* 0x000e289a01007387 */ /* 0x000fe80000100a00 */
[----:B----4-:R-:W-:Y:S01]  /*ab030*/  STSM.16.M88.4 [R12], R20 ;  /* 0x000000140c007844 */ /* 0x010fe20000000200 */
[----:B------:R-:W-:Y:S06]  /*ab040*/  BAR.SYNC.DEFER_BLOCKING 0x0 ;  /* 0x0000000000007b1d */ /* 0x000fec0000010000 */
[----:B------:R-:W1:Y:S02]  /*ab050*/  LDS.128 R20, [R11] ;  /* 0x000000000b147984 */ /* 0x000e640000000c00 */
[----:B------:R-:W-:Y:S06]  /*ab060*/  BAR.SYNC.DEFER_BLOCKING 0x0 ;  /* 0x0000000000007b1d */ /* 0x000fec0000010000 */
[----:B-1----:R1:W-:Y:S04]  /*ab070*/  STL.64 [R1+0xc10], R20 ;  /* 0x000c101401007387 */ /* 0x0023e80000100a00 */
        /* <DEDUP_REMOVED lines=130> */
[----:B------:R-:W2:Y:S04]  /*ab8a0*/  LDL.LU R19, [R1+0x858] ;  /* 0x0008580001137983 */ /* 0x000ea80000300800 */
[----:B------:R-:W1:Y:S01]  /*ab8b0*/  LDS.128 R152, [R11] ;  /* 0x000000000b987984 */ /* 0x000e620000000c00 */
[----:B------:R-:W-:Y:S06]  /*ab8c0*/  BAR.SYNC.DEFER_BLOCKING 0x0 ;  /* 0x0000000000007b1d */ /* 0x000fec0000010000 */
[----:B-1----:R-:W-:Y:S04]  /*ab8d0*/  STL.64 [R1], R152 ;  /* 0x0000009801007387 */ /* 0x002fe80000100a00 */
[----:B------:R-:W-:Y:S04]  /*ab8e0*/  STL.64 [R1+0x8], R154 ;  /* 0x0000089a01007387 */ /* 0x000fe80000100a00 */
[----:B----4-:R1:W-:Y:S01]  /*ab8f0*/  STSM.16.M88.4 [R12], R20 ;  /* 0x000000140c007844 */ /* 0x0103e20000000200 */
[----:B------:R-:W-:Y:S06]  /*ab900*/  BAR.SYNC.DEFER_BLOCKING 0x0 ;  /* 0x0000000000007b1d */ /* 0x000fec0000010000 */
[----:B-1----:R-:W3:Y:S04]  /*ab910*/  LDL.LU R20, [R1+0x450] ;  /* 0x0004500001147983 */ /* 0x002ee80000300800 */
[----:B------:R-:W3:Y:S04]  /*ab920*/  LDL.LU R21, [R1+0x458] ;  /* 0x0004580001157983 */ /* 0x000ee80000300800 */
[----:B------:R-:W3:Y:S04]  /*ab930*/  LDL.LU R22, [R1+0x50] ;  /* 0x0000500001167983 */ /* 0x000ee80000300800 */
[----:B------:R-:W3:Y:S04]  /*ab940*/  LDL.LU R23, [R1+0x58] ;  /* 0x0000580001177983 */ /* 0x000ee80000300800 */
[----:B------:R-:W-:Y:S01]  /*ab950*/  LDS.128 R240, [R11] ;  /* 0x000000000bf07984 */ /* 0x000fe20000000c00 */
[----:B------:R-:W-:Y:S06]  /*ab960*/  BAR.SYNC.DEFER_BLOCKING 0x0 ;  /* 0x0000000000007b1d */ /* 0x000fec0000010000 */
[----:B--2---:R1:W-:Y:S02]  /*ab970*/  STSM.16.M88.4 [R12], R16 ;  /* 0x000000100c007844 */ /* 0x0043e40000000200 */
[----:B------:R-:W-:Y:S06]  /*ab980*/  BAR.SYNC.DEFER_BLOCKING 0x0 ;  /* 0x0000000000007b1d */ /* 0x000fec0000010000 */
[----:B-1----:R-:W2:Y:S04]  /*ab990*/  LDL.LU R16, [R1+0xc54] ;  /* 0x000c540001107983 */ /* 0x002ea80000300800 */
[----:B------:R-:W2:Y:S04]  /*ab9a0*/  LDL.LU R17, [R1+0xc5c] ;  /* 0x000c5c0001117983 */ /* 0x000ea80000300800 */
[----:B------:R-:W2:Y:S04]  /*ab9b0*/  LDL.LU R18, [R1+0x854] ;  /* 0x0008540001127983 */ /* 0x000ea80000300800 */
[----:B------:R-:W2:Y:S04]  /*ab9c0*/  LDL.LU R19, [R1+0x85c] ;  /* 0x00085c0001137983 */ /* 0x000ea80000300800 */
[----:B------:R-:W1:Y:S01]  /*ab9d0*/  LDS.128 R152, [R11] ;  /* 0x000000000b987984 */ /* 0x000e620000000c00 */
[----:B------:R-:W-:Y:S06]  /*ab9e0*/  BAR.SYNC.DEFER_BLOCKING 0x0 ;  /* 0x0000000000007b1d */ /* 0x000fec0000010000 */
[----:B-1----:R-:W-:Y:S04]  /*ab9f0*/  STL.64 [R1+0x40], R152 ;  /* 0x0000409801007387 */ /* 0x002fe80000100a00 */
[----:B------:R-:W-:Y:S04]  /*aba00*/  STL.64 [R1+0x48], R154 ;  /* 0x0000489a01007387 */ /* 0x000fe80000100a00 */
[----:B---3--:R1:W-:Y:S01]  /*aba10*/  STSM.16.M88.4 [R12], R20 ;  /* 0x000000140c007844 */ /* 0x0083e20000000200 */
        /* <DEDUP_REMOVED lines=13> */
[----:B------:R-:W-:Y:S01]  /*abaf0*/  LDS.128 R236, [R11] ;  /* 0x000000000bec7984 */ /* 0x000fe20000000c00 */
[----:B------:R-:W-:Y:S06]  /*abb00*/  BAR.SYNC.DEFER_BLOCKING 0x0 ;  /* 0x0000000000007b1d */ /* 0x000fec0000010000 */
[----:B---3--:R1:W-:Y:S02]  /*abb10*/  STSM.16.M88.4 [R12], R20 ;  /* 0x000000140c007844 */ /* 0x0083e40000000200 */
        /* <DEDUP_REMOVED lines=51> */
[----:B---3--:R-:W-:Y:S01]  /*abe50*/  STSM.16.M88.4 [R12], R20 ;  /* 0x000000140c007844 */ /* 0x008fe20000000200 */
        /* <DEDUP_REMOVED lines=14> */
[----:B------:R-:W-:Y:S01]  /*abf40*/  LDS.128 R220, [R11] ;  /* 0x000000000bdc7984 */ /* 0x000fe20000000c00 */
[----:B------:R-:W-:Y:S06]  /*abf50*/  BAR.SYNC.DEFER_BLOCKING 0x0 ;  /* 0x0000000000007b1d */ /* 0x000fec0000010000 */
[----:B------:R-:W2:Y:S04]  /*abf60*/  LDL.LU R19, [R1+0x888] ;  /* 0x0008880001137983 */ /* 0x000ea80000300800 */
        /* <DEDUP_REMOVED lines=656> */
[----:B-1----:R-:W-:Y:S04]  /*ae870*/  STL.64 [R1+0x980], R20 ;  /* 0x0009801401007387 */ /* 0x002fe80000100a00 */
[----:B------:R1:W-:Y:S04]  /*ae880*/  STL.64 [R1+0x988], R22 ;  /* 0x0009881601007387 */ /* 0x0003e80000100a00 */
[----:B------:R3:W-:Y:S01]  /*ae890*/  STL [R1+0x1078], R2 ;  /* 0x0010780201007387 */ /* 0x0007e20000100800 */
[----:B-1----:R-:W-:-:S02]  /*ae8a0*/  IMAD.MOV.U32 R23, RZ, RZ, R3 ;  /* 0x000000ffff177224 */ /* 0x002fc400078e0003 */
[----:B---3--:R-:W1:Y:S02]  /*ae8b0*/  LDC.64 R2, c[0x0][0x228] ;  /* 0x00008a00ff027b82 */ /* 0x008e640000000a00 */
[----:B-1----:R1:W-:Y:S01]  /*ae8c0*/  STL [R1+0x1070], R2 ;  /* 0x0010700201007387 */ /* 0x0023e20000100800 */
[----:B------:R-:W-:-:S05]  /*ae8d0*/  MOV R22, R3 ;  /* 0x0000000300167202 */ /* 0x000fca0000000f00 */
[----:B-1----:R-:W1:Y:S01]  /*ae8e0*/  LDC.64 R2, c[0x0][0x228] ;  /* 0x00008a00ff027b82 */ /* 0x002e620000000a00 */
[----:B--2---:R2:W-:Y:S07]  /*ae8f0*/  STSM.16.M88.4 [R12], R16 ;  /* 0x000000100c007844 */ /* 0x0045ee0000000200 */
[----:B------:R-:W-:Y:S06]  /*ae900*/  BAR.SYNC.DEFER_BLOCKING 0x0 ;  /* 0x0000000000007b1d */ /* 0x000fec0000010000 */
[----:B-1----:R1:W-:Y:S04]  /*ae910*/  STL [R1+0x1080], R2 ;  /* 0x0010800201007387 */ /* 0x0023e80000100800 */
[----:B--2---:R-:W2:Y:S04]  /*ae920*/  LDL.LU R16, [R1+0x584] ;  /* 0x0005840001107983 */ /* 0x004ea80000300800 */
[----:B------:R-:W2:Y:S04]  /*ae930*/  LDL.LU R17, [R1+0x58c] ;  /* 0x00058c0001117983 */ /* 0x000ea80000300800 */
[----:B------:R-:W2:Y:S04]  /*ae940*/  LDL.LU R18, [R1+0x184] ;  /* 0x0001840001127983 */ /* 0x000ea80000300800 */
[----:B------:R-:W2:Y:S04]  /*ae950*/  LDL.LU R19, [R1+0x18c] ;  /* 0x00018c0001137983 */ /* 0x000ea80000300800 */
[----:B------:R-:W3:Y:S01]  /*ae960*/  LDS.128 R152, [R11] ;  /* 0x000000000b987984 */ /* 0x000ee20000000c00 */
[----:B------:R-:W-:-:S02]  /*ae970*/  IMAD.MOV.U32 R21, RZ, RZ, R3 ;  /* 0x000000ffff157224 */ /* 0x000fc400078e0003 */
[----:B-1----:R-:W1:Y:S08]  /*ae980*/  LDC.64 R2, c[0x0][0x228] ;  /* 0x00008a00ff027b82 */ /* 0x002e700000000a00 */
[----:B------:R-:W-:Y:S06]  /*ae990*/  BAR.SYNC.DEFER_BLOCKING 0x0 ;  /* 0x0000000000007b1d */ /* 0x000fec0000010000 */
[----:B-1----:R-:W-:Y:S04]  /*ae9a0*/  STL [R1+0x1088], R2 ;  /* 0x0010880201007387 */ /* 0x002fe80000100800 */
[----:B---3--:R-:W-:Y:S04]  /*ae9b0*/  STL.64 [R1+0xd10], R152 ;  /* 0x000d109801007387 */ /* 0x008fe80000100a00 */
[----:B------:R-:W-:Y:S04]  /*ae9c0*/  STL.64 [R1+0xd18], R154 ;  /* 0x000d189a01007387 */ /* 0x000fe80000100a00 */
[----:B--2---:R1:W-:Y:S01]  /*ae9d0*/  STSM.16.M88.4 [R12], R16 ;  /* 0x000000100c007844 */ /* 0x0043e20000000200 */
[----:B------:R-:W-:Y:S06]  /*ae9e0*/  BAR.SYNC.DEFER_BLOCKING 0x0 ;  /* 0x0000000000007b1d */ /* 0x000fec0000010000 */
[----:B-1----:R-:W2:Y:S04]  /*ae9f0*/  LDL.LU R16, [R1+0xd90] ;  /* 0x000d900001107983 */ /* 0x002ea80000300800 */
[----:B------:R-:W2:Y:S04]  /*aea00*/  LDL.LU R17, [R1+0xd98] ;  /* 0x000d980001117983 */ /* 0x000ea80000300800 */
[----:B------:R-:W2:Y:S04]  /*aea10*/  LDL.LU R18, [R1+0x990] ;  /* 0x0009900001127983 */ /* 0x000ea80000300800 */
[----:B------:R-:W2:Y:S04]  /*aea20*/  LDL.LU R19, [R1+0x998] ;  /* 0x0009980001137983 */ /* 0x000ea80000300800 */
[----:B------:R-:W1:Y:S01]  /*aea30*/  LDS.128 R152, [R11] ;  /* 0x000000000b987984 */ /* 0x000e620000000c00 */
[----:B------:R-:W-:Y:S01]  /*aea40*/  BAR.SYNC.DEFER_BLOCKING 0x0 ;  /* 0x0000000000007b1d */ /* 0x000fe20000010000 */
[----:B------:R-:W-:Y:S01]  /*aea50*/  IMAD R0, R7, R8, RZ ;  /* 0x0000000807007224 */ /* 0x000fe200078e02ff */
[----:B------:R-:W-:-:S03]  /*aea60*/  MOV R20, R3 ;  /* 0x0000000300147202 */ /* 0x000fc60000000f00 */
[----:B------:R-:W-:Y:S01]  /*aea70*/  IMAD R8, R8, 0x80, R0 ;  /* 0x0000008008087824 */ /* 0x000fe200078e0200 */
[-C--:B------:R-:W-:Y:S01]  /*aea80*/  LEA R2, P1, R0, R4.reuse, 0x2 ;  /* 0x0000000400027211 */ /* 0x080fe200078210ff */
[C---:B------:R-:W-:Y:S01]  /*aea90*/  VIADD R13, R6.reuse, 0xf ;  /* 0x0000000f060d7836 */ /* 0x040fe20000000000 */
[----:B------:R-:W-:Y:S02]  /*aeaa0*/  IADD3 R10, R6, 0x1, RZ ;  /* 0x00000001060a7810 */ /* 0x000fe40007ffe0ff */
[----:B------:R-:W-:Y:S02]  /*aeab0*/  LEA R4, P2, R8, R4, 0x2 ;  /* 0x0000000408047211 */ /* 0x000fe400078410ff */
[C---:B------:R-:W-:Y:S02]  /*aeac0*/  ISETP.GE.AND P4, PT, R6.reuse, R20, PT ;  /* 0x000000140600720c */ /* 0x040fe40003f86270 */
[----:B------:R-:W-:Y:S02]  /*aead0*/  IADD3 R14, R6, 0xe2, RZ ;  /* 0x000000e2060e7810 */ /* 0x000fe40007ffe0ff */
[----:B------:R-:W-:-:S02]  /*aeae0*/  LEA.HI.X.SX32 R3, R0, R5, 0x2, P1 ;  /* 0x0000000500037211 */ /* 0x000fc400008f16ff */
[----:B------:R-:W-:Y:S01]  /*aeaf0*/  ISETP.GE.AND P5, PT, R10, R21, PT ;  /* 0x000000150a00720c */ /* 0x000fe20003fa6270 */
[----:B------:R-:W3:Y:S01]  /*aeb00*/  LDC R0, c[0x0][0x248] ;  /* 0x00009200ff007b82 */ /* 0x000ee20000000800 */
[----:B------:R-:W-:Y:S02]  /*aeb10*/  LEA.HI.X.SX32 R5, R8, R5, 0x2, P2 ;  /* 0x0000000508057211 */ /* 0x000fe400010f16ff */
[----:B------:R-:W-:Y:S02]  /*aeb20*/  ISETP.GE.AND P6, PT, R13, R22, PT ;  /* 0x000000160d00720c */ /* 0x000fe40003fc6270 */
[----:B------:R-:W-:Y:S01]  /*aeb30*/  ISETP.GE.AND P2, PT, R14, R23, PT ;  /* 0x000000170e00720c */ /* 0x000fe20003f46270 */
[----:B-1----:R-:W-:Y:S04]  /*aeb40*/  STL.64 [R1+0x580], R152 ;  /* 0x0005809801007387 */ /* 0x002fe80000100a00 */
[----:B------:R-:W-:Y:S04]  /*aeb50*/  STL.64 [R1+0x588], R154 ;  /* 0x0005889a01007387 */ /* 0x000fe80000100a00 */
[----:B------:R-:W4:Y:S04]  /*aeb60*/  LDL.LU R20, [R1+0x590] ;  /* 0x0005900001147983 */ /* 0x000f280000300800 */
[----:B--2---:R-:W-:Y:S01]  /*aeb70*/  STSM.16.M88.4 [R12], R16 ;  /* 0x000000100c007844 */ /* 0x004fe20000000200 */
[----:B------:R-:W-:Y:S06]  /*aeb80*/  BAR.SYNC.DEFER_BLOCKING 0x0 ;  /* 0x0000000000007b1d */ /* 0x000fec0000010000 */
[----:B------:R-:W1:Y:S04]  /*aeb90*/  LDS.128 R16, [R11] ;  /* 0x000000000b107984 */ /* 0x000e680000000c00 */
[----:B-1----:R1:W-:Y:S04]  /*aeba0*/  STL.64 [R1+0xd40], R16 ;  /* 0x000d401001007387 */ /* 0x0023e80000100a00 */
[----:B------:R2:W-:Y:S04]  /*aebb0*/  STL.64 [R1+0xd48], R18 ;  /* 0x000d481201007387 */ /* 0x0005e80000100a00 */
[----:B------:R-:W4:Y:S04]  /*aebc0*/  LDL.LU R21, [R1+0x598] ;  /* 0x0005980001157983 */ /* 0x000f280000300800 */
[----:B------:R-:W4:Y:S04]  /*aebd0*/  LDL.LU R22, [R1+0x190] ;  /* 0x0001900001167983 */ /* 0x000f280000300800 */
[----:B------:R-:W4:Y:S01]  /*aebe0*/  LDL.LU R23, [R1+0x198] ;  /* 0x0001980001177983 */ /* 0x000f220000300800 */
[----:B------:R-:W-:Y:S06]  /*aebf0*/  BAR.SYNC.DEFER_BLOCKING 0x0 ;  /* 0x0000000000007b1d */ /* 0x000fec0000010000 */
[----:B-1----:R-:W3:Y:S04]  /*aec00*/  LDL.LU R16, [R1+0xd94] ;  /* 0x000d940001107983 */ /* 0x002ee80000300800 */
[----:B------:R-:W3:Y:S04]  /*aec10*/  LDL.LU R17, [R1+0xd9c] ;  /* 0x000d9c0001117983 */ /* 0x000ee80000300800 */
[----:B--2---:R-:W3:Y:S04]  /*aec20*/  LDL.LU R18, [R1+0x994] ;  /* 0x0009940001127983 */ /* 0x004ee80000300800 */
[----:B------:R-:W3:Y:S04]  /*aec30*/  LDL.LU R19, [R1+0x99c] ;  /* 0x00099c0001137983 */ /* 0x000ee80000300800 */
        /* <DEDUP_REMOVED lines=8> */
[----:B--2---:R-:W4:Y:S04]  /*aecc0*/  LDL.LU R22, [R1+0x194] ;  /* 0x0001940001167983 */ /* 0x004f280000300800 */
[----:B------:R-:W4:Y:S04]  /*aecd0*/  LDL.LU R23, [R1+0x19c] ;  /* 0x00019c0001177983 */ /* 0x000f280000300800 */
[----:B---3--:R1:W-:Y:S01]  /*aece0*/  STSM.16.M88.4 [R12], R16 ;  /* 0x000000100c007844 */ /* 0x0083e20000000200 */
        /* <DEDUP_REMOVED lines=257> */
[----:B--2---:R1:W-:Y:S01]  /*afd00*/  STSM.16.M88.4 [R12], R16 ;  /* 0x000000100c007844 */ /* 0x0043e20000000200 */
[----:B------:R-:W-:Y:S01]  /*afd10*/  BAR.SYNC.DEFER_BLOCKING 0x0 ;  /* 0x0000000000007b1d */ /* 0x000fe20000010000 */
[----:B---3--:R-:W-:Y:S01]  /*afd20*/  IMAD.MOV.U32 R22, RZ, RZ, R24 ;  /* 0x000000ffff167224 */ /* 0x008fe200078e0018 */
[----:B------:R-:W-:-:S04]  /*afd30*/  MOV R23, R26 ;  /* 0x0000001a00177202 */ /* 0x000fc80000000f00 */
        /* <DEDUP_REMOVED lines=17> */
[----:B---3--:R-:W-:Y:S01]  /*afe50*/  IMAD.MOV.U32 R22, RZ, RZ, R25 ;  /* 0x000000ffff167224 */ /* 0x008fe200078e0019 */
[----:B------:R-:W-:Y:S01]  /*afe60*/  MOV R23, R27 ;  /* 0x0000001b00177202 */ /* 0x000fe20000000f00 */
        /* <DEDUP_REMOVED lines=634> */
[----:B------:R-:W-:Y:S04]  /*b2610*/  STL.64 [R1+0x1068], R22 ;  /* 0x0010681601007387 */ /* 0x000fe80000100a00 */
[----:B-1----:R-:W3:Y:S04]  /*b2620*/  LDL.LU R20, [R1+0x304] ;  /* 0x0003040001147983 */ /* 0x002ee80000300800 */
[----:B------:R-:W3:Y:S04]  /*b2630*/  LDL.LU R21, [R1+0x30c] ;  /* 0x00030c0001157983 */ /* 0x000ee80000300800 */
[----:B--2---:R1:W-:Y:S01]  /*b2640*/  STSM.16.M88.4 [R12], R16 ;  /* 0x000000100c007844 */ /* 0x0043e20000000200 */
[----:B------:R-:W-:Y:S06]  /*b2650*/  BAR.SYNC.DEFER_BLOCKING 0x0 ;  /* 0x0000000000007b1d */ /* 0x000fec0000010000 */
[----:B-1----:R-:W2:Y:S04]  /*b2660*/  LDL.LU R16, [R1+0xb10] ;  /* 0x000b100001107983 */ /* 0x002ea80000300800 */
[----:B------:R-:W2:Y:S04]  /*b2670*/  LDL.LU R17, [R1+0xb18] ;  /* 0x000b180001117983 */ /* 0x000ea80000300800 */
[----:B------:R-:W2:Y:S04]  /*b2680*/  LDL.LU R18, [R1+0x710] ;  /* 0x0007100001127983 */ /* 0x000ea80000300800 */
[----:B------:R-:W2:Y:S04]  /*b2690*/  LDL.LU R19, [R1+0x718] ;  /* 0x0007180001137983 */ /* 0x000ea80000300800 */
[----:B------:R-:W1:Y:S01]  /*b26a0*/  LDS.128 R24, [R11] ;  /* 0x000000000b187984 */ /* 0x000e620000000c00 */
[----:B------:R-:W-:Y:S01]  /*b26b0*/  IMAD.MOV.U32 R22, RZ, RZ, R89 ;  /* 0x000000ffff167224 */ /* 0x000fe200078e0059 */
[----:B------:R-:W-:Y:S01]  /*b26c0*/  MOV R23, R91 ;  /* 0x0000005b00177202 */ /* 0x000fe20000000f00 */
[----:B------:R-:W-:Y:S06]  /*b26d0*/  BAR.SYNC.DEFER_BLOCKING 0x0 ;  /* 0x0000000000007b1d */ /* 0x000fec0000010000 */
[----:B-1----:R-:W-:Y:S04]  /*b26e0*/  STL.64 [R1+0x700], R24 ;  /* 0x0007001801007387 */ /* 0x002fe80000100a00 */
[----:B------:R-:W-:Y:S04]  /*b26f0*/  STL.64 [R1+0x708], R26 ;  /* 0x0007081a01007387 */ /* 0x000fe80000100a00 */
[----:B---3--:R-:W-:Y:S01]  /*b2700*/  STSM.16.M88.4 [R12], R20 ;  /* 0x000000140c007844 */ /* 0x008fe20000000200 */
        /* <DEDUP_REMOVED lines=63> */
[----:B--2---:R2:W-:Y:S02]  /*b2b00*/  STSM.16.M88.4 [R12], R16 ;  /* 0x000000100c007844 */ /* 0x0045e40000000200 */
[----:B------:R-:W-:Y:S06]  /*b2b10*/  BAR.SYNC.DEFER_BLOCKING 0x0 ;  /* 0x0000000000007b1d */ /* 0x000fec0000010000 */
[----:B-1----:R1:W-:Y:S04]  /*b2b20*/  STL.64 [R1+0x230], R20 ;  /* 0x0002301401007387 */ /* 0x0023e80000100a00 */
[----:B------:R3:W-:Y:S04]  /*b2b30*/  STL.64 [R1+0x238], R22 ;  /* 0x0002381601007387 */ /* 0x0007e80000100a00 */
[----:B--2---:R-:W2:Y:S04]  /*b2b40*/  LDL.LU R16, [R1+0x324] ;  /* 0x0003240001107983 */ /* 0x004ea80000300800 */
[----:B------:R-:W2:Y:S04]  /*b2b50*/  LDL.LU R17, [R1+0x32c] ;  /* 0x00032c0001117983 */ /* 0x000ea80000300800 */
[----:B------:R-:W4:Y:S01]  /*b2b60*/  LDS.128 R24, [R11] ;  /* 0x000000000b187984 */ /* 0x000f220000000c00 */
[----:B------:R-:W-:Y:S01]  /*b2b70*/  IMAD.MOV.U32 R18, RZ, RZ, R97 ;  /* 0x000000ffff127224 */ /* 0x000fe200078e0061 */
[----:B------:R-:W-:Y:S01]  /*b2b80*/  MOV R19, R99 ;  /* 0x0000006300137202 */ /* 0x000fe20000000f00 */
[----:B------:R-:W-:Y:S06]  /*b2b90*/  BAR.SYNC.DEFER_BLOCKING 0x0 ;  /* 0x0000000000007b1d */ /* 0x000fec0000010000 */
[----:B-1----:R-:W2:Y:S04]  /*b2ba0*/  LDL.LU R20, [R1+0xb30] ;  /* 0x000b300001147983 */ /* 0x002ea80000300800 */
[----:B------:R-:W2:Y:S04]  /*b2bb0*/  LDL.LU R21, [R1+0xb38] ;  /* 0x000b380001157983 */ /* 0x000ea80000300800 */
[----:B---3--:R-:W3:Y:S04]  /*b2bc0*/  LDL.LU R22, [R1+0x730] ;  /* 0x0007300001167983 */ /* 0x008ee80000300800 */
[----:B------:R-:W3:Y:S04]  /*b2bd0*/  LDL.LU R23, [R1+0x738] ;  /* 0x0007380001177983 */ /* 0x000ee80000300800 */
[----:B----4-:R-:W-:Y:S04]  /*b2be0*/  STL.64 [R1+0x220], R24 ;  /* 0x0002201801007387 */ /* 0x010fe80000100a00 */
[----:B------:R-:W-:Y:S04]  /*b2bf0*/  STL.64 [R1+0x228], R26 ;  /* 0x0002281a01007387 */ /* 0x000fe80000100a00 */
[----:B--2---:R-:W-:Y:S01]  /*b2c00*/  STSM.16.M88.4 [R12], R16 ;  /* 0x000000100c007844 */ /* 0x004fe20000000200 */
[----:B------:R-:W-:Y:S06]  /*b2c10*/  BAR.SYNC.DEFER_BLOCKING 0x0 ;  /* 0x0000000000007b1d */ /* 0x000fec0000010000 */
[----:B------:R-:W1:Y:S02]  /*b2c20*/  LDS.128 R16, [R11] ;  /* 0x000000000b107984 */ /* 0x000e640000000c00 */
[----:B------:R-:W-:Y:S06]  /*b2c30*/  BAR.SYNC.DEFER_BLOCKING 0x0 ;  /* 0x0000000000007b1d */ /* 0x000fec0000010000 */
[----:B-1----:R1:W-:Y:S04]  /*b2c40*/  STL.64 [R1+0x210], R16 ;  /* 0x0002101001007387 */ /* 0x0023e80000100a00 */
[----:B------:R2:W-:Y:S04]  /*b2c50*/  STL.64 [R1+0x218], R18 ;  /* 0x0002181201007387 */ /* 0x0005e80000100a00 */
[----:B-1----:R-:W4:Y:S04]  /*b2c60*/  LDL.LU R16, [R1+0x330] ;  /* 0x0003300001107983 */ /* 0x002f280000300800 */
[----:B------:R-:W4:Y:S04]  /*b2c70*/  LDL.LU R17, [R1+0x338] ;  /* 0x0003380001117983 */ /* 0x000f280000300800 */
[----:B---3--:R1:W-:Y:S01]  /*b2c80*/  STSM.16.M88.4 [R12], R20 ;  /* 0x000000140c007844 */ /* 0x0083e20000000200 */
[----:B------:R-:W-:Y:S01]  /*b2c90*/  BAR.SYNC.DEFER_BLOCKING 0x0 ;  /* 0x0000000000007b1d */ /* 0x000fe20000010000 */
[----:B--2---:R-:W-:Y:S01]  /*b2ca0*/  IMAD.MOV.U32 R18, RZ, RZ, R100 ;  /* 0x000000ffff127224 */ /* 0x004fe200078e0064 */
        /* <DEDUP_REMOVED lines=73> */
[----:B-1----:R-:W-:Y:S04]  /*b3140*/  STL.64 [R1+0x150], R16 ;  /* 0x0001501001007387 */ /* 0x002fe80000100a00 */
[----:B------:R-:W-:Y:S04]  /*b3150*/  STL.64 [R1+0x158], R18 ;  /* 0x0001581201007387 */ /* 0x000fe80000100a00 */
[----:B------:R-:W3:Y:S04]  /*b3160*/  LDL.LU R24, [R1+0x350] ;  /* 0x0003500001187983 */ /* 0x000ee80000300800 */
[----:B------:R-:W3:Y:S04]  /*b3170*/  LDL.LU R25, [R1+0x358] ;  /* 0x0003580001197983 */ /* 0x000ee80000300800 */
[----:B--2---:R1:W-:Y:S01]  /*b3180*/  STSM.16.M88.4 [R12], R20 ;  /* 0x000000140c007844 */ /* 0x0043e20000000200 */
[----:B------:R-:W-:Y:S01]  /*b3190*/  BAR.SYNC.DEFER_BLOCKING 0x0 ;  /* 0x0000000000007b1d */ /* 0x000fe20000010000 */
[----:B------:R-:W-:Y:S01]  /*b31a0*/  IMAD.MOV.U32 R26, RZ, RZ, R108 ;  /* 0x000000ffff1a7224 */ /* 0x000fe200078e006c */
        /* <DEDUP_REMOVED lines=13> */
[----:B-1----:R-:W-:Y:S04]  /*b3280*/  STL [R1+0x2dd8], R16 ;  /* 0x002dd81001007387 */ /* 0x002fe80000100800 */
[----:B------:R-:W-:Y:S04]  /*b3290*/  STL [R1+0x2dd4], R17 ;  /* 0x002dd41101007387 */ /* 0x000fe80000100800 */
[----:B------:R-:W-:Y:S04]  /*b32a0*/  STL [R1+0x2dd0], R18 ;  /* 0x002dd01201007387 */ /* 0x000fe80000100800 */
[----:B------:R-:W-:Y:S04]  /*b32b0*/  STL [R1+0x2dcc], R19 ;  /* 0x002dcc1301007387 */ /* 0x000fe80000100800 */
[----:B------:R-:W3:Y:S04]  /*b32c0*/  LDL.LU R32, [R1+0x354] ;  /* 0x0003540001207983 */ /* 0x000ee80000300800 */
[----:B------:R-:W3:Y:S04]  /*b32d0*/  LDL.LU R33, [R1+0x35c] ;  /* 0x00035c0001217983 */ /* 0x000ee80000300800 */
[----:B------:R-:W4:Y:S04]  /*b32e0*/  LDL.LU R28, [R1+0xb60] ;  /* 0x000b6000011c7983 */ /* 0x000f280000300800 */
[----:B------:R-:W4:Y:S04]  /*b32f0*/  LDL.LU R29, [R1+0xb68] ;  /* 0x000b6800011d7983 */ /* 0x000f280000300800 */
[----:B------:R-:W4:Y:S04]  /*b3300*/  LDL.LU R30, [R1+0x760] ;  /* 0x00076000011e7983 */ /* 0x000f280000300800 */
[----:B------:R-:W4:Y:S04]  /*b3310*/  LDL.LU R31, [R1+0x768] ;  /* 0x00076800011f7983 */ /* 0x000f280000300800 */
[----:B--2---:R-:W-:Y:S01]  /*b3320*/  STSM.16.M88.4 [R12], R20 ;  /* 0x000000140c007844 */ /* 0x004fe20000000200 */
[----:B------:R-:W-:Y:S01]  /*b3330*/  BAR.SYNC.DEFER_BLOCKING 0x0 ;  /* 0x0000000000007b1d */ /* 0x000fe20000010000 */
[----:B------:R-:W-:Y:S01]  /*b3340*/  IMAD.MOV.U32 R34, RZ, RZ, R109 ;  /* 0x000000ffff227224 */ /* 0x000fe200078e006d */
[----:B------:R-:W-:-:S04]  /*b3350*/  MOV R35, R111 ;  /* 0x0000006f00237202 */ /* 0x000fc80000000f00 */
[----:B------:R-:W1:Y:S02]  /*b3360*/  LDS.128 R24, [R11] ;  /* 0x000000000b187984 */ /* 0x000e640000000c00 */
[----:B------:R-:W-:Y:S06]  /*b3370*/  BAR.SYNC.DEFER_BLOCKING 0x0 ;  /* 0x0000000000007b1d */ /* 0x000fec0000010000 */
[----:B-1----:R-:W-:Y:S04]  /*b3380*/  STL [R1+0x2de8], R24 ;  /* 0x002de81801007387 */ /* 0x002fe80000100800 */
[----:B------:R-:W-:Y:S04]  /*b3390*/  STL [R1+0x2de4], R25 ;  /* 0x002de41901007387 */ /* 0x000fe80000100800 */
[----:B------:R-:W-:Y:S04]  /*b33a0*/  STL [R1+0x2de0], R26 ;  /* 0x002de01a01007387 */ /* 0x000fe80000100800 */
[----:B------:R1:W-:Y:S01]  /*b33b0*/  STL [R1+0x2ddc], R27 ;  /* 0x002ddc1b01007387 */ /* 0x0003e20000100800 */
        /* <DEDUP_REMOVED lines=10> */
[----:B-1----:R-:W1:Y:S01]  /*b3460*/  LDC.64 R26, c[0x0][0x228] ;  /* 0x00008a00ff1a7b82 */ /* 0x002e620000000a00 */
[----:B---3--:R-:W-:Y:S07]  /*b3470*/  STSM.16.M88.4 [R12], R32 ;  /* 0x000000200c007844 */ /* 0x008fee0000000200 */
[----:B------:R-:W-:Y:S06]  /*b3480*/  BAR.SYNC.DEFER_BLOCKING 0x0 ;  /* 0x0000000000007b1d */ /* 0x000fec0000010000 */
[----:B------:R-:W2:Y:S02]  /*b3490*/  LDS.128 R20, [R11] ;  /* 0x000000000b147984 */ /* 0x000ea40000000c00 */
[----:B------:R-:W-:Y:S06]  /*b34a0*/  BAR.SYNC.DEFER_BLOCKING 0x0 ;  /* 0x0000000000007b1d */ /* 0x000fec0000010000 */
[----:B----4-:R3:W-:Y:S02]  /*b34b0*/  STSM.16.M88.4 [R12], R28 ;  /* 0x0000001c0c007844 */ /* 0x0107e40000000200 */
[----:B------:R-:W-:Y:S06]  /*b34c0*/  BAR.SYNC.DEFER_BLOCKING 0x0 ;  /* 0x0000000000007b1d */ /* 0x000fec0000010000 */
[----:B--2---:R-:W-:Y:S04]  /*b34d0*/  STL [R1+0x2df8], R20 ;  /* 0x002df81401007387 */ /* 0x004fe80000100800 */
[----:B------:R-:W-:Y:S04]  /*b34e0*/  STL [R1+0x2df4], R21 ;  /* 0x002df41501007387 */ /* 0x000fe80000100800 */
[----:B------:R-:W-:Y:S04]  /*b34f0*/  STL [R1+0x2df0], R22 ;  /* 0x002df01601007387 */ /* 0x000fe80000100800 */
[----:B------:R2:W-:Y:S04]  /*b3500*/  STL [R1+0x2dec], R23 ;  /* 0x002dec1701007387 */ /* 0x0005e80000100800 */
[----:B---3--:R-:W3:Y:S04]  /*b3510*/  LDL.LU R28, [R1+0x360] ;  /* 0x00036000011c7983 */ /* 0x008ee80000300800 */
[----:B------:R-:W3:Y:S01]  /*b3520*/  LDL.LU R29, [R1+0x368] ;  /* 0x00036800011d7983 */ /* 0x000ee20000300800 */
[----:B------:R-:W-:Y:S01]  /*b3530*/  IMAD.MOV.U32 R30, RZ, RZ, R112 ;  /* 0x000000ffff1e7224 */ /* 0x000fe200078e0070 */
[----:B------:R-:W-:Y:S01]  /*b3540*/  MOV R31, R114 ;  /* 0x00000072001f7202 */ /* 0x000fe20000000f00 */
[----:B--2---:R-:W2:Y:S01]  /*b3550*/  LDC.64 R22, c[0x0][0x228] ;  /* 0x00008a00ff167b82 */ /* 0x004ea20000000a00 */
[----:B------:R-:W4:Y:S07]  /*b3560*/  LDS.128 R32, [R11] ;  /* 0x000000000b207984 */ /* 0x000f2e0000000c00 */
[----:B------:R-:W-:Y:S06]  /*b3570*/  BAR.SYNC.DEFER_BLOCKING 0x0 ;  /* 0x0000000000007b1d */ /* 0x000fec0000010000 */
[----:B------:R-:W2:Y:S04]  /*b3580*/  LDL.LU R36, [R1+0xb64] ;  /* 0x000b640001247983 */ /* 0x000ea80000300800 */
[----:B------:R-:W2:Y:S04]  /*b3590*/  LDL.LU R37, [R1+0xb6c] ;  /* 0x000b6c0001257983 */ /* 0x000ea80000300800 */
[----:B------:R-:W2:Y:S04]  /*b35a0*/  LDL.LU R38, [R1+0x764] ;  /* 0x0007640001267983 */ /* 0x000ea80000300800 */
[----:B------:R-:W2:Y:S04]  /*b35b0*/  LDL.LU R39, [R1+0x76c] ;  /* 0x00076c0001277983 */ /* 0x000ea80000300800 */
[----:B----4-:R-:W-:Y:S04]  /*b35c0*/  STL [R1+0x2dfc], R32 ;  /* 0x002dfc2001007387 */ /* 0x010fe80000100800 */
[----:B------:R-:W-:Y:S04]  /*b35d0*/  STL [R1+0x2dc8], R33 ;  /* 0x002dc82101007387 */ /* 0x000fe80000100800 */
[----:B------:R-:W-:Y:S04]  /*b35e0*/  STL [R1+0x2dc4], R34 ;  /* 0x002dc42201007387 */ /* 0x000fe80000100800 */
[----:B------:R-:W-:Y:S04]  /*b35f0*/  STL [R1+0x2dc0], R35 ;  /* 0x002dc02301007387 */ /* 0x000fe80000100800 */
[----:B---3--:R-:W-:Y:S01]  /*b3600*/  STSM.16.M88.4 [R12], R28 ;  /* 0x0000001c0c007844 */ /* 0x008fe20000000200 */
[----:B------:R-:W-:Y:S06]  /*b3610*/  BAR.SYNC.DEFER_BLOCKING 0x0 ;  /* 0x0000000000007b1d */ /* 0x000fec0000010000 */
[----:B------:R-:W3:Y:S02]  /*b3620*/  LDS.128 R28, [R11] ;  /* 0x000000000b1c7984 */ /* 0x000ee40000000c00 */
[----:B------:R-:W-:Y:S06]  /*b3630*/  BAR.SYNC.DEFER_BLOCKING 0x0 ;  /* 0x0000000000007b1d */ /* 0x000fec0000010000 */
[----:B---3--:R-:W-:Y:S04]  /*b3640*/  STL [R1+0x2e08], R28 ;  /* 0x002e081c01007387 */ /* 0x008fe80000100800 */
[----:B------:R3:W-:Y:S04]  /*b3650*/  STL [R1+0x2e04], R29 ;  /* 0x002e041d01007387 */ /* 0x0007e80000100800 */
[----:B------:R-:W-:Y:S04]  /*b3660*/  STL [R1+0x2e00], R30 ;  /* 0x002e001e01007387 */ /* 0x000fe80000100800 */
[----:B------:R-:W-:Y:S01]  /*b3670*/  STL [R1+0x2dbc], R31 ;  /* 0x002dbc1f01007387 */ /* 0x000fe20000100800 */
[----:B--2---:R-:W-:Y:S01]  /*b3680*/  IMAD.MOV.U32 R19, RZ, RZ, R22 ;  /* 0x000000ffff137224 */ /* 0x004fe200078e0016 */
[C---:B------:R-:W-:Y:S01]  /*b3690*/  ISETP.LT.AND P0, PT, R6.reuse, R15, !P0 ;  /* 0x0000000f0600720c */ /* 0x040fe20004701270 */
[C---:B------:R-:W-:Y:S01]  /*b36a0*/  IMAD R10, R6.reuse, R0, RZ ;  /* 0x00000000060a7224 */ /* 0x040fe200078e02ff */
[----:B------:R-:W2:Y:S01]  /*b36b0*/  LDL.LU R48, [R1+0x364] ;  /* 0x0003640001307983 */ /* 0x000ea20000300800 */
[----:B------:R-:W4:Y:S03]  /*b36c0*/  LDC.64 R14, c[0x0][0x228] ;  /* 0x00008a00ff0e7b82 */ /* 0x000f260000000a00 */
[----:B------:R-:W2:Y:S04]  /*b36d0*/  LDL.LU R49, [R1+0x36c] ;  /* 0x00036c0001317983 */ /* 0x000ea80000300800 */
[----:B------:R-:W2:Y:S01]  /*b36e0*/  LDL.LU R44, [R1+0xb70] ;  /* 0x000b7000012c7983 */ /* 0x000ea20000300800 */
[----:B------:R-:W-:Y:S01]  /*b36f0*/  VIADD R8, R6, 0x2 ;  /* 0x0000000206087836 */ /* 0x000fe20000000000 */
[----:B---3--:R-:W3:Y:S02]  /*b3700*/  LDC.64 R28, c[0x0][0x228] ;  /* 0x00008a00ff1c7b82 */ /* 0x008ee40000000a00 */
[----:B------:R-:W3:Y:S04]  /*b3710*/  LDL.LU R45, [R1+0xb78] ;  /* 0x000b7800012d7983 */ /* 0x000ee80000300800 */
[----:B------:R-:W3:Y:S04]  /*b3720*/  LDL.LU R46, [R1+0x770] ;  /* 0x00077000012e7983 */ /* 0x000ee80000300800 */
[----:B------:R-:W3:Y:S04]  /*b3730*/  LDL.LU R47, [R1+0x778] ;  /* 0x00077800012f7983 */ /* 0x000ee80000300800 */
[----:B------:R-:W-:Y:S01]  /*b3740*/  STSM.16.M88.4 [R12], R36 ;  /* 0x000000240c007844 */ /* 0x000fe20000000200 */
[----:B------:R-:W-:Y:S06]  /*b3750*/  BAR.SYNC.DEFER_BLOCKING 0x0 ;  /* 0x0000000000007b1d */ /* 0x000fec0000010000 */
[----:B------:R-:W1:Y:S02]  /*b3760*/  LDS.128 R40, [R11] ;  /* 0x000000000b287984 */ /* 0x000e640000000c00 */
[----:B------:R-:W-:Y:S06]  /*b3770*/  BAR.SYNC.DEFER_BLOCKING 0x0 ;  /* 0x0000000000007b1d */ /* 0x000fec0000010000 */
[----:B-1----:R-:W-:Y:S04]  /*b3780*/  STL [R1+0x2e18], R40 ;  /* 0x002e182801007387 */ /* 0x002fe80000100800 */
[----:B------:R-:W-:Y:S04]  /*b3790*/  STL [R1+0x2e14], R41 ;  /* 0x002e142901007387 */ /* 0x000fe80000100800 */
[----:B------:R-:W-:Y:S04]  /*b37a0*/  STL [R1+0x2e10], R42 ;  /* 0x002e102a01007387 */ /* 0x000fe80000100800 */
[----:B------:R1:W-:Y:S01]  /*b37b0*/  STL [R1+0x2e0c], R43 ;  /* 0x002e0c2b01007387 */ /* 0x0003e20000100800 */
[----:B----4-:R-:W-:Y:S01]  /*b37c0*/  IMAD.MOV.U32 R21, RZ, RZ, R15 ;  /* 0x000000ffff157224 */ /* 0x010fe200078e000f */
[----:B-1----:R-:W1:Y:S02]  /*b37d0*/  LDC.64 R42, c[0x0][0x228] ;  /* 0x00008a00ff2a7b82 */ /* 0x002e640000000a00 */
[----:B--2---:R-:W-:Y:S06]  /*b37e0*/  STSM.16.M88.4 [R12], R48 ;  /* 0x000000300c007844 */ /* 0x004fec0000000200 */
[----:B------:R-:W-:Y:S06]  /*b37f0*/  BAR.SYNC.DEFER_BLOCKING 0x0 ;  /* 0x0000000000007b1d */ /* 0x000fec0000010000 */
[----:B------:R-:W2:Y:S02]  /*b3800*/  LDS.128 R36, [R11] ;  /* 0x000000000b247984 */ /* 0x000ea40000000c00 */
[----:B------:R-:W-:Y:S06]  /*b3810*/  BAR.SYNC.DEFER_BLOCKING 0x0 ;  /* 0x0000000000007b1d */ /* 0x000fec0000010000 */
[----:B---3--:R3:W-:Y:S02]  /*b3820*/  STSM.16.M88.4 [R12], R44 ;  /* 0x0000002c0c007844 */ /* 0x0087e40000000200 */
[----:B------:R-:W-:Y:S06]  /*b3830*/  BAR.SYNC.DEFER_BLOCKING 0x0 ;  /* 0x0000000000007b1d */ /* 0x000fec0000010000 */
[----:B--2---:R-:W-:Y:S04]  /*b3840*/  STL [R1+0x2e28], R36 ;  /* 0x002e282401007387 */ /* 0x004fe80000100800 */
[----:B------:R2:W-:Y:S04]  /*b3850*/  STL [R1+0x2e24], R37 ;  /* 0x002e242501007387 */ /* 0x0005e80000100800 */
[----:B------:R-:W-:Y:S04]  /*b3860*/  STL [R1+0x2e20], R38 ;  /* 0x002e202601007387 */ /* 0x000fe80000100800 */
[----:B------:R4:W-:Y:S01]  /*b3870*/  STL [R1+0x2e1c], R39 ;  /* 0x002e1c2701007387 */ /* 0x0009e20000100800 */
[----:B---3--:R-:W-:Y:S01]  /*b3880*/  IMAD.MOV.U32 R46, RZ, RZ, R116 ;  /* 0x000000ffff2e7224 */ /* 0x008fe200078e0074 */
[----:B------:R-:W-:Y:S01]  /*b3890*/  MOV R47, R118 ;  /* 0x00000076002f7202 */ /* 0x000fe20000000f00 */
[----:B--2---:R-:W2:Y:S01]  /*b38a0*/  LDC.64 R36, c[0x0][0x228] ;  /* 0x00008a00ff247b82 */ /* 0x004ea20000000a00 */
[----:B------:R-:W3:Y:S04]  /*b38b0*/  LDL.LU R44, [R1+0x370] ;  /* 0x00037000012c7983 */ /* 0x000ee80000300800 */
[----:B------:R-:W3:Y:S03]  /*b38c0*/  LDL.LU R45, [R1+0x378] ;  /* 0x00037800012d7983 */ /* 0x000ee60000300800 */
[----:B----4-:R-:W4:Y:S01]  /*b38d0*/  LDC.64 R38, c[0x0][0x228] ;  /* 0x00008a00ff267b82 */ /* 0x010f220000000a00 */
[----:B------:R-:W1:Y:S07]  /*b38e0*/  LDS.128 R48, [R11] ;  /* 0x000000000b307984 */ /* 0x000e6e0000000c00 */
[----:B------:R-:W-:Y:S06]  /*b38f0*/  BAR.SYNC.DEFER_BLOCKING 0x0 ;  /* 0x0000000000007b1d */ /* 0x000fec0000010000 */
[----:B------:R-:W2:Y:S04]  /*b3900*/  LDL.LU R52, [R1+0xb74] ;  /* 0x000b740001347983 */ /* 0x000ea80000300800 */
[----:B------:R-:W2:Y:S04]  /*b3910*/  LDL.LU R53, [R1+0xb7c] ;  /* 0x000b7c0001357983 */ /* 0x000ea80000300800 */
[----:B------:R-:W2:Y:S04]  /*b3920*/  LDL.LU R54, [R1+0x774] ;  /* 0x0007740001367983 */ /* 0x000ea80000300800 */
[----:B------:R-:W2:Y:S04]  /*b3930*/  LDL.LU R55, [R1+0x77c] ;  /* 0x00077c0001377983 */ /* 0x000ea80000300800 */
[----:B-1----:R-:W-:Y:S04]  /*b3940*/  STL [R1+0x2e2c], R48 ;  /* 0x002e2c3001007387 */ /* 0x002fe80000100800 */
[----:B------:R-:W-:Y:S04]  /*b3950*/  STL [R1+0x2db8], R49 ;  /* 0x002db83101007387 */ /* 0x000fe80000100800 */
[----:B------:R-:W-:Y:S04]  /*b3960*/  STL [R1+0x2db4], R50 ;  /* 0x002db43201007387 */ /* 0x000fe80000100800 */
[----:B------:R-:W-:Y:S04]  /*b3970*/  STL [R1+0x2db0], R51 ;  /* 0x002db03301007387 */ /* 0x000fe80000100800 */
[----:B---3--:R-:W-:Y:S01]  /*b3980*/  STSM.16.M88.4 [R12], R44 ;  /* 0x0000002c0c007844 */ /* 0x008fe20000000200 */
[----:B------:R-:W-:Y:S06]  /*b3990*/  BAR.SYNC.DEFER_BLOCKING 0x0 ;  /* 0x0000000000007b1d */ /* 0x000fec0000010000 */
[----:B------:R-:W1:Y:S02]  /*b39a0*/  LDS.128 R44, [R11] ;  /* 0x000000000b2c7984 */ /* 0x000e640000000c00 */
[----:B------:R-:W-:Y:S06]  /*b39b0*/  BAR.SYNC.DEFER_BLOCKING 0x0 ;  /* 0x0000000000007b1d */ /* 0x000fec0000010000 */
[----:B-1----:R-:W-:Y:S04]  /*b39c0*/  STL [R1+0x2e38], R44 ;  /* 0x002e382c01007387 */ /* 0x002fe80000100800 */
[----:B------:R1:W-:Y:S04]  /*b39d0*/  STL [R1+0x2e34], R45 ;  /* 0x002e342d01007387 */ /* 0x0003e80000100800 */
[----:B------:R-:W-:Y:S04]  /*b39e0*/  STL [R1+0x2e30], R46 ;  /* 0x002e302e01007387 */ /* 0x000fe80000100800 */
[----:B------:R-:W-:Y:S01]  /*b39f0*/  STL [R1+0x2dac], R47 ;  /* 0x002dac2f01007387 */ /* 0x000fe20000100800 */
[----:B-1----:R-:W1:Y:S03]  /*b3a00*/  LDC.64 R44, c[0x0][0x228] ;  /* 0x00008a00ff2c7b82 */ /* 0x002e660000000a00 */
[----:B------:R-:W3:Y:S04]  /*b3a10*/  LDL.LU R64, [R1+0x374] ;  /* 0x0003740001407983 */ /* 0x000ee80000300800 */
[----:B------:R-:W3:Y:S04]  /*b3a20*/  LDL.LU R65, [R1+0x37c] ;  /* 0x00037c0001417983 */ /* 0x000ee80000300800 */
[----:B------:R-:W4:Y:S04]  /*b3a30*/  LDL.LU R60, [R1+0xb80] ;  /* 0x000b8000013c7983 */ /* 0x000f280000300800 */
[----:B------:R-:W4:Y:S04]  /*b3a40*/  LDL.LU R61, [R1+0xb88] ;  /* 0x000b8800013d7983 */ /* 0x000f280000300800 */
[----:B------:R-:W4:Y:S04]  /*b3a50*/  LDL.LU R62, [R1+0x780] ;  /* 0x00078000013e7983 */ /* 0x000f280000300800 */
[----:B------:R-:W4:Y:S04]  /*b3a60*/  LDL.LU R63, [R1+0x788] ;  /* 0x00078800013f7983 */ /* 0x000f280000300800 */
[----:B--2---:R-:W-:Y:S01]  /*b3a70*/  STSM.16.M88.4 [R12], R52 ;  /* 0x000000340c007844 */ /* 0x004fe20000000200 */
[----:B------:R-:W-:Y:S06]  /*b3a80*/  BAR.SYNC.DEFER_BLOCKING 0x0 ;  /* 0x0000000000007b1d */ /* 0x000fec0000010000 */
[----:B------:R-:W2:Y:S02]  /*b3a90*/  LDS.128 R56, [R11] ;  /* 0x000000000b387984 */ /* 0x000ea40000000c00 */
[----:B------:R-:W-:Y:S06]  /*b3aa0*/  BAR.SYNC.DEFER_BLOCKING 0x0 ;  /* 0x0000000000007b1d */ /* 0x000fec0000010000 */
[----:B--2---:R-:W-:Y:S04]  /*b3ab0*/  STL [R1+0x2e48], R56 ;  /* 0x002e483801007387 */ /* 0x004fe80000100800 */
[----:B------:R-:W-:Y:S04]  /*b3ac0*/  STL [R1+0x2e44], R57 ;  /* 0x002e443901007387 */ /* 0x000fe80000100800 */
[----:B------:R-:W-:Y:S04]  /*b3ad0*/  STL [R1+0x2e40], R58 ;  /* 0x002e403a01007387 */ /* 0x000fe80000100800 */
[----:B------:R2:W-:Y:S02]  /*b3ae0*/  STL [R1+0x2e3c], R59 ;  /* 0x002e3c3b01007387 */ /* 0x0005e40000100800 */
[----:B--2---:R-:W2:Y:S02]  /*b3af0*/  LDC.64 R58, c[0x0][0x228] ;  /* 0x00008a00ff3a7b82 */ /* 0x004ea40000000a00 */
[----:B---3--:R-:W-:Y:S06]  /*b3b00*/  STSM.16.M88.4 [R12], R64 ;  /* 0x000000400c007844 */ /* 0x008fec0000000200 */
[----:B------:R-:W-:Y:S06]  /*b3b10*/  BAR.SYNC.DEFER_BLOCKING 0x0 ;  /* 0x0000000000007b1d */ /* 0x000fec0000010000 */
[----:B------:R-:W3:Y:S02]  /*b3b20*/  LDS.128 R52, [R11] ;  /* 0x000000000b347984 */ /* 0x000ee40000000c00 */
[----:B------:R-:W-:Y:S06]  /*b3b30*/  BAR.SYNC.DEFER_BLOCKING 0x0 ;  /* 0x0000000000007b1d */ /* 0x000fec0000010000 */
[----:B----4-:R4:W-:Y:S02]  /*b3b40*/  STSM.16.M88.4 [R12], R60 ;  /* 0x0000003c0c007844 */ /* 0x0109e40000000200 */
[----:B------:R-:W-:Y:S06]  /*b3b50*/  BAR.SYNC.DEFER_BLOCKING 0x0 ;  /* 0x0000000000007b1d */ /* 0x000fec0000010000 */
[----:B---3--:R-:W-:Y:S04]  /*b3b60*/  STL [R1+0x2e58], R52 ;  /* 0x002e583401007387 */ /* 0x008fe80000100800 */
[----:B------:R3:W-:Y:S04]  /*b3b70*/  STL [R1+0x2e54], R53 ;  /* 0x002e543501007387 */ /* 0x0007e80000100800 */
[----:B------:R-:W-:Y:S04]  /*b3b80*/  STL [R1+0x2e50], R54 ;  /* 0x002e503601007387 */ /* 0x000fe80000100800 */
[----:B------:R-:W-:Y:S01]  /*b3b90*/  STL [R1+0x2e4c], R55 ;  /* 0x002e4c3701007387 */ /* 0x000fe20000100800 */
[----:B----4-:R-:W-:Y:S01]  /*b3ba0*/  IMAD.MOV.U32 R62, RZ, RZ, R120 ;  /* 0x000000ffff3e7224 */ /* 0x010fe200078e0078 */
[----:B------:R-:W-:Y:S01]  /*b3bb0*/  MOV R63, R122 ;  /* 0x0000007a003f7202 */ /* 0x000fe20000000f00 */
[----:B---3--:R-:W3:Y:S01]  /*b3bc0*/  LDC.64 R52, c[0x0][0x228] ;  /* 0x00008a00ff347b82 */ /* 0x008ee20000000a00 */
[----:B------:R-:W4:Y:S04]  /*b3bd0*/  LDL.LU R60, [R1+0x380] ;  /* 0x00038000013c7983 */ /* 0x000f280000300800 */
[----:B------:R-:W4:Y:S04]  /*b3be0*/  LDL.LU R61, [R1+0x388] ;  /* 0x00038800013d7983 */ /* 0x000f280000300800 */
[----:B------:R-:W1:Y:S01]  /*b3bf0*/  LDS.128 R64, [R11] ;  /* 0x000000000b407984 */ /* 0x000e620000000c00 */
        /* <DEDUP_REMOVED lines=9> */
[----:B----4-:R-:W-:Y:S01]  /*b3c90*/  STSM.16.M88.4 [R12], R60 ;  /* 0x0000003c0c007844 */ /* 0x010fe20000000200 */
[----:B------:R-:W-:Y:S06]  /*b3ca0*/  BAR.SYNC.DEFER_BLOCKING 0x0 ;  /* 0x0000000000007b1d */ /* 0x000fec0000010000 */
[----:B------:R-:W1:Y:S02]  /*b3cb0*/  LDS.128 R60, [R11] ;  /* 0x000000000b3c7984 */ /* 0x000e640000000c00 */
[----:B------:R-:W-:Y:S06]  /*b3cc0*/  BAR.SYNC.DEFER_BLOCKING 0x0 ;  /* 0x0000000000007b1d */ /* 0x000fec0000010000 */
[----:B-1----:R-:W-:Y:S04]  /*b3cd0*/  STL [R1+0x2e68], R60 ;  /* 0x002e683c01007387 */ /* 0x002fe80000100800 */
[----:B------:R1:W-:Y:S04]  /*b3ce0*/  STL [R1+0x2e64], R61 ;  /* 0x002e643d01007387 */ /* 0x0003e80000100800 */
[----:B------:R-:W-:Y:S04]  /*b3cf0*/  STL [R1+0x2e60], R62 ;  /* 0x002e603e01007387 */ /* 0x000fe80000100800 */
[----:B------:R-:W-:Y:S01]  /*b3d00*/  STL [R1+0x2d9c], R63 ;  /* 0x002d9c3f01007387 */ /* 0x000fe20000100800 */
[----:B---3--:R-:W-:Y:S01]  /*b3d10*/  IMAD.MOV.U32 R46, RZ, RZ, R52 ;  /* 0x000000ffff2e7224 */ /* 0x008fe200078e0034 */
[----:B-1----:R-:W1:Y:S02]  /*b3d20*/  LDC.64 R60, c[0x0][0x228] ;  /* 0x00008a00ff3c7b82 */ /* 0x002e640000000a00 */
        /* <DEDUP_REMOVED lines=13> */
[----:B------:R-:W-:Y:S04]  /*b3e00*/  STL [R1+0x2e6c], R75 ;  /* 0x002e6c4b01007387 */ /* 0x000fe80000100800 */
[----:B---3--:R-:W-:Y:S01]  /*b3e10*/  STSM.16.M88.4 [R12], R80 ;  /* 0x000000500c007844 */ /* 0x008fe20000000200 */
[----:B------:R-:W-:Y:S06]  /*b3e20*/  BAR.SYNC.DEFER_BLOCKING 0x0 ;  /* 0x0000000000007b1d */ /* 0x000fec0000010000 */
[----:B------:R-:W2:Y:S02]  /*b3e30*/  LDS.128 R68, [R11] ;  /* 0x000000000b447984 */ /* 0x000ea40000000c00 */
[----:B------:R-:W-:Y:S06]  /*b3e40*/  BAR.SYNC.DEFER_BLOCKING 0x0 ;  /* 0x0000000000007b1d */ /* 0x000fec0000010000 */
[----:B----4-:R3:W-:Y:S02]  /*b3e50*/  STSM.16.M88.4 [R12], R76 ;  /* 0x0000004c0c007844 */ /* 0x0107e40000000200 */
        /* <DEDUP_REMOVED lines=81> */
[----:B--2---:R-:W-:Y:S01]  /*b4370*/  STSM.16.M88.4 [R12], R100 ;  /* 0x000000640c007844 */ /* 0x004fe20000000200 */
[----:B------:R-:W-:Y:S06]  /*b4380*/  BAR.SYNC.DEFER_BLOCKING 0x0 ;  /* 0x0000000000007b1d */ /* 0x000fec0000010000 */
[----:B------:R-:W2:Y:S04]  /*b4390*/  LDL.LU R112, [R1+0xbb0] ;  /* 0x000bb00001707983 */ /* 0x000ea80000300800 */
[----:B------:R-:W2:Y:S04]  /*b43a0*/  LDL.LU R113, [R1+0xbb8] ;  /* 0x000bb80001717983 */ /* 0x000ea80000300800 */
[----:B------:R-:W2:Y:S04]  /*b43b0*/  LDL.LU R114, [R1+0x7b0] ;  /* 0x0007b00001727983 */ /* 0x000ea80000300800 */
[----:B------:R-:W2:Y:S04]  /*b43c0*/  LDL.LU R115, [R1+0x7b8] ;  /* 0x0007b80001737983 */ /* 0x000ea80000300800 */
[----:B------:R-:W4:Y:S01]  /*b43d0*/  LDS.128 R120, [R11] ;  /* 0x000000000b787984 */ /* 0x000f220000000c00 */
[----:B------:R-:W-:Y:S06]  /*b43e0*/  BAR.SYNC.DEFER_BLOCKING 0x0 ;  /* 0x0000000000007b1d */ /* 0x000fec0000010000 */
        /* <DEDUP_REMOVED lines=9> */
[----:B------:R-:W-:Y:S04]  /*b4480*/  STL [R1+0x2ee4], R117 ;  /* 0x002ee47501007387 */ /* 0x000fe80000100800 */
[----:B------:R-:W-:Y:S04]  /*b4490*/  STL [R1+0x2ee0], R118 ;  /* 0x002ee07601007387 */ /* 0x000fe80000100800 */
[----:B------:R-:W-:Y:S04]  /*b44a0*/  STL [R1+0x2edc], R119 ;  /* 0x002edc7701007387 */ /* 0x000fe80000100800 */
[----:B------:R-:W3:Y:S04]  /*b44b0*/  LDL.LU R100, [R1+0x3b0] ;  /* 0x0003b00001647983 */ /* 0x000ee80000300800 */
[----:B------:R-:W3:Y:S04]  /*b44c0*/  LDL.LU R101, [R1+0x3b8] ;  /* 0x0003b80001657983 */ /* 0x000ee80000300800 */
[----:B--2---:R-:W-:Y:S01]  /*b44d0*/  STSM.16.M88.4 [R12], R112 ;  /* 0x000000700c007844 */ /* 0x004fe20000000200 */
[----:B------:R-:W-:Y:S01]  /*b44e0*/  BAR.SYNC.DEFER_BLOCKING 0x0 ;  /* 0x0000000000007b1d */ /* 0x000fe20000010000 */
[----:B------:R-:W-:Y:S01]  /*b44f0*/  IMAD.MOV.U32 R102, RZ, RZ, R132 ;  /* 0x000000ffff667224 */ /* 0x000fe200078e0084 */
[----:B------:R-:W-:-:S04]  /*b4500*/  MOV R103, R134 ;  /* 0x0000008600677202 */ /* 0x000fc80000000f00 */
        /* <DEDUP_REMOVED lines=140> */
[----:B--2---:R2:W-:Y:S01]  /*b4dd0*/  STSM.16.M88.4 [R12], R112 ;  /* 0x000000700c007844 */ /* 0x0045e20000000200 */
[----:B------:R-:W-:Y:S01]  /*b4de0*/  BAR.SYNC.DEFER_BLOCKING 0x0 ;  /* 0x0000000000007b1d */ /* 0x000fe20000010000 */
[----:B------:R-:W-:Y:S01]  /*b4df0*/  IMAD.MOV.U32 R102, RZ, RZ, R144 ;  /* 0x000000ffff667224 */ /* 0x000fe200078e0090 */
[----:B------:R-:W-:-:S04]  /*b4e00*/  MOV R103, R146 ;  /* 0x0000009200677202 */ /* 0x000fc80000000f00 */
[----:B------:R-:W4:Y:S04]  /*b4e10*/  LDL.LU R104, [R1+0xbe4] ;  /* 0x000be40001687983 */ /* 0x000f280000300800 */
[----:B------:R-:W4:Y:S01]  /*b4e20*/  LDL.LU R105, [R1+0xbec] ;  /* 0x000bec0001697983 */ /* 0x000f220000300800 */
[----:B------:R-:W-:Y:S01]  /*b4e30*/  IMAD.MOV.U32 R110, RZ, RZ, R145 ;  /* 0x000000ffff6e7224 */ /* 0x000fe200078e0091 */
[----:B------:R-:W-:Y:S01]  /*b4e40*/  MOV R111, R147 ;  /* 0x00000093006f7202 */ /* 0x000fe20000000f00 */
[----:B--2---:R-:W2:Y:S01]  /*b4e50*/  LDC.64 R112, c[0x0][0x228] ;  /* 0x00008a00ff707b82 */ /* 0x004ea20000000a00 */
[----:B------:R-:W4:Y:S04]  /*b4e60*/  LDL.LU R106, [R1+0x7e4] ;  /* 0x0007e400016a7983 */ /* 0x000f280000300800 */
[----:B------:R-:W4:Y:S04]  /*b4e70*/  LDL.LU R107, [R1+0x7ec] ;  /* 0x0007ec00016b7983 */ /* 0x000f280000300800 */
[----:B------:R-:W1:Y:S01]  /*b4e80*/  LDS.128 R184, [R11] ;  /* 0x000000000bb87984 */ /* 0x000e620000000c00 */
[----:B------:R-:W-:Y:S06]  /*b4e90*/  BAR.SYNC.DEFER_BLOCKING 0x0 ;  /* 0x0000000000007b1d */ /* 0x000fec0000010000 */
        /* <DEDUP_REMOVED lines=14> */
[----:B------:R-:W2:Y:S04]  /*b4f80*/  LDL.LU R100, [R1+0xbf0] ;  /* 0x000bf00001647983 */ /* 0x000ea80000300800 */
[----:B------:R-:W2:Y:S04]  /*b4f90*/  LDL.LU R101, [R1+0xbf8] ;  /* 0x000bf80001657983 */ /* 0x000ea80000300800 */
[----:B------:R-:W2:Y:S04]  /*b4fa0*/  LDL.LU R102, [R1+0x7f0] ;  /* 0x0007f00001667983 */ /* 0x000ea80000300800 */
[----:B------:R-:W2:Y:S04]  /*b4fb0*/  LDL.LU R103, [R1+0x7f8] ;  /* 0x0007f80001677983 */ /* 0x000ea80000300800 */
[----:B----4-:R1:W-:Y:S01]  /*b4fc0*/  STSM.16.M88.4 [R12], R104 ;  /* 0x000000680c007844 */ /* 0x0103e20000000200 */
[----:B------:R-:W-:Y:S01]  /*b4fd0*/  BAR.SYNC.DEFER_BLOCKING 0x0 ;  /* 0x0000000000007b1d */ /* 0x000fe20000010000 */
[----:B------:R-:W-:-:S07]  /*b4fe0*/  MOV R175, R23 ;  /* 0x0000001700af7202 */ /* 0x000fce0000000f00 */
[----:B------:R-:W4:Y:S01]  /*b4ff0*/  LDC.64 R22, c[0x0][0x228] ;  /* 0x00008a00ff167b82 */ /* 0x000f220000000a00 */
[----:B------:R-:W-:-:S07]  /*b5000*/  MOV R120, R14 ;  /* 0x0000000e00787202 */ /* 0x000fce0000000f00 */
[----:B------:R-:W4:Y:S01]  /*b5010*/  LDC.64 R14, c[0x0][0x228] ;  /* 0x00008a00ff0e7b82 */ /* 0x000f220000000a00 */
[----:B------:R-:W-:-:S07]  /*b5020*/  MOV R118, R26 ;  /* 0x0000001a00767202 */ /* 0x000fce0000000f00 */
[----:B-1----:R-:W1:Y:S01]  /*b5030*/  LDC R104, c[0x0][0x228] ;  /* 0x00008a00ff687b82 */ /* 0x002e620000000800 */
[----:B------:R-:W4:Y:S07]  /*b5040*/  LDS.128 R192, [R11] ;  /* 0x000000000bc07984 */ /* 0x000f2e0000000c00 */
[----:B------:R-:W-:Y:S01]  /*b5050*/  BAR.SYNC.DEFER_BLOCKING 0x0 ;  /* 0x0000000000007b1d */ /* 0x000fe20000010000 */
[----:B------:R-:W-:Y:S02]  /*b5060*/  MOV R116, R28 ;  /* 0x0000001c00747202 */ /* 0x000fe40000000f00 */
[----:B------:R-:W-:-:S05]  /*b5070*/  MOV R182, R44 ;  /* 0x0000002c00b67202 */ /* 0x000fca0000000f00 */
[----:B------:R-:W2:Y:S08]  /*b5080*/  LDC R105, c[0x0][0x228] ;  /* 0x00008a00ff697b82 */ /* 0x000eb00000000800 */
[----:B------:R-:W2:Y:S08]  /*b5090*/  LDC R106, c[0x0][0x22c] ;  /* 0x00008b00ff6a7b82 */ /* 0x000eb00000000800 */
[----:B------:R-:W2:Y:S01]  /*b50a0*/  LDC R107, c[0x0][0x22c] ;  /* 0x00008b00ff6b7b82 */ /* 0x000ea20000000800 */
[----:B----4-:R-:W-:Y:S04]  /*b50b0*/  STL [R1+0x2fb0], R192 ;  /* 0x002fb0c001007387 */ /* 0x010fe80000100800 */
[----:B------:R-:W-:Y:S04]  /*b50c0*/  STL [R1+0x2fac], R193 ;  /* 0x002facc101007387 */ /* 0x000fe80000100800 */
[----:B------:R-:W-:Y:S04]  /*b50d0*/  STL [R1+0x2fa8], R194 ;  /* 0x002fa8c201007387 */ /* 0x000fe80000100800 */
[----:B------:R-:W-:Y:S04]  /*b50e0*/  STL [R1+0x2fa4], R195 ;  /* 0x002fa4c301007387 */ /* 0x000fe80000100800 */
[----:B---3--:R3:W-:Y:S01]  /*b50f0*/  STSM.16.M88.4 [R12], R108 ;  /* 0x0000006c0c007844 */ /* 0x0087e20000000200 */
[----:B------:R-:W-:Y:S01]  /*b5100*/  BAR.SYNC.DEFER_BLOCKING 0x0 ;  /* 0x0000000000007b1d */ /* 0x000fe20000010000 */
[----:B------:R-:W-:Y:S01]  /*b5110*/  IMAD.MOV.U32 R20, RZ, RZ, R23 ;  /* 0x000000ffff147224 */ /* 0x000fe200078e0017 */
[----:B------:R-:W-:-:S06]  /*b5120*/  MOV R119, R22 ;  /* 0x0000001600777202 */ /* 0x000fcc0000000f00 */
[----:B------:R-:W4:Y:S01]  /*b5130*/  LDC.64 R22, c[0x0][0x228] ;  /* 0x00008a00ff167b82 */ /* 0x000f220000000a00 */
[----:B------:R-:W-:Y:S02]  /*b5140*/  ISETP.LT.AND P4, PT, R9, R14, !P4 ;  /* 0x0000000e0900720c */ /* 0x000fe40006781270 */
[----:B-1----:R-:W-:-:S05]  /*b5150*/  ISETP.LT.AND P1, PT, R7, R104, !P5 ;  /* 0x000000680700720c */ /* 0x002fca0006f21270 */
[----:B---3--:R-:W1:Y:S08]  /*b5160*/  LDC R108, c[0x0][0x22c] ;  /* 0x00008b00ff6c7b82 */ /* 0x008e700000000800 */
[----:B------:R-:W3:Y:S01]  /*b5170*/  LDC.64 R110, c[0x0][0x228] ;  /* 0x00008a00ff6e7b82 */ /* 0x000ee20000000a00 */
[----:B------:R-:W1:Y:S07]  /*b5180*/  LDS.128 R188, [R11] ;  /* 0x000000000bbc7984 */ /* 0x000e6e0000000c00 */
[----:B------:R-:W-:Y:S01]  /*b5190*/  BAR.SYNC.DEFER_BLOCKING 0x0 ;  /* 0x0000000000007b1d */ /* 0x000fe20000010000 */
[----:B----4-:R-:W-:Y:S01]  /*b51a0*/  MOV R252, R23 ;  /* 0x0000001700fc7202 */ /* 0x010fe20000000f00 */
[----:B------:R-:W-:-:S06]  /*b51b0*/  IMAD.MOV.U32 R18, RZ, RZ, R22 ;  /* 0x000000ffff127224 */ /* 0x000fcc00078e0016 */
[----:B------:R-:W4:Y:S01]  /*b51c0*/  LDC R104, c[0x0][0x228] ;  /* 0x00008a00ff687b82 */ /* 0x000f220000000800 */
[----:B--2---:R2:W-:Y:S07]  /*b51d0*/  STSM.16.M88.4 [R12], R100 ;  /* 0x000000640c007844 */ /* 0x0045ee0000000200 */
[----:B------:R-:W-:Y:S06]  /*b51e0*/  BAR.SYNC.DEFER_BLOCKING 0x0 ;  /* 0x0000000000007b1d */ /* 0x000fec0000010000 */
[----:B-1----:R-:W-:Y:S04]  /*b51f0*/  STL.64 [R1+0x2fc0], R188 ;  /* 0x002fc0bc01007387 */ /* 0x002fe80000100a00 */
[----:B------:R-:W-:Y:S04]  /*b5200*/  STL [R1+0x2fb8], R190 ;  /* 0x002fb8be01007387 */ /* 0x000fe80000100800 */
[----:B------:R-:W-:Y:S04]  /*b5210*/  STL [R1+0x2fb4], R191 ;  /* 0x002fb4bf01007387 */ /* 0x000fe80000100800 */
[----:B--2---:R-:W2:Y:S04]  /*b5220*/  LDL.LU R100, [R1+0x3f0] ;  /* 0x0003f00001647983 */ /* 0x004ea80000300800 */
[----:B------:R-:W2:Y:S04]  /*b5230*/  LDL.LU R101, [R1+0x3f8] ;  /* 0x0003f80001657983 */ /* 0x000ea80000300800 */
[----:B------:R-:W1:Y:S01]  /*b5240*/  LDS.128 R144, [R11] ;  /* 0x000000000b907984 */ /* 0x000e620000000c00 */
[----:B------:R-:W-:Y:S01]  /*b5250*/  IMAD.MOV.U32 R102, RZ, RZ, R148 ;  /* 0x000000ffff667224 */ /* 0x000fe200078e0094 */
[----:B------:R-:W-:Y:S01]  /*b5260*/  MOV R103, R150 ;  /* 0x0000009600677202 */ /* 0x000fe20000000f00 */
[----:B------:R-:W-:Y:S06]  /*b5270*/  BAR.SYNC.DEFER_BLOCKING 0x0 ;  /* 0x0000000000007b1d */ /* 0x000fec0000010000 */
[----:B-1----:R-:W-:Y:S04]  /*b5280*/  STL.64 [R1+0x2fd0], R144 ;  /* 0x002fd09001007387 */ /* 0x002fe80000100a00 */
        /* <DEDUP_REMOVED lines=9> */
[----:B------:R-:W3:Y:S04]  /*b5320*/  LDL.LU R17, [R1+0xe10] ;  /* 0x000e100001117983 */ /* 0x000ee80000300800 */
[----:B-1----:R-:W-:Y:S04]  /*b5330*/  STL.64 [R1+0x2fd8], R198 ;  /* 0x002fd8c601007387 */ /* 0x002fe80000100a00 */
[----:B--2---:R1:W-:Y:S01]  /*b5340*/  STSM.16.M88.4 [R12], R100 ;  /* 0x000000640c007844 */ /* 0x0043e20000000200 */
[----:B------:R-:W-:Y:S06]  /*b5350*/  BAR.SYNC.DEFER_BLOCKING 0x0 ;  /* 0x0000000000007b1d */ /* 0x000fec0000010000 */
[----:B-1----:R-:W2:Y:S04]  /*b5360*/  LDL.LU R100, [R1+0x3f4] ;  /* 0x0003f40001647983 */ /* 0x002ea80000300800 */
[----:B------:R-:W2:Y:S04]  /*b5370*/  LDL.LU R101, [R1+0x3fc] ;  /* 0x0003fc0001657983 */ /* 0x000ea80000300800 */
[----:B------:R-:W4:Y:S04]  /*b5380*/  LDL.LU R24, [R1+0xe00] ;  /* 0x000e000001187983 */ /* 0x000f280000300800 */
[----:B------:R-:W4:Y:S04]  /*b5390*/  LDL.LU R16, [R1+0x800] ;  /* 0x0008000001107983 */ /* 0x000f280000300800 */
[----:B------:R-:W1:Y:S01]  /*b53a0*/  LDS.128 R200, [R11] ;  /* 0x000000000bc87984 */ /* 0x000e620000000c00 */
[----:B------:R-:W-:Y:S01]  /*b53b0*/  IMAD.MOV.U32 R102, RZ, RZ, R149 ;  /* 0x000000ffff667224 */ /* 0x000fe200078e0095 */
[----:B------:R-:W-:Y:S01]  /*b53c0*/  MOV R103, R151 ;  /* 0x0000009700677202 */ /* 0x000fe20000000f00 */
[----:B------:R-:W-:Y:S01]  /*b53d0*/  BAR.SYNC.DEFER_BLOCKING 0x0 ;  /* 0x0000000000007b1d */ /* 0x000fe20000010000 */
[----:B------:R-:W-:-:S07]  /*b53e0*/  IMAD.MOV.U32 R23, RZ, RZ, R27 ;  /* 0x000000ffff177224 */ /* 0x000fce00078e001b */
[----:B------:R-:W3:Y:S01]  /*b53f0*/  LDC.64 R26, c[0x0][0x228] ;  /* 0x00008a00ff1a7b82 */ /* 0x000ee20000000a00 */
[----:B------:R-:W-:Y:S02]  /*b5400*/  ISETP.LT.AND P5, PT, R9, R19, !P5 ;  /* 0x000000130900720c */ /* 0x000fe40006fa1270 */
[----:B---3--:R-:W-:Y:S01]  /*b5410*/  MOV R19, R26 ;  /* 0x0000001a00137202 */ /* 0x008fe20000000f00 */
[----:B--2---:R2:W-:Y:S02]  /*b5420*/  STSM.16.M88.4 [R12], R100 ;  /* 0x000000640c007844 */ /* 0x0045e40000000200 */
[C---:B--2---:R-:W-:Y:S02]  /*b5430*/  IMAD.WIDE R12, R10.reuse, 0x4, R2 ;  /* 0x000000040a0c7825 */ /* 0x044fe400078e0202 */
[----:B------:R-:W-:Y:S08]  /*b5440*/  BAR.SYNC.DEFER_BLOCKING 0x0 ;  /* 0x0000000000007b1d */ /* 0x000ff00000010000 */
[----:B------:R-:W2:Y:S08]  /*b5450*/  LDC R102, c[0x0][0x228] ;  /* 0x00008a00ff667b82 */ /* 0x000eb00000000800 */
[----:B------:R-:W3:Y:S01]  /*b5460*/  LDC R103, c[0x0][0x228] ;  /* 0x00008a00ff677b82 */ /* 0x000ee20000000800 */
[----:B------:R1:W-:Y:S04]  /*b5470*/  @P0 STG.E desc[UR60][R12.64], R17 ;  /* 0x000000110c000986 */ /* 0x0003e8000c10193c */
[----:B-1----:R-:W3:Y:S01]  /*b5480*/  LDL.LU R17, [R1+0xc00] ;  /* 0x000c000001117983 */ /* 0x002ee20000300800 */
[----:B------:R-:W-:-:S03]  /*b5490*/  IMAD.WIDE R12, R10, 0x4, R4 ;  /* 0x000000040a0c7825 */ /* 0x000fc600078e0204 */
[----:B------:R-:W3:Y:S04]  /*b54a0*/  LDL.LU R26, [R1+0xe14] ;  /* 0x000e1400011a7983 */ /* 0x000ee80000300800 */
[----:B----4-:R1:W-:Y:S04]  /*b54b0*/  @P4 STG.E desc[UR60][R12.64], R24 ;  /* 0x000000180c004986 */ /* 0x0103e8000c10193c */
[----:B-1----:R-:W4:Y:S01]  /*b54c0*/  LDL.LU R24, [R1+0xe04] ;  /* 0x000e040001187983 */ /* 0x002f220000300800 */
[----:B------:R-:W-:Y:S01]  /*b54d0*/  ISETP.GE.AND P0, PT, R8, R21, PT ;  /* 0x000000150800720c */ /* 0x000fe20003f06270 */
[----:B------:R-:W1:Y:S01]  /*b54e0*/  LDC.64 R12, c[0x0][0x228] ;  /* 0x00008a00ff0c7b82 */ /* 0x000e620000000a00 */
[----:B------:R-:W-:-:S05]  /*b54f0*/  IADD3 R8, R10, R0, RZ ;  /* 0x000000000a087210 */ /* 0x000fca0007ffe0ff */
[----:B------:R-:W-:-:S05]  /*b5500*/  IMAD.WIDE R100, R8, 0x4, R2 ;  /* 0x0000000408647825 */ /* 0x000fca00078e0202 */
[----:B------:R1:W-:Y:S01]  /*b5510*/  @P1 STG.E desc[UR60][R100.64], R16 ;  /* 0x0000001064001986 */ /* 0x0003e2000c10193c */
[----:B--2---:R-:W-:Y:S02]  /*b5520*/  ISETP.LT.AND P1, PT, R7, R102, !P0 ;  /* 0x000000660700720c */ /* 0x004fe40004721270 */
[----:B------:R-:W-:Y:S01]  /*b5530*/  ISETP.LT.AND P0, PT, R9, R18, !P0 ;  /* 0x000000120900720c */ /* 0x000fe20004701270 */
[----:B-1----:R-:W-:Y:S01]  /*b5540*/  IMAD.MOV.U32 R117, RZ, RZ, R12 ;  /* 0x000000ffff757224 */ /* 0x002fe200078e000c */
[----:B------:R-:W2:Y:S01]  /*b5550*/  LDL.LU R18, [R1+0x804] ;  /* 0x0008040001127983 */ /* 0x000ea20000300800 */
[----:B------:R-:W-:Y:S01]  /*b5560*/  MOV R16, R13 ;  /* 0x0000000d00107202 */ /* 0x000fe20000000f00 */
[C-C-:B------:R-:W-:Y:S01]  /*b5570*/  IMAD.WIDE R12, R8.reuse, 0x4, R4.reuse ;  /* 0x00000004080c7825 */ /* 0x140fe200078e0204 */
[----:B------:R-:W-:Y:S01]  /*b5580*/  IADD3 R8, R8, R0, RZ ;  /* 0x0000000008087210 */ /* 0x000fe20007ffe0ff */
[----:B------:R-:W1:Y:S04]  /*b5590*/  LDC R102, c[0x0][0x228] ;  /* 0x00008a00ff667b82 */ /* 0x000e680000000800 */
[----:B------:R-:W-:-:S04]  /*b55a0*/  IMAD.WIDE R100, R8, 0x4, R4 ;  /* 0x0000000408647825 */ /* 0x000fc800078e0204 */
[----:B------:R-:W-:-:S05]  /*b55b0*/  VIADD R10, R6, 0x3 ;  /* 0x00000003060a7836 */ /* 0x000fca0000000000 */
[----:B------:R-:W-:Y:S01]  /*b55c0*/  ISETP.GE.AND P4, PT, R10, R20, PT ;  /* 0x000000140a00720c */ /* 0x000fe20003f86270 */
[----:B------:R-:W-:Y:S01]  /*b55d0*/  VIADD R10, R6, 0x4 ;  /* 0x00000004060a7836 */ /* 0x000fe20000000000 */
[----:B------:R-:W1:Y:S01]  /*b55e0*/  LDC.64 R20, c[0x0][0x228] ;  /* 0x00008a00ff147b82 */ /* 0x000e620000000a00 */
[----:B---3--:R3:W-:Y:S04]  /*b55f0*/  @P5 STG.E desc[UR60][R12.64], R17 ;  /* 0x000000110c005986 */ /* 0x0087e8000c10193c */
[----:B---3--:R-:W3:Y:S04]  /*b5600*/  LDL.LU R17, [R1+0xc04] ;  /* 0x000c040001117983 */ /* 0x008ee80000300800 */
[----:B------:R-:W3:Y:S01]  /*b5610*/  LDL.LU R25, [R1+0xe18] ;  /* 0x000e180001197983 */ /* 0x000ee20000300800 */
[----:B------:R-:W-:-:S05]  /*b5620*/  IMAD.WIDE R12, R8, 0x4, R2 ;  /* 0x00000004080c7825 */ /* 0x000fca00078e0202 */
[----:B------:R-:W-:Y:S04]  /*b5630*/  @P1 STG.E desc[UR60][R12.64], R26 ;  /* 0x0000001a0c001986 */ /* 0x000fe8000c10193c */
[----:B----4-:R4:W-:Y:S04]  /*b5640*/  @P0 STG.E desc[UR60][R100.64], R24 ;  /* 0x0000001864000986 */ /* 0x0109e8000c10193c */
[----:B----4-:R-:W4:Y:S01]  /*b5650*/  LDL.LU R24, [R1+0xe08] ;  /* 0x000e080001187983 */ /* 0x010f220000300800 */
[----:B------:R-:W-:Y:S02]  /*b5660*/  ISETP.LT.AND P5, PT, R7, R103, !P4 ;  /* 0x000000670700720c */ /* 0x000fe400067a1270 */
[----:B------:R-:W-:Y:S01]  /*b5670*/  IADD3 R8, R8, R0, RZ ;  /* 0x0000000008087210 */ /* 0x000fe20007ffe0ff */
[----:B-1----:R-:W-:Y:S01]  /*b5680*/  IMAD.MOV.U32 R173, RZ, RZ, R21 ;  /* 0x000000ffffad7224 */ /* 0x002fe200078e0015 */
[----:B------:R-:W-:Y:S01]  /*b5690*/  ISETP.GE.AND P1, PT, R10, R23, PT ;  /* 0x000000170a00720c */ /* 0x000fe20003f26270 */
[----:B------:R-:W-:Y:S01]  /*b56a0*/  VIADD R10, R6, 0x5 ;  /* 0x00000005060a7836 */ /* 0x000fe20000000000 */
[----:B------:R-:W1:Y:S01]  /*b56b0*/  LDC R103, c[0x0][0x228] ;  /* 0x00008a00ff677b82 */ /* 0x000e620000000800 */
[----:B------:R-:W-:-:S06]  /*b56c0*/  IMAD.WIDE R12, R8, 0x4, R2 ;  /* 0x00000004080c7825 */ /* 0x000fcc00078e0202 */
[----:B--2---:R2:W-:Y:S01]  /*b56d0*/  @P5 STG.E desc[UR60][R12.64], R18 ;  /* 0x000000120c005986 */ /* 0x0045e2000c10193c */
[----:B------:R-:W-:-:S03]  /*b56e0*/  ISETP.GE.AND P5, PT, R10, R16, PT ;  /* 0x000000100a00720c */ /* 0x000fc60003fa6270 */
[----:B------:R-:W4:Y:S01]  /*b56f0*/  LDL.LU R16, [R1+0x808] ;  /* 0x0008080001107983 */ /* 0x000f220000300800 */
[----:B------:R-:W-:Y:S02]  /*b5700*/  IMAD.MOV.U32 R21, RZ, RZ, R29 ;  /* 0x000000ffff157224 */ /* 0x000fe400078e001d */
[----:B------:R-:W1:Y:S08]  /*b5710*/  LDC.64 R28, c[0x0][0x228] ;  /* 0x00008a00ff1c7b82 */ /* 0x000e700000000a00 */
[----:B--2---:R-:W2:Y:S01]  /*b5720*/  LDC.64 R12, c[0x0][0x228] ;  /* 0x00008a00ff0c7b82 */ /* 0x004ea20000000a00 */
[----:B------:R-:W-:-:S07]  /*b5730*/  IMAD.MOV.U32 R174, RZ, RZ, R27 ;  /* 0x000000ffffae7224 */ /* 0x000fce00078e001b */
[----:B------:R-:W2:Y:S01]  /*b5740*/  LDC.64 R26, c[0x0][0x228] ;  /* 0x00008a00ff1a7b82 */ /* 0x000ea20000000a00 */
[----:B------:R-:W-:Y:S02]  /*b5750*/  ISETP.LT.AND P4, PT, R9, R19, !P4 ;  /* 0x000000130900720c */ /* 0x000fe40006781270 */
[----:B------:R-:W-:Y:S02]  /*b5760*/  ISETP.LT.AND P0, PT, R7, R104, !P1 ;  /* 0x000000680700720c */ /* 0x000fe40004f01270 */
[----:B------:R-:W-:Y:S02]  /*b5770*/  IADD3 R10, R8, R0, RZ ;  /* 0x00000000080a7210 */ /* 0x000fe40007ffe0ff */
[----:B------:R-:W-:Y:S01]  /*b5780*/  MOV R22, R20 ;  /* 0x0000001400167202 */ /* 0x000fe20000000f00 */
[----:B-1----:R-:W-:Y:S01]  /*b5790*/  IMAD.MOV.U32 R20, RZ, RZ, R28 ;  /* 0x000000ffff147224 */ /* 0x002fe200078e001c */
[----:B------:R-:W1:Y:S01]  /*b57a0*/  LDC R104, c[0x0][0x228] ;  /* 0x00008a00ff687b82 */ /* 0x000e620000000800 */
[----:B------:R-:W-:-:S04]  /*b57b0*/  IMAD.WIDE R100, R10, 0x4, R2 ;  /* 0x000000040a647825 */ /* 0x000fc800078e0202 */
[----:B--2---:R-:W-:Y:S01]  /*b57c0*/  IMAD.MOV.U32 R18, RZ, RZ, R12 ;  /* 0x000000ffff127224 */ /* 0x004fe200078e000c */
[----:B------:R-:W-:Y:S01]  /*b57d0*/  MOV R163, R13 ;  /* 0x0000000d00a37202 */ /* 0x000fe20000000f00 */
[----:B------:R-:W-:-:S04]  /*b57e0*/  IMAD.WIDE R12, R8, 0x4, R4 ;  /* 0x00000004080c7825 */ /* 0x000fc800078e0204 */
[----:B------:R-:W-:Y:S01]  /*b57f0*/  VIADD R8, R6, 0x6 ;  /* 0x0000000606087836 */ /* 0x000fe20000000000 */
[----:B------:R-:W-:Y:S01]  /*b5800*/  MOV R19, R27 ;  /* 0x0000001b00137202 */ /* 0x000fe20000000f00 */
[----:B------:R-:W-:Y:S02]  /*b5810*/  IMAD.MOV.U32 R128, RZ, RZ, R26 ;  /* 0x000000ffff807224 */ /* 0x000fe400078e001a */
[----:B------:R-:W2:Y:S01]  /*b5820*/  LDC.64 R26, c[0x0][0x228] ;  /* 0x00008a00ff1a7b82 */ /* 0x000ea20000000a00 */
[----:B------:R-:W-:Y:S01]  /*b5830*/  ISETP.LT.AND P1, PT, R9, R22, !P1 ;  /* 0x000000160900720c */ /* 0x000fe20004f21270 */
[----:B---3--:R3:W-:Y:S01]  /*b5840*/  @P4 STG.E desc[UR60][R12.64], R17 ;  /* 0x000000110c004986 */ /* 0x0087e2000c10193c */
[----:B------:R-:W-:Y:S02]  /*b5850*/  ISETP.LT.AND P4, PT, R7, R103, !P5 ;  /* 0x000000670700720c */ /* 0x000fe40006f81270 */
[----:B------:R-:W-:Y:S01]  /*b5860*/  ISETP.LT.AND P5, PT, R9, R20, !P5 ;  /* 0x000000140900720c */ /* 0x000fe20006fa1270 */
[----:B------:R1:W-:Y:S01]  /*b5870*/  @P0 STG.E desc[UR60][R100.64], R25 ;  /* 0x0000001964000986 */ /* 0x0003e2000c10193c */
[----:B------:R-:W-:-:S02]  /*b5880*/  ISETP.GE.AND P0, PT, R8, R21, PT ;  /* 0x000000150800720c */ /* 0x000fc40003f06270 */
[----:B------:R-:W-:Y:S01]  /*b5890*/  MOV R121, R29 ;  /* 0x0000001d00797202 */ /* 0x000fe20000000f00 */
[----:B------:R-:W1:Y:S01]  /*b58a0*/  LDC.64 R20, c[0x0][0x228] ;  /* 0x00008a00ff147b82 */ /* 0x000e620000000a00 */
[----:B---3--:R-:W3:Y:S01]  /*b58b0*/  LDL.LU R17, [R1+0xc08] ;  /* 0x000c080001117983 */ /* 0x008ee20000300800 */
[C---:B------:R-:W-:Y:S01]  /*b58c0*/  IMAD.WIDE R12, R10.reuse, 0x4, R4 ;  /* 0x000000040a0c7825 */ /* 0x040fe200078e0204 */
[----:B------:R-:W-:-:S05]  /*b58d0*/  IADD3 R8, R10, R0, RZ ;  /* 0x000000000a087210 */ /* 0x000fca0007ffe0ff */
[----:B------:R-:W1:Y:S01]  /*b58e0*/  LDC.64 R28, c[0x0][0x228] ;  /* 0x00008a00ff1c7b82 */ /* 0x000e620000000a00 */
[----:B--2---:R-:W-:-:S07]  /*b58f0*/  IMAD.MOV.U32 R162, RZ, RZ, R27 ;  /* 0x000000ffffa27224 */ /* 0x004fce00078e001b */
[----:B------:R-:W2:Y:S01]  /*b5900*/  LDC R103, c[0x0][0x228] ;  /* 0x00008a00ff677b82 */ /* 0x000ea20000000800 */
[----:B----4-:R4:W-:Y:S01]  /*b5910*/  @P1 STG.E desc[UR60][R12.64], R24 ;  /* 0x000000180c001986 */ /* 0x0109e2000c10193c */
[----:B-1----:R-:W-:Y:S02]  /*b5920*/  MOV R126, R20 ;  /* 0x00000014007e7202 */ /* 0x002fe40000000f00 */
[----:B------:R-:W-:Y:S02]  /*b5930*/  MOV R20, R26 ;  /* 0x0000001a00147202 */ /* 0x000fe40000000f00 */
[----:B------:R-:W2:Y:S01]  /*b5940*/  LDL.LU R26, [R1+0xe1c] ;  /* 0x000e1c00011a7983 */ /* 0x000ea20000300800 */
[----:B------:R-:W-:Y:S01]  /*b5950*/  IMAD.WIDE R100, R8, 0x4, R2 ;  /* 0x0000000408647825 */ /* 0x000fe200078e0202 */
[----:B----4-:R-:W1:Y:S02]  /*b5960*/  LDC.64 R12, c[0x0][0x228] ;  /* 0x00008a00ff0c7b82 */ /* 0x010e640000000a00 */
[----:B------:R-:W4:Y:S04]  /*b5970*/  LDL.LU R24, [R1+0xe0c] ;  /* 0x000e0c0001187983 */ /* 0x000f280000300800 */
[----:B------:R1:W-:Y:S01]  /*b5980*/  @P4 STG.E desc[UR60][R100.64], R16 ;  /* 0x0000001064004986 */ /* 0x0003e2000c10193c */
[----:B------:R-:W-:-:S02]  /*b5990*/  ISETP.LT.AND P4, PT, R7, R102, !P0 ;  /* 0x000000660700720c */ /* 0x000fc40004781270 */
[----:B------:R-:W-:Y:S01]  /*b59a0*/  ISETP.LT.AND P0, PT, R9, R18, !P0 ;  /* 0x000000120900720c */ /* 0x000fe20004701270 */
[----:B------:R-:W-:Y:S01]  /*b59b0*/  VIADD R10, R6, 0x7 ;  /* 0x00000007060a7836 */ /* 0x000fe20000000000 */
[----:B------:R-:W4:Y:S01]  /*b59c0*/  LDL.LU R18, [R1+0x80c] ;  /* 0x00080c0001127983 */ /* 0x000f220000300800 */
[----:B------:R-:W-:Y:S01]  /*b59d0*/  IMAD.MOV.U32 R23, RZ, RZ, R21 ;  /* 0x000000ffff177224 */ /* 0x000fe200078e0015 */
[----:B------:R-:W-:Y:S01]  /*b59e0*/  MOV R22, R28 ;  /* 0x0000001c00167202 */ /* 0x000fe20000000f00 */
[----:B------:R-:W-:Y:S01]  /*b59f0*/  IMAD.MOV.U32 R161, RZ, RZ, R29 ;  /* 0x000000ffffa17224 */ /* 0x000fe200078e001d */
[----:B-1----:R-:W-:Y:S01]  /*b5a00*/  MOV R16, R13 ;  /* 0x0000000d00107202 */ /* 0x002fe20000000f00 */
[----:B------:R-:W-:Y:S01]  /*b5a10*/  IMAD.MOV.U32 R125, RZ, RZ, R12 ;  /* 0x000000ffff7d7224 */ /* 0x000fe200078e000c */
[----:B------:R-:W-:Y:S01]  /*b5a20*/  ISETP.GE.AND P1, PT, R10, R19, PT ;  /* 0x000000130a00720c */ /* 0x000fe20003f26270 */
[C-C-:B------:R-:W-:Y:S01]  /*b5a30*/  IMAD.WIDE R12, R8.reuse, 0x4, R4.reuse ;  /* 0x00000004080c7825 */ /* 0x140fe200078e0204 */
[----:B------:R-:W-:Y:S01]  /*b5a40*/  IADD3 R8, R8, R0, RZ ;  /* 0x0000000008087210 */ /* 0x000fe20007ffe0ff */
[----:B------:R-:W1:Y:S04]  /*b5a50*/  LDC.64 R28, c[0x0][0x228] ;  /* 0x00008a00ff1c7b82 */ /* 0x000e680000000a00 */
[----:B------:R-:W-:-:S04]  /*b5a60*/  IMAD.WIDE R100, R8, 0x4, R4 ;  /* 0x0000000408647825 */ /* 0x000fc800078e0204 */
[----:B------:R-:W-:Y:S01]  /*b5a70*/  VIADD R10, R6, 0x8 ;  /* 0x00000008060a7836 */ /* 0x000fe20000000000 */
[----:B------:R-:W1:Y:S01]  /*b5a80*/  LDC R102, c[0x0][0x228] ;  /* 0x00008a00ff667b82 */ /* 0x000e620000000800 */
[----:B---3--:R3:W-:Y:S04]  /*b5a90*/  @P5 STG.E desc[UR60][R12.64], R17 ;  /* 0x000000110c005986 */ /* 0x0087e8000c10193c */
[----:B---3--:R-:W3:Y:S01]  /*b5aa0*/  LDL.LU R17, [R1+0xc0c] ;  /* 0x000c0c0001117983 */ /* 0x008ee20000300800 */
[----:B------:R-:W-:-:S03]  /*b5ab0*/  IMAD.WIDE R12, R8, 0x4, R2 ;  /* 0x00000004080c7825 */ /* 0x000fc600078e0202 */
[----:B------:R-:W3:Y:S04]  /*b5ac0*/  LDL.LU R25, [R1+0xe20] ;  /* 0x000e200001197983 */ /* 0x000ee80000300800 */
[----:B--2---:R2:W-:Y:S04]  /*b5ad0*/  @P4 STG.E desc[UR60][R12.64], R26 ;  /* 0x0000001a0c004986 */ /* 0x0045e8000c10193c */
[----:B----4-:R4:W-:Y:S01]  /*b5ae0*/  @P0 STG.E desc[UR60][R100.64], R24 ;  /* 0x0000001864000986 */ /* 0x0109e2000c10193c */
[----:B------:R-:W-:Y:S02]  /*b5af0*/  ISETP.LT.AND P5, PT, R7, R104, !P1 ;  /* 0x000000680700720c */ /* 0x000fe40004fa1270 */
[----:B------:R-:W-:Y:S01]  /*b5b00*/  IADD3 R8, R8, R0, RZ ;  /* 0x0000000008087210 */ /* 0x000fe20007ffe0ff */
[----:B-1----:R-:W-:Y:S01]  /*b5b10*/  IMAD.MOV.U32 R21, RZ, RZ, R29 ;  /* 0x000000ffff157224 */ /* 0x002fe200078e001d */
[----:B------:R-:W-:Y:S01]  /*b5b20*/  ISETP.GE.AND P4, PT, R10, R23, PT ;  /* 0x000000170a00720c */ /* 0x000fe20003f86270 */
[----:B--2---:R-:W1:Y:S01]  /*b5b30*/  LDC.64 R26, c[0x0][0x228] ;  /* 0x00008a00ff1a7b82 */ /* 0x004e620000000a00 */
[----:B----4-:R-:W2:Y:S01]  /*b5b40*/  LDL.LU R24, [R1+0xc10] ;  /* 0x000c100001187983 */ /* 0x010ea20000300800 */
[----:B------:R-:W-:Y:S01]  /*b5b50*/  IMAD.WIDE R12, R8, 0x4, R2 ;  /* 0x00000004080c7825 */ /* 0x000fe200078e0202 */
[----:B------:R-:W-:-:S02]  /*b5b60*/  MOV R124, R28 ;  /* 0x0000001c007c7202 */ /* 0x000fc40000000f00 */
[----:B------:R-:W-:Y:S01]  /*b5b70*/  ISETP.LT.AND P1, PT, R9, R20, !P1 ;  /* 0x000000140900720c */ /* 0x000fe20004f21270 */
[----:B------:R-:W-:Y:S02]  /*b5b80*/  VIADD R10, R6, 0x9 ;  /* 0x00000009060a7836 */ /* 0x000fe40000000000 */
[----:B------:R4:W-:Y:S01]  /*b5b90*/  @P5 STG.E desc[UR60][R12.64], R18 ;  /* 0x000000120c005986 */ /* 0x0009e2000c10193c */
[----:B------:R-:W1:Y:S02]  /*b5ba0*/  LDC.64 R28, c[0x0][0x228] ;  /* 0x00008a00ff1c7b82 */ /* 0x000e640000000a00 */
[----:B------:R-:W-:Y:S02]  /*b5bb0*/  ISETP.GE.AND P5, PT, R10, R16, PT ;  /* 0x000000100a00720c */ /* 0x000fe40003fa6270 */
[----:B------:R-:W2:Y:S04]  /*b5bc0*/  LDL.LU R16, [R1+0x810] ;  /* 0x0008100001107983 */ /* 0x000ea80000300800 */
[----:B------:R-:W3:Y:S08]  /*b5bd0*/  LDC R104, c[0x0][0x228] ;  /* 0x00008a00ff687b82 */ /* 0x000ef00000000800 */
[----:B----4-:R-:W4:Y:S01]  /*b5be0*/  LDC.64 R12, c[0x0][0x228] ;  /* 0x00008a00ff0c7b82 */ /* 0x010f220000000a00 */
[----:B-1----:R-:W-:Y:S01]  /*b5bf0*/  MOV R20, R27 ;  /* 0x0000001b00147202 */ /* 0x002fe20000000f00 */
[----:B------:R-:W-:-:S06]  /*b5c00*/  IMAD.MOV.U32 R155, RZ, RZ, R26 ;  /* 0x000000ffff9b7224 */ /* 0x000fcc00078e001a */
[----:B------:R-:W1:Y:S01]  /*b5c10*/  LDC.64 R26, c[0x0][0x228] ;  /* 0x00008a00ff1a7b82 */ /* 0x000e620000000a00 */
[----:B----4-:R-:W-:Y:S01]  /*b5c20*/  IMAD.MOV.U32 R18, RZ, RZ, R12 ;  /* 0x000000ffff127224 */ /* 0x010fe200078e000c */
[----:B------:R-:W-:Y:S01]  /*b5c30*/  MOV R131, R13 ;  /* 0x0000000d00837202 */ /* 0x000fe20000000f00 */
[----:B------:R-:W-:-:S04]  /*b5c40*/  IMAD.WIDE R12, R8, 0x4, R4 ;  /* 0x00000004080c7825 */ /* 0x000fc800078e0204 */
[----:B-1----:R-:W-:Y:S01]  /*b5c50*/  IMAD.MOV.U32 R23, RZ, RZ, R27 ;  /* 0x000000ffff177224 */ /* 0x002fe200078e001b */
[----:B------:R-:W-:Y:S02]  /*b5c60*/  MOV R154, R26 ;  /* 0x0000001a009a7202 */ /* 0x000fe40000000f00 */
[----:B------:R-:W1:Y:S01]  /*b5c70*/  LDC.64 R26, c[0x0][0x228] ;  /* 0x00008a00ff1a7b82 */ /* 0x000e620000000a00 */
[----:B------:R-:W-:Y:S02]  /*b5c80*/  ISETP.LT.AND P0, PT, R7, R103, !P4 ;  /* 0x000000670700720c */ /* 0x000fe40006701270 */
[----:B------:R-:W-:Y:S02]  /*b5c90*/  ISETP.LT.AND P4, PT, R9, R22, !P4 ;  /* 0x000000160900720c */ /* 0x000fe40006781270 */
[----:B------:R-:W-:Y:S01]  /*b5ca0*/  IADD3 R10, R8, R0, RZ ;  /* 0x00000000080a7210 */ /* 0x000fe20007ffe0ff */
[----:B------:R-:W-:Y:S02]  /*b5cb0*/  IMAD.MOV.U32 R19, RZ, RZ, R28 ;  /* 0x000000ffff137224 */ /* 0x000fe400078e001c */
[----:B------:R-:W4:Y:S02]  /*b5cc0*/  LDC R103, c[0x0][0x228] ;  /* 0x00008a00ff677b82 */ /* 0x000f240000000800 */
[C---:B------:R-:W-:Y:S01]  /*b5cd0*/  IMAD.WIDE R100, R10.reuse, 0x4, R2 ;  /* 0x000000040a647825 */ /* 0x040fe200078e0202 */
[----:B---3--:R3:W-:Y:S04]  /*b5ce0*/  @P1 STG.E desc[UR60][R12.64], R17 ;  /* 0x000000110c001986 */ /* 0x0087e8000c10193c */
[----:B---3--:R-:W3:Y:S01]  /*b5cf0*/  LDL.LU R17, [R1+0x410] ;  /* 0x0004100001117983 */ /* 0x008ee20000300800 */
[----:B------:R-:W-:Y:S01]  /*b5d00*/  IMAD.WIDE R12, R10, 0x4, R4 ;  /* 0x000000040a0c7825 */ /* 0x000fe200078e0204 */
[----:B------:R-:W-:-:S02]  /*b5d10*/  ISETP.LT.AND P1, PT, R7, R104, !P5 ;  /* 0x000000680700720c */ /* 0x000fc40006f21270 */
[----:B------:R-:W-:Y:S01]  /*b5d20*/  ISETP.LT.AND P5, PT, R9, R19, !P5 ;  /* 0x000000130900720c */ /* 0x000fe20006fa1270 */
[----:B------:R-:W-:Y:S01]  /*b5d30*/  @P0 STG.E desc[UR60][R100.64], R25 ;  /* 0x0000001964000986 */ /* 0x000fe2000c10193c */
[----:B-1----:R-:W-:Y:S01]  /*b5d40*/  MOV R19, R26 ;  /* 0x0000001a00137202 */ /* 0x002fe20000000f00 */
[----:B------:R-:W-:Y:S01]  /*b5d50*/  VIADD R8, R6, 0xa ;  /* 0x0000000a06087836 */ /* 0x000fe20000000000 */
[----:B------:R-:W-:Y:S01]  /*b5d60*/  MOV R127, R29 ;  /* 0x0000001d007f7202 */ /* 0x000fe20000000f00 */
[----:B------:R-:W4:Y:S01]  /*b5d70*/  LDL.LU R26, [R1+0xe24] ;  /* 0x000e2400011a7983 */ /* 0x000f220000300800 */
[----:B------:R-:W1:Y:S03]  /*b5d80*/  LDC.64 R28, c[0x0][0x228] ;  /* 0x00008a00ff1c7b82 */ /* 0x000e660000000a00 */
[----:B--2---:R2:W-:Y:S05]  /*b5d90*/  @P4 STG.E desc[UR60][R12.64], R24 ;  /* 0x000000180c004986 */ /* 0x0045ea000c10193c */
[----:B------:R-:W1:Y:S01]  /*b5da0*/  LDC R104, c[0x0][0x228] ;  /* 0x00008a00ff687b82 */ /* 0x000e620000000800 */
[----:B--2---:R-:W2:Y:S01]  /*b5db0*/  LDL.LU R24, [R1+0xc14] ;  /* 0x000c140001187983 */ /* 0x004ea20000300800 */
[----:B------:R-:W-:-:S06]  /*b5dc0*/  ISETP.GE.AND P0, PT, R8, R21, PT ;  /* 0x000000150800720c */ /* 0x000fcc0003f06270 */
[----:B------:R-:W1:Y:S01]  /*b5dd0*/  LDC.64 R12, c[0x0][0x228] ;  /* 0x00008a00ff0c7b82 */ /* 0x000e620000000a00 */
[----:B------:R-:W-:-:S05]  /*b5de0*/  IADD3 R8, R10, R0, RZ ;  /* 0x000000000a087210 */ /* 0x000fca0007ffe0ff */
[----:B------:R-:W-:-:S05]  /*b5df0*/  IMAD.WIDE R100, R8, 0x4, R2 ;  /* 0x0000000408647825 */ /* 0x000fca00078e0202 */
[----:B------:R1:W-:Y:S01]  /*b5e00*/  @P1 STG.E desc[UR60][R100.64], R16 ;  /* 0x0000001064001986 */ /* 0x0003e2000c10193c */
[----:B------:R-:W-:Y:S02]  /*b5e10*/  ISETP.LT.AND P1, PT, R7, R102, !P0 ;  /* 0x000000660700720c */ /* 0x000fe40004721270 */
        /* <DEDUP_REMOVED lines=16> */
[----:B----4-:R-:W-:Y:S04]  /*b5f20*/  @P1 STG.E desc[UR60][R12.64], R26 ;  /* 0x0000001a0c001986 */ /* 0x010fe8000c10193c */
[----:B--2---:R2:W-:Y:S04]  /*b5f30*/  @P0 STG.E desc[UR60][R100.64], R24 ;  /* 0x0000001864000986 */ /* 0x0045e8000c10193c */
[----:B--2---:R-:W2:Y:S01]  /*b5f40*/  LDL.LU R24, [R1+0xc18] ;  /* 0x000c180001187983 */ /* 0x004ea20000300800 */
[----:B------:R-:W-:Y:S02]  /*b5f50*/  ISETP.LT.AND P5, PT, R7, R103, !P4 ;  /* 0x000000670700720c */ /* 0x000fe400067a1270 */
[----:B------:R-:W-:Y:S01]  /*b5f60*/  IADD3 R8, R8, R0, RZ ;  /* 0x0000000008087210 */ /* 0x000fe20007ffe0ff */
[----:B-1----:R-:W-:Y:S01]  /*b5f70*/  IMAD.MOV.U32 R129, RZ, RZ, R21 ;  /* 0x000000ffff817224 */ /* 0x002fe200078e0015 */
[----:B------:R-:W-:Y:S01]  /*b5f80*/  ISETP.GE.AND P1, PT, R10, R23, PT ;  /* 0x000000170a00720c */ /* 0x000fe20003f26270 */
[----:B------:R-:W-:Y:S01]  /*b5f90*/  VIADD R10, R6, 0xd ;  /* 0x0000000d060a7836 */ /* 0x000fe20000000000 */
[----:B------:R-:W-:Y:S01]  /*b5fa0*/  MOV R135, R28 ;  /* 0x0000001c00877202 */ /* 0x000fe20000000f00 */
[----:B------:R-:W-:Y:S01]  /*b5fb0*/  IMAD.WIDE R12, R8, 0x4, R2 ;  /* 0x00000004080c7825 */ /* 0x000fe200078e0202 */
[----:B------:R-:W1:Y:S05]  /*b5fc0*/  LDC R103, c[0x0][0x228] ;  /* 0x00008a00ff677b82 */ /* 0x000e6a0000000800 */
[----:B------:R4:W-:Y:S01]  /*b5fd0*/  @P5 STG.E desc[UR60][R12.64], R18 ;  /* 0x000000120c005986 */ /* 0x0009e2000c10193c */
[----:B------:R-:W-:-:S03]  /*b5fe0*/  ISETP.GE.AND P5, PT, R10, R16, PT ;  /* 0x000000100a00720c */ /* 0x000fc60003fa6270 */
[----:B------:R-:W2:Y:S01]  /*b5ff0*/  LDL.LU R16, [R1+0x818] ;  /* 0x0008180001107983 */ /* 0x000ea20000300800 */
[----:B------:R-:W-:Y:S02]  /*b6000*/  IMAD.MOV.U32 R21, RZ, RZ, R29 ;  /* 0x000000ffff157224 */ /* 0x000fe400078e001d */
[----:B------:R-:W1:Y:S08]  /*b6010*/  LDC.64 R28, c[0x0][0x228] ;  /* 0x00008a00ff1c7b82 */ /* 0x000e700000000a00 */
[----:B----4-:R-:W4:Y:S01]  /*b6020*/  LDC.64 R12, c[0x0][0x228] ;  /* 0x00008a00ff0c7b82 */ /* 0x010f220000000a00 */
[----:B------:R-:W-:-:S07]  /*b6030*/  IMAD.MOV.U32 R130, RZ, RZ, R27 ;  /* 0x000000ffff827224 */ /* 0x000fce00078e001b */
[----:B------:R-:W4:Y:S01]  /*b6040*/  LDC.64 R26, c[0x0][0x228] ;  /* 0x00008a00ff1a7b82 */ /* 0x000f220000000a00 */
[----:B------:R-:W-:Y:S02]  /*b6050*/  ISETP.LT.AND P4, PT, R9, R19, !P4 ;  /* 0x000000130900720c */ /* 0x000fe40006781270 */
[----:B------:R-:W-:Y:S02]  /*b6060*/  ISETP.LT.AND P0, PT, R7, R104, !P1 ;  /* 0x000000680700720c */ /* 0x000fe40004f01270 */
[----:B------:R-:W-:Y:S02]  /*b6070*/  IADD3 R10, R8, R0, RZ ;  /* 0x00000000080a7210 */ /* 0x000fe40007ffe0ff */
[----:B------:R-:W-:Y:S01]  /*b6080*/  MOV R22, R20 ;  /* 0x0000001400167202 */ /* 0x000fe20000000f00 */
[----:B-1----:R-:W-:Y:S01]  /*b6090*/  IMAD.MOV.U32 R20, RZ, RZ, R28 ;  /* 0x000000ffff147224 */ /* 0x002fe200078e001c */
[----:B------:R-:W1:Y:S01]  /*b60a0*/  LDC R104, c[0x0][0x228] ;  /* 0x00008a00ff687b82 */ /* 0x000e620000000800 */
[----:B------:R-:W-:-:S04]  /*b60b0*/  IMAD.WIDE R100, R10, 0x4, R2 ;  /* 0x000000040a647825 */ /* 0x000fc800078e0202 */
[----:B----4-:R-:W-:Y:S01]  /*b60c0*/  IMAD.MOV.U32 R18, RZ, RZ, R12 ;  /* 0x000000ffff127224 */ /* 0x010fe200078e000c */
[----:B------:R-:W-:Y:S01]  /*b60d0*/  MOV R99, R13 ;  /* 0x0000000d00637202 */ /* 0x000fe20000000f00 */
[----:B------:R-:W-:-:S04]  /*b60e0*/  IMAD.WIDE R12, R8, 0x4, R4 ;  /* 0x00000004080c7825 */ /* 0x000fc800078e0204 */
[----:B------:R-:W-:Y:S01]  /*b60f0*/  VIADD R8, R6, 0x10 ;  /* 0x0000001006087836 */ /* 0x000fe20000000000 */
[----:B------:R-:W-:Y:S01]  /*b6100*/  MOV R19, R27 ;  /* 0x0000001b00137202 */ /* 0x000fe20000000f00 */
[----:B------:R-:W-:Y:S02]  /*b6110*/  IMAD.MOV.U32 R152, RZ, RZ, R26 ;  /* 0x000000ffff987224 */ /* 0x000fe400078e001a */
[----:B------:R-:W4:Y:S01]  /*b6120*/  LDC.64 R26, c[0x0][0x228] ;  /* 0x00008a00ff1a7b82 */ /* 0x000f220000000a00 */
[----:B------:R-:W-:Y:S01]  /*b6130*/  ISETP.LT.AND P1, PT, R9, R22, !P1 ;  /* 0x000000160900720c */ /* 0x000fe20004f21270 */
[----:B---3--:R3:W-:Y:S01]  /*b6140*/  @P4 STG.E desc[UR60][R12.64], R17 ;  /* 0x000000110c004986 */ /* 0x0087e2000c10193c */
[----:B------:R-:W-:Y:S02]  /*b6150*/  ISETP.LT.AND P4, PT, R7, R103, !P5 ;  /* 0x000000670700720c */ /* 0x000fe40006f81270 */
[----:B------:R-:W-:Y:S01]  /*b6160*/  ISETP.LT.AND P5, PT, R9, R20, !P5 ;  /* 0x000000140900720c */ /* 0x000fe20006fa1270 */
[----:B------:R-:W-:Y:S01]  /*b6170*/  @P0 STG.E desc[UR60][R100.64], R25 ;  /* 0x0000001964000986 */ /* 0x000fe2000c10193c */
[----:B------:R-:W-:-:S02]  /*b6180*/  ISETP.GE.AND P0, PT, R8, R21, PT ;  /* 0x000000150800720c */ /* 0x000fc40003f06270 */
[----:B------:R-:W-:Y:S01]  /*b6190*/  MOV R95, R29 ;  /* 0x0000001d005f7202 */ /* 0x000fe20000000f00 */
[----:B------:R-:W1:Y:S01]  /*b61a0*/  LDC.64 R20, c[0x0][0x228] ;  /* 0x00008a00ff147b82 */ /* 0x000e620000000a00 */
[----:B---3--:R-:W3:Y:S01]  /*b61b0*/  LDL.LU R17, [R1+0x418] ;  /* 0x0004180001117983 */ /* 0x008ee20000300800 */
[C---:B------:R-:W-:Y:S01]  /*b61c0*/  IMAD.WIDE R12, R10.reuse, 0x4, R4 ;  /* 0x000000040a0c7825 */ /* 0x040fe200078e0204 */
[----:B------:R-:W-:-:S05]  /*b61d0*/  IADD3 R8, R10, R0, RZ ;  /* 0x000000000a087210 */ /* 0x000fca0007ffe0ff */
[----:B------:R-:W3:Y:S01]  /*b61e0*/  LDC.64 R28, c[0x0][0x228] ;  /* 0x00008a00ff1c7b82 */ /* 0x000ee20000000a00 */
[----:B----4-:R-:W-:-:S07]  /*b61f0*/  IMAD.MOV.U32 R98, RZ, RZ, R27 ;  /* 0x000000ffff627224 */ /* 0x010fce00078e001b */
[----:B------:R-:W4:Y:S01]  /*b6200*/  LDC R103, c[0x0][0x228] ;  /* 0x00008a00ff677b82 */ /* 0x000f220000000800 */
[----:B--2---:R2:W-:Y:S01]  /*b6210*/  @P1 STG.E desc[UR60][R12.64], R24 ;  /* 0x000000180c001986 */ /* 0x0045e2000c10193c */
[----:B-1----:R-:W-:Y:S02]  /*b6220*/  MOV R134, R20 ;  /* 0x0000001400867202 */ /* 0x002fe40000000f00 */
[----:B------:R-:W-:Y:S02]  /*b6230*/  MOV R20, R26 ;  /* 0x0000001a00147202 */ /* 0x000fe40000000f00 */
[----:B------:R-:W4:Y:S04]  /*b6240*/  LDL.LU R26, [R1+0xe2c] ;  /* 0x000e2c00011a7983 */ /* 0x000f280000300800 */
[----:B--2---:R-:W2:Y:S01]  /*b6250*/  LDL.LU R24, [R1+0xc1c] ;  /* 0x000c1c0001187983 */ /* 0x004ea20000300800 */
[----:B------:R-:W-:Y:S01]  /*b6260*/  VIADD R10, R6, 0xe ;  /* 0x0000000e060a7836 */ /* 0x000fe20000000000 */
[----:B------:R-:W1:Y:S01]  /*b6270*/  LDC.64 R12, c[0x0][0x228] ;  /* 0x00008a00ff0c7b82 */ /* 0x000e620000000a00 */
[----:B------:R-:W-:-:S03]  /*b6280*/  IMAD.WIDE R100, R8, 0x4, R2 ;  /* 0x0000000408647825 */ /* 0x000fc600078e0202 */
[----:B------:R-:W-:Y:S02]  /*b6290*/  ISETP.GE.AND P1, PT, R10, R19, PT ;  /* 0x000000130a00720c */ /* 0x000fe40003f26270 */
[----:B------:R1:W-:Y:S02]  /*b62a0*/  @P4 STG.E desc[UR60][R100.64], R16 ;  /* 0x0000001064004986 */ /* 0x0003e4000c10193c */
        /* <DEDUP_REMOVED lines=9> */
[----:B------:R-:W-:Y:S02]  /*b6340*/  IMAD.MOV.U32 R23, RZ, RZ, R21 ;  /* 0x000000ffff177224 */ /* 0x000fe400078e0015 */
[----:B------:R-:W-:Y:S01]  /*b6350*/  VIADD R10, R6, 0x11 ;  /* 0x00000011060a7836 */ /* 0x000fe20000000000 */
[----:B---3--:R3:W-:Y:S04]  /*b6360*/  @P5 STG.E desc[UR60][R12.64], R17 ;  /* 0x000000110c005986 */ /* 0x0087e8000c10193c */
[----:B---3--:R-:W3:Y:S01]  /*b6370*/  LDL.LU R17, [R1+0x41c] ;  /* 0x00041c0001117983 */ /* 0x008ee20000300800 */
[----:B------:R-:W-:-:S03]  /*b6380*/  IMAD.WIDE R12, R8, 0x4, R2 ;  /* 0x00000004080c7825 */ /* 0x000fc600078e0202 */
[----:B------:R-:W3:Y:S04]  /*b6390*/  LDL.LU R25, [R1+0xe30] ;  /* 0x000e300001197983 */ /* 0x000ee80000300800 */
[----:B----4-:R4:W-:Y:S04]  /*b63a0*/  @P4 STG.E desc[UR60][R12.64], R26 ;  /* 0x0000001a0c004986 */ /* 0x0109e8000c10193c */
[----:B--2---:R2:W-:Y:S01]  /*b63b0*/  @P1 STG.E desc[UR60][R100.64], R24 ;  /* 0x0000001864001986 */ /* 0x0045e2000c10193c */
[----:B------:R-:W-:Y:S02]  /*b63c0*/  ISETP.LT.AND P5, PT, R7, R104, !P6 ;  /* 0x000000680700720c */ /* 0x000fe400077a1270 */
[----:B------:R-:W-:Y:S01]  /*b63d0*/  IADD3 R8, R8, R0, RZ ;  /* 0x0000000008087210 */ /* 0x000fe20007ffe0ff */
[----:B------:R-:W-:Y:S01]  /*b63e0*/  IMAD.MOV.U32 R97, RZ, RZ, R29 ;  /* 0x000000ffff617224 */ /* 0x000fe200078e001d */
[----:B------:R-:W-:Y:S01]  /*b63f0*/  ISETP.GE.AND P4, PT, R10, R23, PT ;  /* 0x000000170a00720c */ /* 0x000fe20003f86270 */
[----:B----4-:R-:W4:Y:S01]  /*b6400*/  LDC.64 R26, c[0x0][0x228] ;  /* 0x00008a00ff1a7b82 */ /* 0x010f220000000a00 */
[----:B--2---:R-:W2:Y:S01]  /*b6410*/  LDL.LU R24, [R1+0xc20] ;  /* 0x000c200001187983 */ /* 0x004ea20000300800 */
[----:B------:R-:W-:Y:S01]  /*b6420*/  IMAD.WIDE R12, R8, 0x4, R2 ;  /* 0x00000004080c7825 */ /* 0x000fe200078e0202 */
[----:B------:R-:W-:-:S05]  /*b6430*/  MOV R22, R28 ;  /* 0x0000001c00167202 */ /* 0x000fca0000000f00 */
[----:B------:R-:W1:Y:S01]  /*b6440*/  LDC.64 R28, c[0x0][0x228] ;  /* 0x00008a00ff1c7b82 */ /* 0x000e620000000a00 */
[----:B------:R-:W-:-:S07]  /*b6450*/  VIADD R10, R6, 0x12 ;  /* 0x00000012060a7836 */ /* 0x000fce0000000000 */
[----:B------:R-:W3:Y:S01]  /*b6460*/  LDC R104, c[0x0][0x228] ;  /* 0x00008a00ff687b82 */ /* 0x000ee20000000800 */
[----:B------:R4:W-:Y:S01]  /*b6470*/  @P5 STG.E desc[UR60][R12.64], R18 ;  /* 0x000000120c005986 */ /* 0x0009e2000c10193c */
[----:B------:R-:W-:-:S03]  /*b6480*/  ISETP.GE.AND P5, PT, R10, R16, PT ;  /* 0x000000100a00720c */ /* 0x000fc60003fa6270 */
[----:B------:R-:W2:Y:S01]  /*b6490*/  LDL.LU R16, [R1+0x420] ;  /* 0x0004200001107983 */ /* 0x000ea20000300800 */
[----:B------:R-:W-:Y:S02]  /*b64a0*/  ISETP.LT.AND P6, PT, R9, R20, !P6 ;  /* 0x000000140900720c */ /* 0x000fe400077c1270 */
[----:B----4-:R-:W4:Y:S01]  /*b64b0*/  LDC.64 R12, c[0x0][0x228] ;  /* 0x00008a00ff0c7b82 */ /* 0x010f220000000a00 */
[----:B------:R-:W-:Y:S01]  /*b64c0*/  MOV R20, R27 ;  /* 0x0000001b00147202 */ /* 0x000fe20000000f00 */
[----:B------:R-:W-:-:S06]  /*b64d0*/  IMAD.MOV.U32 R160, RZ, RZ, R26 ;  /* 0x000000ffffa07224 */ /* 0x000fcc00078e001a */
[----:B------:R-:W4:Y:S01]  /*b64e0*/  LDC.64 R26, c[0x0][0x228] ;  /* 0x00008a00ff1a7b82 */ /* 0x000f220000000a00 */
[----:B-1----:R-:W-:Y:S01]  /*b64f0*/  IMAD.MOV.U32 R21, RZ, RZ, R29 ;  /* 0x000000ffff157224 */ /* 0x002fe200078e001d */
[----:B------:R-:W-:-:S06]  /*b6500*/  MOV R132, R28 ;  /* 0x0000001c00847202 */ /* 0x000fcc0000000f00 */
[----:B------:R-:W1:Y:S01]  /*b6510*/  LDC.64 R28, c[0x0][0x228] ;  /* 0x00008a00ff1c7b82 */ /* 0x000e620000000a00 */
[----:B----4-:R-:W-:Y:S01]  /*b6520*/  IMAD.MOV.U32 R18, RZ, RZ, R12 ;  /* 0x000000ffff127224 */ /* 0x010fe200078e000c */
[----:B------:R-:W-:Y:S01]  /*b6530*/  MOV R83, R13 ;  /* 0x0000000d00537202 */ /* 0x000fe20000000f00 */
[----:B------:R-:W-:-:S04]  /*b6540*/  IMAD.WIDE R12, R8, 0x4, R4 ;  /* 0x00000004080c7825 */ /* 0x000fc800078e0204 */
[----:B------:R-:W-:Y:S01]  /*b6550*/  IMAD.MOV.U32 R23, RZ, RZ, R27 ;  /* 0x000000ffff177224 */ /* 0x000fe200078e001b */
[----:B------:R-:W-:Y:S02]  /*b6560*/  MOV R159, R26 ;  /* 0x0000001a009f7202 */ /* 0x000fe40000000f00 */
[----:B------:R-:W4:Y:S01]  /*b6570*/  LDC.64 R26, c[0x0][0x228] ;  /* 0x00008a00ff1a7b82 */ /* 0x000f220000000a00 */
[----:B------:R-:W-:Y:S02]  /*b6580*/  ISETP.LT.AND P1, PT, R7, R103, !P0 ;  /* 0x000000670700720c */ /* 0x000fe40004721270 */
[----:B------:R-:W-:Y:S02]  /*b6590*/  ISETP.LT.AND P0, PT, R9, R22, !P0 ;  /* 0x000000160900720c */ /* 0x000fe40004701270 */
[----:B------:R-:W-:Y:S01]  /*b65a0*/  IADD3 R10, R8, R0, RZ ;  /* 0x00000000080a7210 */ /* 0x000fe20007ffe0ff */
[----:B-1----:R-:W-:Y:S02]  /*b65b0*/  IMAD.MOV.U32 R19, RZ, RZ, R28 ;  /* 0x000000ffff137224 */ /* 0x002fe400078e001c */
[----:B------:R-:W1:Y:S02]  /*b65c0*/  LDC R103, c[0x0][0x228] ;  /* 0x00008a00ff677b82 */ /* 0x000e640000000800 */
[C---:B------:R-:W-:Y:S01]  /*b65d0*/  IMAD.WIDE R100, R10.reuse, 0x4, R2 ;  /* 0x000000040a647825 */ /* 0x040fe200078e0202 */
[----:B---3--:R3:W-:Y:S04]  /*b65e0*/  @P6 STG.E desc[UR60][R12.64], R17 ;  /* 0x000000110c006986 */ /* 0x0087e8000c10193c */
[----:B---3--:R-:W3:Y:S01]  /*b65f0*/  LDL.LU R17, [R1+0x820] ;  /* 0x0008200001117983 */ /* 0x008ee20000300800 */
[----:B------:R-:W-:Y:S01]  /*b6600*/  IMAD.WIDE R12, R10, 0x4, R4 ;  /* 0x000000040a0c7825 */ /* 0x000fe200078e0204 */
[----:B------:R-:W-:-:S02]  /*b6610*/  ISETP.LT.AND P6, PT, R7, R104, !P4 ;  /* 0x000000680700720c */ /* 0x000fc400067c1270 */
[----:B------:R-:W-:Y:S01]  /*b6620*/  ISETP.LT.AND P4, PT, R9, R19, !P4 ;  /* 0x000000130900720c */ /* 0x000fe20006781270 */
[----:B------:R-:W-:Y:S01]  /*b6630*/  @P1 STG.E desc[UR60][R100.64], R25 ;  /* 0x0000001964001986 */ /* 0x000fe2000c10193c */
[----:B----4-:R-:W-:Y:S01]  /*b6640*/  MOV R19, R26 ;  /* 0x0000001a00137202 */ /* 0x010fe20000000f00 */
        /* <DEDUP_REMOVED lines=23> */
[----:B---3--:R3:W-:Y:S01]  /*b67c0*/  @P4 STG.E desc[UR60][R12.64], R17 ;  /* 0x000000110c004986 */ /* 0x0087e2000c10193c */
[----:B------:R-:W-:Y:S01]  /*b67d0*/  VIADD R10, R6, 0x15 ;  /* 0x00000015060a7836 */ /* 0x000fe20000000000 */
[----:B------:R-:W1:Y:S02]  /*b67e0*/  LDC.64 R20, c[0x0][0x228] ;  /* 0x00008a00ff147b82 */ /* 0x000e640000000a00 */
        /* <DEDUP_REMOVED lines=47> */
[----:B------:R-:W1:Y:S01]  /*b6ae0*/  LDC.64 R28, c[0x0][0x228] ;  /* 0x00008a00ff1c7b82 */ /* 0x000e620000000a00 */
[----:B----4-:R-:W-:-:S07]  /*b6af0*/  IMAD.MOV.U32 R66, RZ, RZ, R27 ;  /* 0x000000ffff427224 */ /* 0x010fce00078e001b */
[----:B------:R-:W4:Y:S01]  /*b6b00*/  LDC R103, c[0x0][0x228] ;  /* 0x00008a00ff677b82 */ /* 0x000f220000000800 */
[----:B--2---:R2:W-:Y:S01]  /*b6b10*/  @P0 STG.E desc[UR60][R12.64], R24 ;  /* 0x000000180c000986 */ /* 0x0045e2000c10193c */
[----:B-1----:R-:W-:Y:S02]  /*b6b20*/  MOV R167, R20 ;  /* 0x0000001400a77202 */ /* 0x002fe40000000f00 */
[----:B------:R-:W-:Y:S02]  /*b6b30*/  MOV R20, R26 ;  /* 0x0000001a00147202 */ /* 0x000fe40000000f00 */
[----:B------:R-:W4:Y:S04]  /*b6b40*/  LDL.LU R26, [R1+0xe3c] ;  /* 0x000e3c00011a7983 */ /* 0x000f280000300800 */
[----:B--2---:R-:W2:Y:S01]  /*b6b50*/  LDL.LU R24, [R1+0xc2c] ;  /* 0x000c2c0001187983 */ /* 0x004ea20000300800 */
[----:B------:R-:W-:Y:S01]  /*b6b60*/  IMAD.WIDE R100, R8, 0x4, R2 ;  /* 0x0000000408647825 */ /* 0x000fe200078e0202 */
[----:B------:R-:W1:Y:S04]  /*b6b70*/  LDC.64 R12, c[0x0][0x228] ;  /* 0x00008a00ff0c7b82 */ /* 0x000e680000000a00 */
[----:B------:R1:W-:Y:S01]  /*b6b80*/  @P1 STG.E desc[UR60][R100.64], R16 ;  /* 0x0000001064001986 */ /* 0x0003e2000c10193c */
[----:B------:R-:W-:-:S02]  /*b6b90*/  ISETP.LT.AND P1, PT, R7, R102, !P4 ;  /* 0x000000660700720c */ /* 0x000fc40006721270 */
[----:B------:R-:W-:Y:S01]  /*b6ba0*/  ISETP.LT.AND P4, PT, R9, R18, !P4 ;  /* 0x000000120900720c */ /* 0x000fe20006781270 */
[----:B------:R-:W-:Y:S01]  /*b6bb0*/  VIADD R10, R6, 0x18 ;  /* 0x00000018060a7836 */ /* 0x000fe20000000000 */
[----:B------:R-:W2:Y:S01]  /*b6bc0*/  LDL.LU R18, [R1+0x42c] ;  /* 0x00042c0001127983 */ /* 0x000ea20000300800 */
        /* <DEDUP_REMOVED lines=20> */
[----:B-1----:R-:W-:Y:S01]  /*b6d10*/  IMAD.MOV.U32 R21, RZ, RZ, R29 ;  /* 0x000000ffff157224 */ /* 0x002fe200078e001d */
[----:B------:R-:W-:Y:S01]  /*b6d20*/  ISETP.GE.AND P1, PT, R10, R23, PT ;  /* 0x000000170a00720c */ /* 0x000fe20003f26270 */
[----:B----4-:R-:W1:Y:S01]  /*b6d30*/  LDC.64 R26, c[0x0][0x228] ;  /* 0x00008a00ff1a7b82 */ /* 0x010e620000000a00 */
[----:B--2---:R-:W2:Y:S01]  /*b6d40*/  LDL.LU R24, [R1+0x830] ;  /* 0x0008300001187983 */ /* 0x004ea20000300800 */
[----:B------:R-:W-:Y:S01]  /*b6d50*/  IMAD.WIDE R12, R8, 0x4, R2 ;  /* 0x00000004080c7825 */ /* 0x000fe200078e0202 */
[----:B------:R-:W-:-:S02]  /*b6d60*/  MOV R165, R28 ;  /* 0x0000001c00a57202 */ /* 0x000fc40000000f00 */
[----:B------:R-:W-:Y:S01]  /*b6d70*/  ISETP.LT.AND P5, PT, R9, R20, !P5 ;  /* 0x000000140900720c */ /* 0x000fe20006fa1270 */
[----:B------:R-:W-:Y:S02]  /*b6d80*/  VIADD R10, R6, 0x1a ;  /* 0x0000001a060a7836 */ /* 0x000fe40000000000 */
[----:B------:R4:W-:Y:S01]  /*b6d90*/  @P6 STG.E desc[UR60][R12.64], R18 ;  /* 0x000000120c006986 */ /* 0x0009e2000c10193c */
[----:B------:R-:W4:Y:S02]  /*b6da0*/  LDC.64 R28, c[0x0][0x228] ;  /* 0x00008a00ff1c7b82 */ /* 0x000f240000000a00 */
[----:B------:R-:W-:Y:S02]  /*b6db0*/  ISETP.GE.AND P6, PT, R10, R16, PT ;  /* 0x000000100a00720c */ /* 0x000fe40003fc6270 */
[----:B------:R-:W2:Y:S04]  /*b6dc0*/  LDL.LU R16, [R1+0x30] ;  /* 0x0000300001107983 */ /* 0x000ea80000300800 */
[----:B------:R-:W3:Y:S01]  /*b6dd0*/  LDC R104, c[0x0][0x228] ;  /* 0x00008a00ff687b82 */ /* 0x000ee20000000800 */
[----:B-1----:R-:W-:Y:S01]  /*b6de0*/  MOV R20, R27 ;  /* 0x0000001b00147202 */ /* 0x002fe20000000f00 */
[----:B------:R-:W-:-:S06]  /*b6df0*/  IMAD.MOV.U32 R164, RZ, RZ, R26 ;  /* 0x000000ffffa47224 */ /* 0x000fcc00078e001a */
[----:B------:R-:W1:Y:S08]  /*b6e00*/  LDC.64 R26, c[0x0][0x228] ;  /* 0x00008a00ff1a7b82 */ /* 0x000e700000000a00 */
[----:B----4-:R-:W4:Y:S01]  /*b6e10*/  LDC.64 R12, c[0x0][0x228] ;  /* 0x00008a00ff0c7b82 */ /* 0x010f220000000a00 */
[----:B------:R-:W-:Y:S02]  /*b6e20*/  ISETP.LT.AND P4, PT, R7, R103, !P0 ;  /* 0x000000670700720c */ /* 0x000fe40004781270 */
[----:B------:R-:W-:-:S02]  /*b6e30*/  ISETP.LT.AND P0, PT, R9, R22, !P0 ;  /* 0x000000160900720c */ /* 0x000fc40004701270 */
[----:B------:R-:W-:Y:S01]  /*b6e40*/  IADD3 R10, R8, R0, RZ ;  /* 0x00000000080a7210 */ /* 0x000fe20007ffe0ff */
[----:B------:R-:W-:Y:S02]  /*b6e50*/  IMAD.MOV.U32 R19, RZ, RZ, R28 ;  /* 0x000000ffff137224 */ /* 0x000fe400078e001c */
[----:B------:R-:W2:Y:S01]  /*b6e60*/  LDC R103, c[0x0][0x228] ;  /* 0x00008a00ff677b82 */ /* 0x000ea20000000800 */
[----:B-1----:R-:W-:Y:S01]  /*b6e70*/  IMAD.MOV.U32 R23, RZ, RZ, R27 ;  /* 0x000000ffff177224 */ /* 0x002fe200078e001b */
[----:B------:R-:W-:-:S06]  /*b6e80*/  MOV R139, R26 ;  /* 0x0000001a008b7202 */ /* 0x000fcc0000000f00 */
[----:B------:R-:W1:Y:S01]  /*b6e90*/  LDC.64 R26, c[0x0][0x228] ;  /* 0x00008a00ff1a7b82 */ /* 0x000e620000000a00 */
[----:B----4-:R-:W-:Y:S01]  /*b6ea0*/  IMAD.MOV.U32 R18, RZ, RZ, R12 ;  /* 0x000000ffff127224 */ /* 0x010fe200078e000c */
[----:B------:R-:W-:Y:S01]  /*b6eb0*/  MOV R51, R13 ;  /* 0x0000000d00337202 */ /* 0x000fe20000000f00 */
[----:B------:R-:W-:-:S04]  /*b6ec0*/  IMAD.WIDE R12, R8, 0x4, R4 ;  /* 0x00000004080c7825 */ /* 0x000fc800078e0204 */
[----:B------:R-:W-:-:S04]  /*b6ed0*/  IMAD.WIDE R100, R10, 0x4, R2 ;  /* 0x000000040a647825 */ /* 0x000fc800078e0202 */
[----:B------:R-:W-:Y:S01]  /*b6ee0*/  VIADD R8, R6, 0x1b ;  /* 0x0000001b06087836 */ /* 0x000fe20000000000 */
[----:B---3--:R3:W-:Y:S01]  /*b6ef0*/  @P5 STG.E desc[UR60][R12.64], R17 ;  /* 0x000000110c005986 */ /* 0x0087e2000c10193c */
[----:B------:R-:W-:Y:S02]  /*b6f00*/  ISETP.LT.AND P5, PT, R7, R104, !P1 ;  /* 0x000000680700720c */ /* 0x000fe40004fa1270 */
[----:B------:R-:W-:Y:S01]  /*b6f10*/  ISETP.LT.AND P1, PT, R9, R19, !P1 ;  /* 0x000000130900720c */ /* 0x000fe20004f21270 */
[----:B------:R-:W-:Y:S01]  /*b6f20*/  @P4 STG.E desc[UR60][R100.64], R25 ;  /* 0x0000001964004986 */ /* 0x000fe2000c10193c */
[----:B-1----:R-:W-:Y:S01]  /*b6f30*/  MOV R19, R26 ;  /* 0x0000001a00137202 */ /* 0x002fe20000000f00 */
[----:B------:R-:W1:Y:S02]  /*b6f40*/  LDC R104, c[0x0][0x228] ;  /* 0x00008a00ff687b82 */ /* 0x000e640000000800 */
[----:B---3--:R-:W3:Y:S01]  /*b6f50*/  LDL.LU R17, [R1+0x20] ;  /* 0x0000200001117983 */ /* 0x008ee20000300800 */
[----:B------:R-:W-:-:S03]  /*b6f60*/  IMAD.WIDE R12, R10, 0x4, R4 ;  /* 0x000000040a0c7825 */ /* 0x000fc600078e0204 */
[----:B------:R-:W4:Y:S04]  /*b6f70*/  LDL.LU R26, [R1+0xc34] ;  /* 0x000c3400011a7983 */ /* 0x000f280000300800 */
[----:B--2---:R2:W-:Y:S04]  /*b6f80*/  @P0 STG.E desc[UR60][R12.64], R24 ;  /* 0x000000180c000986 */ /* 0x0045e8000c10193c */
[----:B--2---:R-:W2:Y:S01]  /*b6f90*/  LDL.LU R24, [R1+0x834] ;  /* 0x0008340001187983 */ /* 0x004ea20000300800 */
[----:B------:R-:W-:Y:S01]  /*b6fa0*/  ISETP.GE.AND P4, PT, R8, R21, PT ;  /* 0x000000150800720c */ /* 0x000fe20003f86270 */
        /* <DEDUP_REMOVED lines=18> */
[----:B---3--:R-:W3:Y:S01]  /*b70d0*/  LDL.LU R17, [R1+0x24] ;  /* 0x0000240001117983 */ /* 0x008ee20000300800 */
[----:B------:R-:W-:-:S03]  /*b70e0*/  IMAD.WIDE R12, R8, 0x4, R2 ;  /* 0x00000004080c7825 */ /* 0x000fc600078e0202 */
[----:B------:R-:W3:Y:S04]  /*b70f0*/  LDL.LU R25, [R1+0xc38] ;  /* 0x000c380001197983 */ /* 0x000ee80000300800 */
[----:B----4-:R-:W-:Y:S04]  /*b7100*/  @P5 STG.E desc[UR60][R12.64], R26 ;  /* 0x0000001a0c005986 */ /* 0x010fe8000c10193c */
[----:B--2---:R2:W-:Y:S04]  /*b7110*/  @P6 STG.E desc[UR60][R100.64], R24 ;  /* 0x0000001864006986 */ /* 0x0045e8000c10193c */
[----:B--2---:R-:W2:Y:S01]  /*b7120*/  LDL.LU R24, [R1+0x838] ;  /* 0x0008380001187983 */ /* 0x004ea20000300800 */
[----:B------:R-:W-:-:S02]  /*b7130*/  ISETP.LT.AND P1, PT, R7, R103, !P4 ;  /* 0x000000670700720c */ /* 0x000fc40006721270 */
[----:B------:R-:W-:Y:S02]  /*b7140*/  IADD3 R8, R8, R0, RZ ;  /* 0x0000000008087210 */ /* 0x000fe40007ffe0ff */
[----:B------:R-:W-:Y:S01]  /*b7150*/  MOV R47, R29 ;  /* 0x0000001d002f7202 */ /* 0x000fe20000000f00 */
[----:B-1----:R-:W-:Y:S01]  /*b7160*/  IMAD.MOV.U32 R49, RZ, RZ, R21 ;  /* 0x000000ffff317224 */ /* 0x002fe200078e0015 */
[----:B------:R-:W-:Y:S01]  /*b7170*/  ISETP.GE.AND P5, PT, R10, R23, PT ;  /* 0x000000170a00720c */ /* 0x000fe20003fa6270 */
[----:B------:R-:W-:Y:S01]  /*b7180*/  IMAD.WIDE R12, R8, 0x4, R2 ;  /* 0x00000004080c7825 */ /* 0x000fe200078e0202 */
[----:B------:R-:W-:Y:S01]  /*b7190*/  ISETP.LT.AND P4, PT, R9, R19, !P4 ;  /* 0x000000130900720c */ /* 0x000fe20006781270 */
[----:B------:R-:W1:Y:S02]  /*b71a0*/  LDC.64 R28, c[0x0][0x228] ;  /* 0x00008a00ff1c7b82 */ /* 0x000e640000000a00 */
[----:B------:R-:W-:Y:S02]  /*b71b0*/  VIADD R10, R6, 0x1e ;  /* 0x0000001e060a7836 */ /* 0x000fe40000000000 */
[----:B------:R4:W-:Y:S03]  /*b71c0*/  @P1 STG.E desc[UR60][R12.64], R18 ;  /* 0x000000120c001986 */ /* 0x0009e6000c10193c */
[----:B------:R-:W-:Y:S01]  /*b71d0*/  ISETP.GE.AND P1, PT, R10, R16, PT ;  /* 0x000000100a00720c */ /* 0x000fe20003f26270 */
[----:B------:R-:W2:Y:S01]  /*b71e0*/  LDC R103, c[0x0][0x228] ;  /* 0x00008a00ff677b82 */ /* 0x000ea20000000800 */
[----:B------:R-:W2:Y:S07]  /*b71f0*/  LDL.LU R16, [R1+0x38] ;  /* 0x0000380001107983 */ /* 0x000eae0000300800 */
[----:B----4-:R-:W4:Y:S01]  /*b7200*/  LDC.64 R12, c[0x0][0x228] ;  /* 0x00008a00ff0c7b82 */ /* 0x010f220000000a00 */
[----:B------:R-:W-:-:S02]  /*b7210*/  MOV R22, R20 ;  /* 0x0000001400167202 */ /* 0x000fc40000000f00 */
[----:B------:R-:W-:Y:S02]  /*b7220*/  ISETP.LT.AND P6, PT, R7, R104, !P0 ;  /* 0x000000680700720c */ /* 0x000fe400047c1270 */
[----:B------:R-:W-:Y:S02]  /*b7230*/  ISETP.LT.AND P0, PT, R9, R22, !P0 ;  /* 0x000000160900720c */ /* 0x000fe40004701270 */
[----:B------:R-:W-:Y:S01]  /*b7240*/  IADD3 R10, R8, R0, RZ ;  /* 0x00000000080a7210 */ /* 0x000fe20007ffe0ff */
[----:B-1----:R-:W-:Y:S01]  /*b7250*/  IMAD.MOV.U32 R21, RZ, RZ, R29 ;  /* 0x000000ffff157224 */ /* 0x002fe200078e001d */
[----:B------:R-:W-:Y:S01]  /*b7260*/  MOV R137, R28 ;  /* 0x0000001c00897202 */ /* 0x000fe20000000f00 */
[----:B------:R-:W-:Y:S01]  /*b7270*/  IMAD.MOV.U32 R50, RZ, RZ, R27 ;  /* 0x000000ffff327224 */ /* 0x000fe200078e001b */
[----:B------:R-:W1:Y:S01]  /*b7280*/  LDC.64 R28, c[0x0][0x228] ;  /* 0x00008a00ff1c7b82 */ /* 0x000e620000000a00 */
[----:B------:R-:W-:-:S07]  /*b7290*/  IMAD.WIDE R100, R10, 0x4, R2 ;  /* 0x000000040a647825 */ /* 0x000fce00078e0202 */
[----:B------:R-:W1:Y:S01]  /*b72a0*/  LDC.64 R26, c[0x0][0x228] ;  /* 0x00008a00ff1a7b82 */ /* 0x000e620000000a00 */
[----:B----4-:R-:W-:Y:S01]  /*b72b0*/  IMAD.MOV.U32 R18, RZ, RZ, R12 ;  /* 0x000000ffff127224 */ /* 0x010fe200078e000c */
[----:B------:R-:W-:Y:S01]  /*b72c0*/  MOV R35, R13 ;  /* 0x0000000d00237202 */ /* 0x000fe20000000f00 */
[----:B------:R-:W-:-:S05]  /*b72d0*/  IMAD.WIDE R12, R8, 0x4, R4 ;  /* 0x00000004080c7825 */ /* 0x000fca00078e0204 */
[----:B------:R-:W4:Y:S01]  /*b72e0*/  LDC R104, c[0x0][0x228] ;  /* 0x00008a00ff687b82 */ /* 0x000f220000000800 */
[----:B------:R-:W-:Y:S02]  /*b72f0*/  VIADD R8, R6, 0x1f ;  /* 0x0000001f06087836 */ /* 0x000fe40000000000 */
[----:B-1----:R-:W-:Y:S01]  /*b7300*/  IMAD.MOV.U32 R20, RZ, RZ, R28 ;  /* 0x000000ffff147224 */ /* 0x002fe200078e001c */
[----:B------:R-:W-:Y:S01]  /*b7310*/  MOV R19, R27 ;  /* 0x0000001b00137202 */ /* 0x000fe20000000f00 */
[----:B------:R-:W-:-:S03]  /*b7320*/  IMAD.MOV.U32 R136, RZ, RZ, R26 ;  /* 0x000000ffff887224 */ /* 0x000fc600078e001a */
[----:B------:R-:W1:Y:S01]  /*b7330*/  LDC.64 R26, c[0x0][0x228] ;  /* 0x00008a00ff1a7b82 */ /* 0x000e620000000a00 */
[----:B---3--:R3:W-:Y:S04]  /*b7340*/  @P4 STG.E desc[UR60][R12.64], R17 ;  /* 0x000000110c004986 */ /* 0x0087e8000c10193c */
[----:B------:R4:W-:Y:S04]  /*b7350*/  @P6 STG.E desc[UR60][R100.64], R25 ;  /* 0x0000001964006986 */ /* 0x0009e8000c10193c */
[----:B---3--:R-:W3:Y:S01]  /*b7360*/  LDL.LU R17, [R1+0x28] ;  /* 0x0000280001117983 */ /* 0x008ee20000300800 */
[----:B------:R-:W-:-:S03]  /*b7370*/  IMAD.WIDE R12, R10, 0x4, R4 ;  /* 0x000000040a0c7825 */ /* 0x000fc600078e0204 */
[----:B----4-:R-:W4:Y:S04]  /*b7380*/  LDL.LU R25, [R1+0xc3c] ;  /* 0x000c3c0001197983 */ /* 0x010f280000300800 */
[----:B--2---:R2:W-:Y:S04]  /*b7390*/  @P0 STG.E desc[UR60][R12.64], R24 ;  /* 0x000000180c000986 */ /* 0x0045e8000c10193c */
[----:B--2---:R-:W2:Y:S01]  /*b73a0*/  LDL.LU R24, [R1+0x83c] ;  /* 0x00083c0001187983 */ /* 0x004ea20000300800 */
[----:B------:R-:W-:Y:S01]  /*b73b0*/  ISETP.LT.AND P4, PT, R7, R103, !P5 ;  /* 0x000000670700720c */ /* 0x000fe20006f81270 */
[----:B-1----:R-:W-:Y:S01]  /*b73c0*/  IMAD.MOV.U32 R34, RZ, RZ, R27 ;  /* 0x000000ffff227224 */ /* 0x002fe200078e001b */
[----:B------:R-:W-:Y:S01]  /*b73d0*/  ISETP.GE.AND P6, PT, R8, R21, PT ;  /* 0x000000150800720c */ /* 0x000fe20003fc6270 */
[----:B------:R-:W1:Y:S01]  /*b73e0*/  LDC.64 R12, c[0x0][0x228] ;  /* 0x00008a00ff0c7b82 */ /* 0x000e620000000a00 */
[----:B------:R-:W-:-:S07]  /*b73f0*/  ISETP.LT.AND P5, PT, R9, R20, !P5 ;  /* 0x000000140900720c */ /* 0x000fce0006fa1270 */
[----:B------:R-:W1:Y:S01]  /*b7400*/  LDC.64 R20, c[0x0][0x228] ;  /* 0x00008a00ff147b82 */ /* 0x000e620000000a00 */
[----:B------:R-:W-:-:S05]  /*b7410*/  IADD3 R8, R10, R0, RZ ;  /* 0x000000000a087210 */ /* 0x000fca0007ffe0ff */
[----:B------:R-:W-:Y:S01]  /*b7420*/  IMAD.WIDE R100, R8, 0x4, R2 ;  /* 0x0000000408647825 */ /* 0x000fe200078e0202 */
[----:B------:R-:W-:Y:S01]  /*b7430*/  MOV R31, R29 ;  /* 0x0000001d001f7202 */ /* 0x000fe20000000f00 */
[----:B------:R-:W2:Y:S02]  /*b7440*/  LDC R103, c[0x0][0x228] ;  /* 0x00008a00ff677b82 */ /* 0x000ea40000000800 */
[----:B-1----:R-:W-:Y:S01]  /*b7450*/  IMAD.MOV.U32 R23, RZ, RZ, R21 ;  /* 0x000000ffff177224 */ /* 0x002fe200078e0015 */
[----:B------:R-:W-:Y:S01]  /*b7460*/  MOV R21, R26 ;  /* 0x0000001a00157202 */ /* 0x000fe20000000f00 */
[----:B------:R1:W-:Y:S04]  /*b7470*/  @P4 STG.E desc[UR60][R100.64], R16 ;  /* 0x0000001064004986 */ /* 0x0003e8000c10193c */
[----:B------:R-:W1:Y:S01]  /*b7480*/  LDC.64 R26, c[0x0][0x228] ;  /* 0x00008a00ff1a7b82 */ /* 0x000e620000000a00 */
[----:B------:R-:W-:-:S02]  /*b7490*/  ISETP.LT.AND P4, PT, R7, R102, !P1 ;  /* 0x000000660700720c */ /* 0x000fc40004f81270 */
[----:B------:R-:W-:Y:S02]  /*b74a0*/  ISETP.LT.AND P1, PT, R9, R18, !P1 ;  /* 0x000000120900720c */ /* 0x000fe40004f21270 */
[----:B------:R-:W2:Y:S01]  /*b74b0*/  LDL.LU R18, [R1+0x3c] ;  /* 0x00003c0001127983 */ /* 0x000ea20000300800 */
[----:B------:R-:W-:Y:S01]  /*b74c0*/  MOV R172, R20 ;  /* 0x0000001400ac7202 */ /* 0x000fe20000000f00 */
[----:B------:R-:W-:Y:S01]  /*b74d0*/  IMAD.MOV.U32 R171, RZ, RZ, R12 ;  /* 0x000000ffffab7224 */ /* 0x000fe200078e000c */
[----:B------:R-:W2:Y:S01]  /*b74e0*/  LDC.64 R28, c[0x0][0x228] ;  /* 0x00008a00ff1c7b82 */ /* 0x000ea20000000a00 */
[----:B-1----:R-:W-:Y:S02]  /*b74f0*/  MOV R16, R13 ;  /* 0x0000000d00107202 */ /* 0x002fe40000000f00 */
[----:B------:R-:W-:Y:S01]  /*b7500*/  MOV R22, R26 ;  /* 0x0000001a00167202 */ /* 0x000fe20000000f00 */
[----:B------:R-:W-:-:S04]  /*b7510*/  IMAD.MOV.U32 R33, RZ, RZ, R27 ;  /* 0x000000ffff217224 */ /* 0x000fc800078e001b */
[----:B------:R-:W1:Y:S08]  /*b7520*/  LDC R102, c[0x0][0x228] ;  /* 0x00008a00ff667b82 */ /* 0x000e700000000800 */
[----:B------:R-:W1:Y:S02]  /*b7530*/  LDC.64 R26, c[0x0][0x228] ;  /* 0x00008a00ff1a7b82 */ /* 0x000e640000000a00 */
[----:B-1----:R-:W-:Y:S01]  /*b7540*/  IMAD.MOV.U32 R20, RZ, RZ, R27 ;  /* 0x000000ffff147224 */ /* 0x002fe200078e001b */
[----:B------:R-:W-:Y:S01]  /*b7550*/  MOV R170, R26 ;  /* 0x0000001a00aa7202 */ /* 0x000fe20000000f00 */
[----:B------:R-:W2:Y:S04]  /*b7560*/  LDL.LU R27, [R1+0x2c] ;  /* 0x00002c00011b7983 */ /* 0x000ea80000300800 */
[----:B------:R-:W2:Y:S01]  /*b7570*/  LDL.LU R26, [R1+0x430] ;  /* 0x00043000011a7983 */ /* 0x000ea20000300800 */
[C---:B------:R-:W-:Y:S01]  /*b7580*/  IMAD.WIDE R12, R8.reuse, 0x4, R4 ;  /* 0x00000004080c7825 */ /* 0x040fe200078e0204 */
[----:B------:R-:W-:-:S05]  /*b7590*/  IADD3 R8, R8, R0, RZ ;  /* 0x0000000008087210 */ /* 0x000fca0007ffe0ff */
[C---:B------:R-:W-:Y:S01]  /*b75a0*/  IMAD.WIDE R100, R8.reuse, 0x4, R4 ;  /* 0x0000000408647825 */ /* 0x040fe200078e0204 */
[----:B---3--:R1:W-:Y:S03]  /*b75b0*/  @P5 STG.E desc[UR60][R12.64], R17 ;  /* 0x000000110c005986 */ /* 0x0083e6000c10193c */
[----:B-1----:R-:W-:-:S05]  /*b75c0*/  IMAD.WIDE R12, R8, 0x4, R2 ;  /* 0x00000004080c7825 */ /* 0x002fca00078e0202 */
[----:B----4-:R1:W-:Y:S04]  /*b75d0*/  @P4 STG.E desc[UR60][R12.64], R25 ;  /* 0x000000190c004986 */ /* 0x0103e8000c10193c */
[----:B--2---:R2:W-:Y:S04]  /*b75e0*/  @P1 STG.E desc[UR60][R100.64], R24 ;  /* 0x0000001864001986 */ /* 0x0045e8000c10193c */
[----:B-1----:R-:W3:Y:S04]  /*b75f0*/  LDL.LU R25, [R1+0x10] ;  /* 0x0000100001197983 */ /* 0x002ee80000300800 */
[----:B--2---:R-:W2:Y:S01]  /*b7600*/  LDL.LU R24, [R1] ;  /* 0x0000000001187983 */ /* 0x004ea20000300800 */
[----:B------:R-:W-:Y:S01]  /*b7610*/  ISETP.LT.AND P5, PT, R7, R104, !P6 ;  /* 0x000000680700720c */ /* 0x000fe200077a1270 */
[----:B------:R-:W-:Y:S01]  /*b7620*/  VIADD R10, R6, 0x20 ;  /* 0x00000020060a7836 */ /* 0x000fe20000000000 */
[----:B------:R-:W-:Y:S01]  /*b7630*/  IADD3 R8, R8, R0, RZ ;  /* 0x0000000008087210 */ /* 0x000fe20007ffe0ff */
[----:B------:R-:W-:Y:S01]  /*b7640*/  IMAD.MOV.U32 R17, RZ, RZ, R28 ;  /* 0x000000ffff117224 */ /* 0x000fe200078e001c */
[----:B------:R-:W1:Y:S02]  /*b7650*/  LDC R104, c[0x0][0x228] ;  /* 0x00008a00ff687b82 */ /* 0x000e640000000800 */
[----:B------:R-:W-:Y:S01]  /*b7660*/  ISETP.GE.AND P0, PT, R10, R19, PT ;  /* 0x000000130a00720c */ /* 0x000fe20003f06270 */
[----:B------:R-:W-:Y:S01]  /*b7670*/  IMAD.WIDE R12, R8, 0x4, R2 ;  /* 0x00000004080c7825 */ /* 0x000fe200078e0202 */
[----:B------:R-:W-:-:S04]  /*b7680*/  MOV R19, R29 ;  /* 0x0000001d00137202 */ /* 0x000fc80000000f00 */
[----:B------:R-:W4:Y:S01]  /*b7690*/  LDC.64 R28, c[0x0][0x228] ;  /* 0x00008a00ff1c7b82 */ /* 0x000f220000000a00 */
[----:B------:R-:W-:Y:S01]  /*b76a0*/  VIADD R10, R6, 0x21 ;  /* 0x00000021060a7836 */ /* 0x000fe20000000000 */
[----:B------:R1:W-:Y:S06]  /*b76b0*/  @P5 STG.E desc[UR60][R12.64], R18 ;  /* 0x000000120c005986 */ /* 0x0003ec000c10193c */
[----:B-1----:R-:W1:Y:S01]  /*b76c0*/  LDC.64 R12, c[0x0][0x228] ;  /* 0x00008a00ff0c7b82 */ /* 0x002e620000000a00 */
[----:B------:R-:W-:Y:S01]  /*b76d0*/  ISETP.GE.AND P4, PT, R10, R23, PT ;  /* 0x000000170a00720c */ /* 0x000fe20003f86270 */
[----:B------:R-:W-:Y:S01]  /*b76e0*/  VIADD R10, R6, 0x22 ;  /* 0x00000022060a7836 */ /* 0x000fe20000000000 */
[----:B------:R-:W-:-:S02]  /*b76f0*/  ISETP.LT.AND P6, PT, R9, R21, !P6 ;  /* 0x000000150900720c */ /* 0x000fc400077c1270 */
[----:B------:R-:W-:Y:S02]  /*b7700*/  ISETP.LT.AND P1, PT, R7, R103, !P0 ;  /* 0x000000670700720c */ /* 0x000fe40004721270 */
[----:B----4-:R-:W-:Y:S01]  /*b7710*/  MOV R21, R29 ;  /* 0x0000001d00157202 */ /* 0x010fe20000000f00 */
[----:B------:R-:W4:Y:S01]  /*b7720*/  LDC R103, c[0x0][0x228] ;  /* 0x00008a00ff677b82 */ /* 0x000f220000000800 */
[----:B------:R-:W-:Y:S01]  /*b7730*/  ISETP.GE.AND P5, PT, R10, R16, PT ;  /* 0x000000100a00720c */ /* 0x000fe20003fa6270 */
[----:B------:R-:W4:Y:S01]  /*b7740*/  LDL.LU R29, [R1+0x434] ;  /* 0x00043400011d7983 */ /* 0x000f220000300800 */
[----:B------:R-:W-:-:S05]  /*b7750*/  IADD3 R10, R8, R0, RZ ;  /* 0x00000000080a7210 */ /* 0x000fca0007ffe0ff */
[----:B------:R-:W-:-:S04]  /*b7760*/  IMAD.WIDE R100, R10, 0x4, R2 ;  /* 0x000000040a647825 */ /* 0x000fc800078e0202 */
[----:B-1----:R-:W-:Y:S01]  /*b7770*/  IMAD.MOV.U32 R16, RZ, RZ, R12 ;  /* 0x000000ffff107224 */ /* 0x002fe200078e000c */
[----:B------:R-:W-:Y:S01]  /*b7780*/  MOV R18, R13 ;  /* 0x0000000d00127202 */ /* 0x000fe20000000f00 */
[----:B------:R-:W-:-:S05]  /*b7790*/  IMAD.WIDE R12, R8, 0x4, R4 ;  /* 0x00000004080c7825 */ /* 0x000fca00078e0204 */
[----:B------:R-:W-:Y:S04]  /*b77a0*/  @P6 STG.E desc[UR60][R12.64], R27 ;  /* 0x0000001b0c006986 */ /* 0x000fe8000c10193c */
[----:B------:R1:W-:Y:S02]  /*b77b0*/  @P1 STG.E desc[UR60][R100.64], R26 ;  /* 0x0000001a64001986 */ /* 0x0003e4000c10193c */
[----:B-1----:R-:W1:Y:S01]  /*b77c0*/  LDC.64 R26, c[0x0][0x228] ;  /* 0x00008a00ff1a7b82 */ /* 0x002e620000000a00 */
[----:B------:R-:W-:Y:S01]  /*b77d0*/  ISETP.LT.AND P0, PT, R9, R22, !P0 ;  /* 0x000000160900720c */ /* 0x000fe20004701270 */
[----:B------:R-:W-:Y:S01]  /*b77e0*/  VIADD R8, R6, 0x23 ;  /* 0x0000002306087836 */ /* 0x000fe20000000000 */
[----:B------:R-:W-:-:S04]  /*b77f0*/  ISETP.LT.AND P6, PT, R7, R104, !P4 ;  /* 0x000000680700720c */ /* 0x000fc800067c1270 */
[----:B------:R-:W-:Y:S01]  /*b7800*/  ISETP.GE.AND P1, PT, R8, R20, PT ;  /* 0x000000140800720c */ /* 0x000fe20003f26270 */
[----:B------:R-:W-:-:S04]  /*b7810*/  IMAD.WIDE R12, R10, 0x4, R4 ;  /* 0x000000040a0c7825 */ /* 0x000fc800078e0204 */
[----:B-1----:R-:W-:Y:S01]  /*b7820*/  IMAD.MOV.U32 R22, RZ, RZ, R27 ;  /* 0x000000ffff167224 */ /* 0x002fe200078e001b */
[----:B------:R-:W-:Y:S01]  /*b7830*/  MOV R168, R26 ;  /* 0x0000001a00a87202 */ /* 0x000fe20000000f00 */
[----:B------:R-:W1:Y:S08]  /*b7840*/  LDC R104, c[0x0][0x228] ;  /* 0x00008a00ff687b82 */ /* 0x000e700000000800 */
[----:B------:R-:W1:Y:S01]  /*b7850*/  LDC.64 R26, c[0x0][0x228] ;  /* 0x00008a00ff1a7b82 */ /* 0x000e620000000a00 */
[----:B------:R-:W-:-:S05]  /*b7860*/  IADD3 R8, R10, R0, RZ ;  /* 0x000000000a087210 */ /* 0x000fca0007ffe0ff */
[----:B------:R-:W-:Y:S01]  /*b7870*/  IMAD.WIDE R100, R8, 0x4, R2 ;  /* 0x0000000408647825 */ /* 0x000fe200078e0202 */
[----:B-1----:R-:W-:Y:S02]  /*b7880*/  MOV R20, R26 ;  /* 0x0000001a00147202 */ /* 0x002fe40000000f00 */
[----:B------:R-:W4:Y:S04]  /*b7890*/  LDL.LU R26, [R1+0x14] ;  /* 0x00001400011a7983 */ /* 0x000f280000300800 */
[----:B---3--:R1:W-:Y:S04]  /*b78a0*/  @P0 STG.E desc[UR60][R12.64], R25 ;  /* 0x000000190c000986 */ /* 0x0083e8000c10193c */
[----:B--2---:R2:W-:Y:S01]  /*b78b0*/  @P6 STG.E desc[UR60][R100.64], R24 ;  /* 0x0000001864006986 */ /* 0x0045e2000c10193c */
[----:B-1----:R-:W1:Y:S03]  /*b78c0*/  LDC.64 R12, c[0x0][0x228] ;  /* 0x00008a00ff0c7b82 */ /* 0x002e660000000a00 */
[----:B--2---:R-:W2:Y:S01]  /*b78d0*/  LDL.LU R24, [R1+0x4] ;  /* 0x0000040001187983 */ /* 0x004ea20000300800 */
[----:B------:R-:W-:Y:S01]  /*b78e0*/  ISETP.LT.AND P4, PT, R9, R17, !P4 ;  /* 0x000000110900720c */ /* 0x000fe20006781270 */
[----:B------:R-:W-:Y:S01]  /*b78f0*/  VIADD R10, R6, 0x24 ;  /* 0x00000024060a7836 */ /* 0x000fe20000000000 */
[----:B------:R-:W-:Y:S01]  /*b7900*/  ISETP.LT.AND P6, PT, R7, R102, !P5 ;  /* 0x000000660700720c */ /* 0x000fe20006fc1270 */
[----:B------:R-:W3:Y:S03]  /*b7910*/  LDL.LU R32, [R1+0x438] ;  /* 0x0004380001207983 */ /* 0x000ee60000300800 */
[----:B------:R-:W-:Y:S01]  /*b7920*/  ISETP.GE.AND P0, PT, R10, R21, PT ;  /* 0x000000150a00720c */ /* 0x000fe20003f06270 */
[----:B------:R-:W-:Y:S01]  /*b7930*/  VIADD R10, R6, 0x25 ;  /* 0x00000025060a7836 */ /* 0x000fe20000000000 */
[----:B------:R-:W3:Y:S01]  /*b7940*/  LDC R102, c[0x0][0x228] ;  /* 0x00008a00ff667b82 */ /* 0x000ee20000000800 */
[----:B-1----:R-:W-:Y:S01]  /*b7950*/  MOV R21, R13 ;  /* 0x0000000d00157202 */ /* 0x002fe20000000f00 */
[----:B------:R-:W-:-:S02]  /*b7960*/  IMAD.MOV.U32 R179, RZ, RZ, R12 ;  /* 0x000000ffffb37224 */ /* 0x000fc400078e000c */
[C---:B------:R-:W-:Y:S01]  /*b7970*/  IMAD.WIDE R12, R8.reuse, 0x4, R4 ;  /* 0x00000004080c7825 */ /* 0x040fe200078e0204 */
[----:B------:R-:W-:-:S04]  /*b7980*/  IADD3 R8, R8, R0, RZ ;  /* 0x0000000008087210 */ /* 0x000fc80007ffe0ff */
[----:B------:R1:W-:Y:S02]  /*b7990*/  @P4 STG.E desc[UR60][R12.64], R240 ;  /* 0x000000f00c004986 */ /* 0x0003e4000c10193c */
[----:B-1----:R-:W-:-:S05]  /*b79a0*/  IMAD.WIDE R12, R8, 0x4, R2 ;  /* 0x00000004080c7825 */ /* 0x002fca00078e0202 */
[----:B----4-:R1:W-:Y:S01]  /*b79b0*/  @P6 STG.E desc[UR60][R12.64], R29 ;  /* 0x0000001d0c006986 */ /* 0x0103e2000c10193c */
[----:B------:R-:W-:-:S03]  /*b79c0*/  ISETP.GE.AND P6, PT, R10, R22, PT ;  /* 0x000000160a00720c */ /* 0x000fc60003fc6270 */
[----:B------:R-:W4:Y:S01]  /*b79d0*/  LDL.LU R22, [R1+0x18] ;  /* 0x0000180001167983 */ /* 0x000f220000300800 */
[----:B------:R-:W-:Y:S02]  /*b79e0*/  ISETP.LT.AND P5, PT, R9, R16, !P5 ;  /* 0x000000100900720c */ /* 0x000fe40006fa1270 */
[----:B------:R-:W-:Y:S01]  /*b79f0*/  ISETP.LT.AND P4, PT, R7, R103, !P1 ;  /* 0x000000670700720c */ /* 0x000fe20004f81270 */
[C---:B------:R-:W-:Y:S01]  /*b7a00*/  IMAD.WIDE R100, R8.reuse, 0x4, R4 ;  /* 0x0000000408647825 */ /* 0x040fe200078e0204 */
[----:B------:R-:W-:Y:S01]  /*b7a10*/  IADD3 R8, R8, R0, RZ ;  /* 0x0000000008087210 */ /* 0x000fe20007ffe0ff */
[----:B------:R-:W4:Y:S04]  /*b7a20*/  LDC R103, c[0x0][0x228] ;  /* 0x00008a00ff677b82 */ /* 0x000f280000000800 */
[----:B-1----:R-:W-:-:S04]  /*b7a30*/  IMAD.WIDE R12, R8, 0x4, R2 ;  /* 0x00000004080c7825 */ /* 0x002fc800078e0202 */
[----:B------:R-:W-:Y:S04]  /*b7a40*/  @P5 STG.E desc[UR60][R100.64], R26 ;  /* 0x0000001a64005986 */ /* 0x000fe8000c10193c */
[----:B--2---:R1:W-:Y:S04]  /*b7a50*/  @P4 STG.E desc[UR60][R12.64], R24 ;  /* 0x000000180c004986 */ /* 0x0043e8000c10193c */
[----:B-1----:R-:W2:Y:S01]  /*b7a60*/  LDL.LU R24, [R1+0x8] ;  /* 0x0000080001187983 */ /* 0x002ea20000300800 */
[----:B------:R-:W1:Y:S03]  /*b7a70*/  LDC.64 R12, c[0x0][0x228] ;  /* 0x00008a00ff0c7b82 */ /* 0x000e660000000a00 */
[----:B------:R-:W2:Y:S04]  /*b7a80*/  LDL.LU R41, [R1+0x43c] ;  /* 0x00043c0001297983 */ /* 0x000ea80000300800 */
[----:B------:R-:W2:Y:S01]  /*b7a90*/  LDL.LU R40, [R1+0x1c] ;  /* 0x00001c0001287983 */ /* 0x000ea20000300800 */
[----:B------:R-:W-:Y:S01]  /*b7aa0*/  ISETP.LT.AND P1, PT, R9, R20, !P1 ;  /* 0x000000140900720c */ /* 0x000fe20004f21270 */
[----:B------:R-:W-:Y:S01]  /*b7ab0*/  IMAD.MOV.U32 R169, RZ, RZ, R28 ;  /* 0x000000ffffa97224 */ /* 0x000fe200078e001c */
[----:B------:R-:W-:Y:S01]  /*b7ac0*/  MOV R28, R36 ;  /* 0x00000024001c7202 */ /* 0x000fe20000000f00 */
[----:B------:R-:W-:-:S02]  /*b7ad0*/  VIADD R10, R6, 0x26 ;  /* 0x00000026060a7836 */ /* 0x000fc40000000000 */
[----:B------:R-:W-:Y:S01]  /*b7ae0*/  IMAD.MOV.U32 R16, RZ, RZ, R37 ;  /* 0x000000ffff107224 */ /* 0x000fe200078e0025 */
[----:B------:R-:W-:Y:S01]  /*b7af0*/  ISETP.LT.AND P5, PT, R7, R104, !P0 ;  /* 0x000000680700720c */ /* 0x000fe200047a1270 */
[----:B------:R-:W4:Y:S01]  /*b7b00*/  LDC.64 R36, c[0x0][0x228] ;  /* 0x00008a00ff247b82 */ /* 0x000f220000000a00 */
[----:B------:R-:W-:Y:S02]  /*b7b10*/  ISETP.GE.AND P4, PT, R10, R21, PT ;  /* 0x000000150a00720c */ /* 0x000fe40003f86270 */
[----:B------:R-:W-:Y:S02]  /*b7b20*/  ISETP.LT.AND P0, PT, R9, R28, !P0 ;  /* 0x0000001c0900720c */ /* 0x000fe40004701270 */
[C---:B------:R-:W-:Y:S01]  /*b7b30*/  IADD3 R10, R8.reuse, R0, RZ ;  /* 0x00000000080a7210 */ /* 0x040fe20007ffe0ff */
[----:B------:R-:W-:Y:S02]  /*b7b40*/  IMAD.MOV.U32 R17, RZ, RZ, R27 ;  /* 0x000000ffff117224 */ /* 0x000fe400078e001b */
[----:B------:R-:W4:Y:S01]  /*b7b50*/  LDC.64 R28, c[0x0][0x228] ;  /* 0x00008a00ff1c7b82 */ /* 0x000f220000000a00 */
[----:B-1----:R-:W-:Y:S01]  /*b7b60*/  IMAD.MOV.U32 R21, RZ, RZ, R12 ;  /* 0x000000ffff157224 */ /* 0x002fe200078e000c */
[----:B------:R-:W-:Y:S01]  /*b7b70*/  MOV R26, R13 ;  /* 0x0000000d001a7202 */ /* 0x000fe20000000f00 */
[----:B------:R-:W-:-:S04]  /*b7b80*/  IMAD.WIDE R12, R8, 0x4, R4 ;  /* 0x00000004080c7825 */ /* 0x000fc800078e0204 */
[C---:B------:R-:W-:Y:S01]  /*b7b90*/  IMAD.WIDE R100, R10.reuse, 0x4, R2 ;  /* 0x000000040a647825 */ /* 0x040fe200078e0202 */
[----:B------:R1:W-:Y:S01]  /*b7ba0*/  @P1 STG.E desc[UR60][R12.64], R241 ;  /* 0x000000f10c001986 */ /* 0x0003e2000c10193c */
[----:B------:R-:W2:Y:S03]  /*b7bb0*/  LDC R104, c[0x0][0x228] ;  /* 0x00008a00ff687b82 */ /* 0x000ea60000000800 */
[----:B---3--:R-:W-:Y:S01]  /*b7bc0*/  @P5 STG.E desc[UR60][R100.64], R32 ;  /* 0x0000002064005986 */ /* 0x008fe2000c10193c */
[----:B-1----:R-:W-:Y:S01]  /*b7bd0*/  IMAD.WIDE R12, R10, 0x4, R4 ;  /* 0x000000040a0c7825 */ /* 0x002fe200078e0204 */
[----:B----4-:R-:W-:-:S03]  /*b7be0*/  MOV R178, R36 ;  /* 0x0000002400b27202 */ /* 0x010fc60000000f00 */
[----:B------:R-:W1:Y:S01]  /*b7bf0*/  LDC.64 R240, c[0x0][0x228] ;  /* 0x00008a00fff07b82 */ /* 0x000e620000000a00 */
[----:B------:R3:W-:Y:S01]  /*b7c00*/  @P0 STG.E desc[UR60][R12.64], R22 ;  /* 0x000000160c000986 */ /* 0x0007e2000c10193c */
[----:B------:R-:W-:-:S06]  /*b7c10*/  IMAD.MOV.U32 R25, RZ, RZ, R37 ;  /* 0x000000ffff197224 */ /* 0x000fcc00078e0025 */
[----:B------:R-:W4:Y:S01]  /*b7c20*/  LDC.64 R36, c[0x0][0x228] ;  /* 0x00008a00ff247b82 */ /* 0x000f220000000a00 */
[----:B---3--:R-:W3:Y:S07]  /*b7c30*/  LDL.LU R22, [R1+0xc] ;  /* 0x00000c0001167983 */ /* 0x008eee0000300800 */
[----:B------:R-:W1:Y:S01]  /*b7c40*/  LDC.64 R12, c[0x0][0x228] ;  /* 0x00008a00ff0c7b82 */ /* 0x000e620000000a00 */
[----:B------:R-:W3:Y:S01]  /*b7c50*/  LDL.LU R32, [R1+0x40] ;  /* 0x0000400001207983 */ /* 0x000ee20000300800 */
[----:B------:R-:W-:-:S02]  /*b7c60*/  VIADD R8, R6, 0x27 ;  /* 0x0000002706087836 */ /* 0x000fc40000000000 */
[----:B----4-:R-:W-:Y:S01]  /*b7c70*/  IMAD.MOV.U32 R23, RZ, RZ, R36 ;  /* 0x000000ffff177224 */ /* 0x010fe200078e0024 */
[----:B------:R-:W-:-:S03]  /*b7c80*/  MOV R27, R37 ;  /* 0x00000025001b7202 */ /* 0x000fc60000000f00 */
[----:B------:R-:W4:Y:S01]  /*b7c90*/  LDC.64 R36, c[0x0][0x228] ;  /* 0x00008a00ff247b82 */ /* 0x000f220000000a00 */
[----:B------:R-:W-:Y:S02]  /*b7ca0*/  ISETP.LT.AND P1, PT, R7, R103, !P6 ;  /* 0x000000670700720c */ /* 0x000fe40007721270 */
[----:B------:R-:W-:Y:S02]  /*b7cb0*/  ISETP.GE.AND P5, PT, R8, R25, PT ;  /* 0x000000190800720c */ /* 0x000fe40003fa6270 */
[----:B------:R-:W-:Y:S01]  /*b7cc0*/  IADD3 R8, R10, R0, RZ ;  /* 0x000000000a087210 */ /* 0x000fe20007ffe0ff */
[----:B------:R-:W-:Y:S01]  /*b7cd0*/  VIADD R10, R6, 0x28 ;  /* 0x00000028060a7836 */ /* 0x000fe20000000000 */
[----:B------:R-:W-:Y:S01]  /*b7ce0*/  ISETP.LT.AND P6, PT, R9, R23, !P6 ;  /* 0x000000170900720c */ /* 0x000fe200077c1270 */
[----:B-1----:R-:W-:Y:S01]  /*b7cf0*/  IMAD.MOV.U32 R143, RZ, RZ, R12 ;  /* 0x000000ffff8f7224 */ /* 0x002fe200078e000c */
[----:B------:R-:W-:Y:S01]  /*b7d00*/  MOV R176, R28 ;  /* 0x0000001c00b07202 */ /* 0x000fe20000000f00 */
[----:B------:R-:W-:Y:S01]  /*b7d10*/  IMAD.WIDE R100, R8, 0x4, R2 ;  /* 0x0000000408647825 */ /* 0x000fe200078e0202 */
[----:B------:R-:W1:Y:S01]  /*b7d20*/  LDC R103, c[0x0][0x228] ;  /* 0x00008a00ff677b82 */ /* 0x000e620000000800 */
[----:B----4-:R-:W-:-:S04]  /*b7d30*/  MOV R20, R37 ;  /* 0x0000002500147202 */ /* 0x010fc80000000f00 */
[----:B------:R-:W-:Y:S02]  /*b7d40*/  ISETP.GE.AND P0, PT, R10, R20, PT ;  /* 0x000000140a00720c */ /* 0x000fe40003f06270 */
[----:B------:R-:W-:Y:S01]  /*b7d50*/  MOV R20, R13 ;  /* 0x0000000d00147202 */ /* 0x000fe20000000f00 */
[C---:B------:R-:W-:Y:S01]  /*b7d60*/  IMAD.WIDE R12, R8.reuse, 0x4, R4 ;  /* 0x00000004080c7825 */ /* 0x040fe200078e0204 */
[----:B------:R-:W-:Y:S01]  /*b7d70*/  IADD3 R8, R8, R0, RZ ;  /* 0x0000000008087210 */ /* 0x000fe20007ffe0ff */
[----:B--2---:R-:W-:Y:S01]  /*b7d80*/  @P1 STG.E desc[UR60][R100.64], R24 ;  /* 0x0000001864001986 */ /* 0x004fe2000c10193c */
[----:B------:R-:W-:-:S03]  /*b7d90*/  ISETP.LT.AND P1, PT, R7, R102, !P4 ;  /* 0x000000660700720c */ /* 0x000fc60006721270 */
[----:B------:R2:W-:Y:S01]  /*b7da0*/  @P6 STG.E desc[UR60][R12.64], R242 ;  /* 0x000000f20c006986 */ /* 0x0005e2000c10193c */
[----:B------:R-:W-:Y:S01]  /*b7db0*/  MOV R28, R38 ;  /* 0x00000026001c7202 */ /* 0x000fe20000000f00 */
[----:B------:R-:W-:Y:S01]  /*b7dc0*/  IMAD.MOV.U32 R25, RZ, RZ, R39 ;  /* 0x000000ffff197224 */ /* 0x000fe200078e0027 */
[----:B------:R-:W-:Y:S01]  /*b7dd0*/  ISETP.LT.AND P4, PT, R9, R21, !P4 ;  /* 0x000000150900720c */ /* 0x000fe20006781270 */
[----:B------:R-:W4:Y:S01]  /*b7de0*/  LDC.64 R38, c[0x0][0x228] ;  /* 0x00008a00ff267b82 */ /* 0x000f220000000a00 */
[----:B--2---:R-:W-:-:S07]  /*b7df0*/  IMAD.WIDE R12, R8, 0x4, R2 ;  /* 0x00000004080c7825 */ /* 0x004fce00078e0202 */
[----:B------:R-:W2:Y:S01]  /*b7e00*/  LDC R102, c[0x0][0x228] ;  /* 0x00008a00ff667b82 */ /* 0x000ea20000000800 */
[----:B------:R1:W-:Y:S04]  /*b7e10*/  @P1 STG.E desc[UR60][R12.64], R41 ;  /* 0x000000290c001986 */ /* 0x0003e8000c10193c */
[----:B-1----:R-:W2:Y:S01]  /*b7e20*/  LDL.LU R41, [R1+0x44] ;  /* 0x0000440001297983 */ /* 0x002ea20000300800 */
[----:B------:R-:W-:-:S05]  /*b7e30*/  IMAD.WIDE R100, R8, 0x4, R4 ;  /* 0x0000000408647825 */ /* 0x000fca00078e0204 */
[----:B------:R1:W-:Y:S04]  /*b7e40*/  @P4 STG.E desc[UR60][R100.64], R40 ;  /* 0x0000002864004986 */ /* 0x0003e8000c10193c */
[----:B-1----:R-:W2:Y:S04]  /*b7e50*/  LDL.LU R40, [R1+0x48] ;  /* 0x0000480001287983 */ /* 0x002ea80000300800 */
[----:B------:R-:W2:Y:S01]  /*b7e60*/  LDL.LU R48, [R1+0x4c] ;  /* 0x00004c0001307983 */ /* 0x000ea20000300800 */
[----:B------:R-:W-:Y:S02]  /*b7e70*/  ISETP.LT.AND P6, PT, R7, R104, !P5 ;  /* 0x000000680700720c */ /* 0x000fe40006fc1270 */
[----:B------:R-:W-:Y:S01]  /*b7e80*/  IADD3 R8, R8, R0, RZ ;  /* 0x0000000008087210 */ /* 0x000fe20007ffe0ff */
[----:B----4-:R-:W-:Y:S01]  /*b7e90*/  IMAD.MOV.U32 R24, RZ, RZ, R39 ;  /* 0x000000ffff187224 */ /* 0x010fe200078e0027 */
[----:B------:R-:W-:Y:S01]  /*b7ea0*/  MOV R30, R38 ;  /* 0x00000026001e7202 */ /* 0x000fe20000000f00 */
[----:B------:R-:W-:Y:S01]  /*b7eb0*/  IMAD.MOV.U32 R177, RZ, RZ, R36 ;  /* 0x000000ffffb17224 */ /* 0x000fe200078e0024 */
[----:B------:R-:W1:Y:S01]  /*b7ec0*/  LDC.64 R38, c[0x0][0x228] ;  /* 0x00008a00ff267b82 */ /* 0x000e620000000a00 */
[----:B------:R-:W-:-:S06]  /*b7ed0*/  IMAD.WIDE R12, R8, 0x4, R2 ;  /* 0x00000004080c7825 */ /* 0x000fcc00078e0202 */
[----:B---3--:R3:W-:Y:S01]  /*b7ee0*/  @P6 STG.E desc[UR60][R12.64], R22 ;  /* 0x000000160c006986 */ /* 0x0087e2000c10193c */
[----:B------:R-:W-:Y:S01]  /*b7ef0*/  VIADD R10, R6, 0x29 ;  /* 0x00000029060a7836 */ /* 0x000fe20000000000 */
[----:B------:R-:W-:Y:S01]  /*b7f00*/  ISETP.LT.AND P4, PT, R7, R103, !P0 ;  /* 0x000000670700720c */ /* 0x000fe20004781270 */
[----:B------:R-:W4:Y:S08]  /*b7f10*/  LDC R104, c[0x0][0x228] ;  /* 0x00008a00ff687b82 */ /* 0x000f300000000800 */
[----:B---3--:R-:W3:Y:S01]  /*b7f20*/  LDC.64 R12, c[0x0][0x228] ;  /* 0x00008a00ff0c7b82 */ /* 0x008ee20000000a00 */
[----:B------:R-:W-:Y:S01]  /*b7f30*/  IMAD.MOV.U32 R36, RZ, RZ, R29 ;  /* 0x000000ffff247224 */ /* 0x000fe200078e001d */
[----:B------:R-:W-:-:S04]  /*b7f40*/  ISETP.LT.AND P5, PT, R9, R28, !P5 ;  /* 0x0000001c0900720c */ /* 0x000fc80006fa1270 */
[----:B------:R-:W-:Y:S01]  /*b7f50*/  ISETP.GE.AND P1, PT, R10, R36, PT ;  /* 0x000000240a00720c */ /* 0x000fe20003f26270 */
[----:B------:R-:W-:Y:S01]  /*b7f60*/  VIADD R10, R6, 0x2a ;  /* 0x0000002a060a7836 */ /* 0x000fe20000000000 */
[----:B-1----:R-:W-:Y:S01]  /*b7f70*/  MOV R142, R38 ;  /* 0x00000026008e7202 */ /* 0x002fe20000000f00 */
[----:B------:R-:W-:Y:S01]  /*b7f80*/  IMAD.MOV.U32 R29, RZ, RZ, R39 ;  /* 0x000000ffff1d7224 */ /* 0x000fe200078e0027 */
[----:B------:R-:W-:Y:S01]  /*b7f90*/  ISETP.LT.AND P0, PT, R9, R30, !P0 ;  /* 0x0000001e0900720c */ /* 0x000fe20004701270 */
[----:B------:R-:W1:Y:S01]  /*b7fa0*/  LDC.64 R38, c[0x0][0x228] ;  /* 0x00008a00ff267b82 */ /* 0x000e620000000a00 */
[----:B------:R-:W-:Y:S02]  /*b7fb0*/  ISETP.GE.AND P6, PT, R10, R20, PT ;  /* 0x000000140a00720c */ /* 0x000fe40003fc6270 */
[----:B------:R-:W-:-:S05]  /*b7fc0*/  IADD3 R10, R8, R0, RZ ;  /* 0x00000000080a7210 */ /* 0x000fca0007ffe0ff */
[----:B------:R-:W4:Y:S01]  /*b7fd0*/  LDC.64 R36, c[0x0][0x228] ;  /* 0x00008a00ff247b82 */ /* 0x000f220000000a00 */
[----:B---3--:R-:W-:Y:S01]  /*b7fe0*/  IMAD.MOV.U32 R20, RZ, RZ, R12 ;  /* 0x000000ffff147224 */ /* 0x008fe200078e000c */
[----:B------:R-:W-:Y:S01]  /*b7ff0*/  MOV R22, R13 ;  /* 0x0000000d00167202 */ /* 0x000fe20000000f00 */
[----:B------:R-:W-:-:S05]  /*b8000*/  IMAD.WIDE R12, R8, 0x4, R4 ;  /* 0x00000004080c7825 */ /* 0x000fca00078e0204 */
[----:B------:R-:W3:Y:S01]  /*b8010*/  LDC R103, c[0x0][0x228] ;  /* 0x00008a00ff677b82 */ /* 0x000ee20000000800 */
[C---:B------:R-:W-:Y:S01]  /*b8020*/  IMAD.WIDE R100, R10.reuse, 0x4, R2 ;  /* 0x000000040a647825 */ /* 0x040fe200078e0202 */
[----:B------:R1:W-:Y:S04]  /*b8030*/  @P5 STG.E desc[UR60][R12.64], R243 ;  /* 0x000000f30c005986 */ /* 0x0003e8000c10193c */
[----:B------:R-:W-:Y:S01]  /*b8040*/  @P4 STG.E desc[UR60][R100.64], R32 ;  /* 0x0000002064004986 */ /* 0x000fe2000c10193c */
[----:B-1----:R-:W-:-:S05]  /*b8050*/  IMAD.WIDE R12, R10, 0x4, R4 ;  /* 0x000000040a0c7825 */ /* 0x002fca00078e0204 */
[----:B------:R1:W-:Y:S01]  /*b8060*/  @P0 STG.E desc[UR60][R12.64], R248 ;  /* 0x000000f80c000986 */ /* 0x0003e2000c10193c */
[----:B------:R-:W-:Y:S01]  /*b8070*/  IMAD.MOV.U32 R21, RZ, RZ, R38 ;  /* 0x000000ffff157224 */ /* 0x000fe200078e0026 */
[----:B------:R-:W-:Y:S01]  /*b8080*/  MOV R23, R39 ;  /* 0x0000002700177202 */ /* 0x000fe20000000f00 */
[----:B------:R-:W-:Y:S01]  /*b8090*/  VIADD R8, R6, 0x2b ;  /* 0x0000002b06087836 */ /* 0x000fe20000000000 */
[----:B------:R-:W3:Y:S08]  /*b80a0*/  LDC.64 R38, c[0x0][0x228] ;  /* 0x00008a00ff267b82 */ /* 0x000ef00000000a00 */
[----:B-1----:R-:W1:Y:S01]  /*b80b0*/  LDC.64 R12, c[0x0][0x228] ;  /* 0x00008a00ff0c7b82 */ /* 0x002e620000000a00 */
[----:B----4-:R-:W-:-:S02]  /*b80c0*/  ISETP.LT.AND P5, PT, R7, R104, !P1 ;  /* 0x000000680700720c */ /* 0x010fc40004fa1270 */
[----:B------:R-:W-:Y:S02]  /*b80d0*/  ISETP.GE.AND P4, PT, R8, R29, PT ;  /* 0x0000001d0800720c */ /* 0x000fe40003f86270 */
[----:B------:R-:W-:Y:S01]  /*b80e0*/  IADD3 R8, R10, R0, RZ ;  /* 0x000000000a087210 */ /* 0x000fe20007ffe0ff */
[----:B------:R-:W-:Y:S01]  /*b80f0*/  VIADD R10, R6, 0x2c ;  /* 0x0000002c060a7836 */ /* 0x000fe20000000000 */
[----:B------:R-:W-:Y:S01]  /*b8100*/  ISETP.LT.AND P1, PT, R9, R21, !P1 ;  /* 0x000000150900720c */ /* 0x000fe20004f21270 */
[----:B------:R-:W4:Y:S01]  /*b8110*/  LDC R104, c[0x0][0x228] ;  /* 0x00008a00ff687b82 */ /* 0x000f220000000800 */
[----:B------:R-:W-:Y:S01]  /*b8120*/  MOV R28, R37 ;  /* 0x00000025001c7202 */ /* 0x000fe20000000f00 */
[----:B------:R-:W-:-:S03]  /*b8130*/  IMAD.WIDE R100, R8, 0x4, R2 ;  /* 0x0000000408647825 */ /* 0x000fc600078e0202 */
[----:B------:R-:W-:Y:S02]  /*b8140*/  ISETP.GE.AND P0, PT, R10, R28, PT ;  /* 0x0000001c0a00720c */ /* 0x000fe40003f06270 */
[----:B------:R3:W-:Y:S01]  /*b8150*/  @P5 STG.E desc[UR60][R100.64], R236 ;  /* 0x000000ec64005986 */ /* 0x0007e2000c10193c */
[----:B--2---:R-:W-:Y:S02]  /*b8160*/  ISETP.LT.AND P5, PT, R7, R102, !P6 ;  /* 0x000000660700720c */ /* 0x004fe400077a1270 */
[----:B------:R-:W-:Y:S02]  /*b8170*/  ISETP.LT.AND P6, PT, R9, R20, !P6 ;  /* 0x000000140900720c */ /* 0x000fe400077c1270 */
[----:B-1----:R-:W-:Y:S01]  /*b8180*/  MOV R28, R13 ;  /* 0x0000000d001c7202 */ /* 0x002fe20000000f00 */
[----:B------:R-:W-:Y:S01]  /*b8190*/  IMAD.MOV.U32 R187, RZ, RZ, R12 ;  /* 0x000000ffffbb7224 */ /* 0x000fe200078e000c */
[----:B---3--:R-:W-:Y:S01]  /*b81a0*/  MOV R140, R38 ;  /* 0x00000026008c7202 */ /* 0x008fe20000000f00 */
[C---:B------:R-:W-:Y:S01]  /*b81b0*/  IMAD.WIDE R12, R8.reuse, 0x4, R4 ;  /* 0x00000004080c7825 */ /* 0x040fe200078e0204 */
[----:B------:R-:W-:Y:S01]  /*b81c0*/  IADD3 R8, R8, R0, RZ ;  /* 0x0000000008087210 */ /* 0x000fe20007ffe0ff */
[----:B------:R-:W1:Y:S03]  /*b81d0*/  LDC R102, c[0x0][0x228] ;  /* 0x00008a00ff667b82 */ /* 0x000e660000000800 */
[----:B------:R2:W-:Y:S01]  /*b81e0*/  @P1 STG.E desc[UR60][R12.64], R228 ;  /* 0x000000e40c001986 */ /* 0x0005e2000c10193c */
[----:B------:R-:W-:Y:S01]  /*b81f0*/  ISETP.LT.AND P1, PT, R7, R103, !P4 ;  /* 0x000000670700720c */ /* 0x000fe20006721270 */
[----:B------:R-:W-:-:S02]  /*b8200*/  IMAD.MOV.U32 R37, RZ, RZ, R39 ;  /* 0x000000ffff257224 */ /* 0x000fc400078e0027 */
[C---:B------:R-:W-:Y:S01]  /*b8210*/  IMAD.WIDE R100, R8.reuse, 0x4, R4 ;  /* 0x0000000408647825 */ /* 0x040fe200078e0204 */
[----:B------:R-:W3:Y:S03]  /*b8220*/  LDC.64 R38, c[0x0][0x228] ;  /* 0x00008a00ff267b82 */ /* 0x000ee60000000a00 */
[C---:B--2---:R-:W-:Y:S01]  /*b8230*/  IMAD.WIDE R12, R8.reuse, 0x4, R2 ;  /* 0x00000004080c7825 */ /* 0x044fe200078e0202 */
[----:B------:R-:W-:-:S04]  /*b8240*/  IADD3 R8, R8, R0, RZ ;  /* 0x0000000008087210 */ /* 0x000fc80007ffe0ff */
[----:B------:R-:W2:Y:S01]  /*b8250*/  LDC R103, c[0x0][0x228] ;  /* 0x00008a00ff677b82 */ /* 0x000ea20000000800 */
[----:B------:R-:W-:Y:S02]  /*b8260*/  VIADD R10, R6, 0x2d ;  /* 0x0000002d060a7836 */ /* 0x000fe40000000000 */
[----:B------:R-:W-:Y:S01]  /*b8270*/  IMAD.MOV.U32 R20, RZ, RZ, R43 ;  /* 0x000000ffff147224 */ /* 0x000fe200078e002b */
[----:B---3--:R-:W-:-:S04]  /*b8280*/  MOV R30, R38 ;  /* 0x00000026001e7202 */ /* 0x008fc80000000f00 */
[----:B------:R-:W-:Y:S02]  /*b8290*/  ISETP.LT.AND P4, PT, R9, R30, !P4 ;  /* 0x0000001e0900720c */ /* 0x000fe40006781270 */
[----:B------:R-:W-:Y:S02]  /*b82a0*/  MOV R38, R42 ;  /* 0x0000002a00267202 */ /* 0x000fe40000000f00 */
[----:B------:R-:W3:Y:S01]  /*b82b0*/  LDC.64 R42, c[0x0][0x228] ;  /* 0x00008a00ff2a7b82 */ /* 0x000ee20000000a00 */
[----:B------:R-:W-:Y:S02]  /*b82c0*/  IMAD.MOV.U32 R141, RZ, RZ, R36 ;  /* 0x000000ffff8d7224 */ /* 0x000fe400078e0024 */
[----:B---3--:R-:W-:Y:S01]  /*b82d0*/  IMAD.MOV.U32 R36, RZ, RZ, R43 ;  /* 0x000000ffff247224 */ /* 0x008fe200078e002b */
[----:B------:R-:W-:-:S04]  /*b82e0*/  MOV R186, R42 ;  /* 0x0000002a00ba7202 */ /* 0x000fc80000000f00 */
[----:B------:R-:W3:Y:S01]  /*b82f0*/  LDC.64 R42, c[0x0][0x228] ;  /* 0x00008a00ff2a7b82 */ /* 0x000ee20000000a00 */
[----:B------:R4:W-:Y:S04]  /*b8300*/  @P5 STG.E desc[UR60][R12.64], R41 ;  /* 0x000000290c005986 */ /* 0x0009e8000c10193c */
[----:B------:R-:W-:Y:S01]  /*b8310*/  @P6 STG.E desc[UR60][R100.64], R249 ;  /* 0x000000f964006986 */ /* 0x000fe2000c10193c */
[----:B----4-:R-:W-:-:S05]  /*b8320*/  IMAD.WIDE R12, R8, 0x4, R2 ;  /* 0x00000004080c7825 */ /* 0x010fca00078e0202 */
[----:B------:R4:W-:Y:S02]  /*b8330*/  @P1 STG.E desc[UR60][R12.64], R237 ;  /* 0x000000ed0c001986 */ /* 0x0009e4000c10193c */
[----:B----4-:R-:W4:Y:S01]  /*b8340*/  LDC.64 R12, c[0x0][0x228] ;  /* 0x00008a00ff0c7b82 */ /* 0x010f220000000a00 */
[----:B------:R-:W-:Y:S01]  /*b8350*/  ISETP.GE.AND P5, PT, R10, R37, PT ;  /* 0x000000250a00720c */ /* 0x000fe20003fa6270 */
[----:B------:R-:W-:Y:S01]  /*b8360*/  VIADD R10, R6, 0x2e ;  /* 0x0000002e060a7836 */ /* 0x000fe20000000000 */
[----:B------:R-:W-:-:S04]  /*b8370*/  ISETP.LT.AND P6, PT, R7, R104, !P0 ;  /* 0x000000680700720c */ /* 0x000fc800047c1270 */
[----:B------:R-:W-:Y:S01]  /*b8380*/  ISETP.GE.AND P1, PT, R10, R28, PT ;  /* 0x0000001c0a00720c */ /* 0x000fe20003f26270 */
[----:B---3--:R-:W-:Y:S01]  /*b8390*/  IMAD.MOV.U32 R29, RZ, RZ, R42 ;  /* 0x000000ffff1d7224 */ /* 0x008fe200078e002a */
[----:B------:R-:W-:Y:S01]  /*b83a0*/  IADD3 R10, R8, R0, RZ ;  /* 0x00000000080a7210 */ /* 0x000fe20007ffe0ff */
[----:B------:R-:W-:Y:S01]  /*b83b0*/  IMAD.MOV.U32 R21, RZ, RZ, R39 ;  /* 0x000000ffff157224 */ /* 0x000fe200078e0027 */
[----:B------:R-:W-:Y:S01]  /*b83c0*/  MOV R32, R43 ;  /* 0x0000002b00207202 */ /* 0x000fe20000000f00 */
[----:B------:R-:W3:Y:S02]  /*b83d0*/  LDC R104, c[0x0][0x228] ;  /* 0x00008a00ff687b82 */ /* 0x000ee40000000800 */
[----:B------:R-:W-:-:S06]  /*b83e0*/  IMAD.WIDE R100, R10, 0x4, R2 ;  /* 0x000000040a647825 */ /* 0x000fcc00078e0202 */
[----:B------:R-:W3:Y:S01]  /*b83f0*/  LDC.64 R236, c[0x0][0x228] ;  /* 0x00008a00ffec7b82 */ /* 0x000ee20000000a00 */
[----:B----4-:R-:W-:Y:S01]  /*b8400*/  IMAD.MOV.U32 R28, RZ, RZ, R12 ;  /* 0x000000ffff1c7224 */ /* 0x010fe200078e000c */
[----:B------:R-:W-:Y:S01]  /*b8410*/  MOV R30, R13 ;  /* 0x0000000d001e7202 */ /* 0x000fe20000000f00 */
[----:B------:R-:W-:Y:S01]  /*b8420*/  IMAD.WIDE R12, R8, 0x4, R4 ;  /* 0x00000004080c7825 */ /* 0x000fe200078e0204 */
[----:B------:R-:W-:-:S04]  /*b8430*/  ISETP.LT.AND P0, PT, R9, R38, !P0 ;  /* 0x000000260900720c */ /* 0x000fc80004701270 */
[----:B------:R-:W4:Y:S01]  /*b8440*/  LDC.64 R42, c[0x0][0x228] ;  /* 0x00008a00ff2a7b82 */ /* 0x000f220000000a00 */
[----:B------:R1:W-:Y:S04]  /*b8450*/  @P4 STG.E desc[UR60][R12.64], R229 ;  /* 0x000000e50c004986 */ /* 0x0003e8000c10193c */
[----:B------:R2:W-:Y:S01]  /*b8460*/  @P6 STG.E desc[UR60][R100.64], R40 ;  /* 0x0000002864006986 */ /* 0x0005e2000c10193c */
[----:B------:R-:W-:Y:S02]  /*b8470*/  VIADD R8, R6, 0x2f ;  /* 0x0000002f06087836 */ /* 0x000fe40000000000 */
[----:B------:R-:W3:Y:S08]  /*b8480*/  LDC.64 R38, c[0x0][0x228] ;  /* 0x00008a00ff267b82 */ /* 0x000ef00000000a00 */
[----:B-1----:R-:W1:Y:S01]  /*b8490*/  LDC.64 R228, c[0x0][0x228] ;  /* 0x00008a00ffe47b82 */ /* 0x002e620000000a00 */
[----:B--2---:R-:W2:Y:S01]  /*b84a0*/  LDL.LU R40, [R1+0x400] ;  /* 0x0004000001287983 */ /* 0x004ea20000300800 */
[----:B------:R-:W-:-:S03]  /*b84b0*/  IMAD.WIDE R12, R10, 0x4, R4 ;  /* 0x000000040a0c7825 */ /* 0x000fc600078e0204 */
[----:B------:R-:W2:Y:S04]  /*b84c0*/  LDL.LU R56, [R1+0x404] ;  /* 0x0004040001387983 */ /* 0x000ea80000300800 */
[----:B------:R4:W-:Y:S01]  /*b84d0*/  @P0 STG.E desc[UR60][R12.64], R250 ;  /* 0x000000fa0c000986 */ /* 0x0009e2000c10193c */
[----:B------:R-:W-:Y:S01]  /*b84e0*/  ISETP.LT.AND P4, PT, R7, R103, !P5 ;  /* 0x000000670700720c */ /* 0x000fe20006f81270 */
[----:B----4-:R-:W4:Y:S01]  /*b84f0*/  LDC.64 R12, c[0x0][0x228] ;  /* 0x00008a00ff0c7b82 */ /* 0x010f220000000a00 */
[----:B------:R-:W-:Y:S02]  /*b8500*/  ISETP.GE.AND P6, PT, R8, R36, PT ;  /* 0x000000240800720c */ /* 0x000fe40003fc6270 */
[----:B------:R-:W-:Y:S01]  /*b8510*/  IADD3 R8, R10, R0, RZ ;  /* 0x000000000a087210 */ /* 0x000fe20007ffe0ff */
[----:B------:R-:W-:Y:S01]  /*b8520*/  VIADD R10, R6, 0x30 ;  /* 0x00000030060a7836 */ /* 0x000fe20000000000 */
[----:B------:R-:W-:-:S03]  /*b8530*/  ISETP.LT.AND P5, PT, R9, R29, !P5 ;  /* 0x0000001d0900720c */ /* 0x000fc60006fa1270 */
[----:B------:R-:W-:Y:S01]  /*b8540*/  IMAD.WIDE R100, R8, 0x4, R2 ;  /* 0x0000000408647825 */ /* 0x000fe200078e0202 */
[----:B------:R-:W-:Y:S01]  /*b8550*/  MOV R37, R43 ;  /* 0x0000002b00257202 */ /* 0x000fe20000000f00 */
[----:B------:R-:W1:Y:S03]  /*b8560*/  LDC R103, c[0x0][0x228] ;  /* 0x00008a00ff677b82 */ /* 0x000e660000000800 */
[----:B------:R-:W-:Y:S01]  /*b8570*/  @P4 STG.E desc[UR60][R100.64], R238 ;  /* 0x000000ee64004986 */ /* 0x000fe2000c10193c */
[----:B------:R-:W-:Y:S02]  /*b8580*/  ISETP.GE.AND P0, PT, R10, R37, PT ;  /* 0x000000250a00720c */ /* 0x000fe40003f06270 */
[----:B------:R-:W-:Y:S02]  /*b8590*/  ISETP.LT.AND P4, PT, R7, R102, !P1 ;  /* 0x000000660700720c */ /* 0x000fe40004f81270 */
[----:B----4-:R-:W-:Y:S01]  /*b85a0*/  MOV R37, R13 ;  /* 0x0000000d00257202 */ /* 0x010fe20000000f00 */
[----:B------:R-:W-:Y:S01]  /*b85b0*/  IMAD.MOV.U32 R183, RZ, RZ, R12 ;  /* 0x000000ffffb77224 */ /* 0x000fe200078e000c */
[----:B---3--:R-:W-:Y:S01]  /*b85c0*/  MOV R184, R38 ;  /* 0x0000002600b87202 */ /* 0x008fe20000000f00 */
[C---:B------:R-:W-:Y:S01]  /*b85d0*/  IMAD.WIDE R12, R8.reuse, 0x4, R4 ;  /* 0x00000004080c7825 */ /* 0x040fe200078e0204 */
[----:B------:R-:W-:Y:S01]  /*b85e0*/  IADD3 R8, R8, R0, RZ ;  /* 0x0000000008087210 */ /* 0x000fe20007ffe0ff */
[----:B------:R-:W3:Y:S03]  /*b85f0*/  LDC R102, c[0x0][0x228] ;  /* 0x00008a00ff667b82 */ /* 0x000ee60000000800 */
[----:B------:R4:W-:Y:S02]  /*b8600*/  @P5 STG.E desc[UR60][R12.64], R230 ;  /* 0x000000e60c005986 */ /* 0x0009e4000c10193c */
[----:B----4-:R-:W-:-:S05]  /*b8610*/  IMAD.WIDE R12, R8, 0x4, R2 ;  /* 0x00000004080c7825 */ /* 0x010fca00078e0202 */
[----:B------:R4:W-:Y:S04]  /*b8620*/  @P4 STG.E desc[UR60][R12.64], R48 ;  /* 0x000000300c004986 */ /* 0x0009e8000c10193c */
[----:B----4-:R-:W4:Y:S04]  /*b8630*/  LDL.LU R48, [R1+0x408] ;  /* 0x0004080001307983 */ /* 0x010f280000300800 */
[----:B------:R-:W4:Y:S01]  /*b8640*/  LDL.LU R57, [R1+0x40c] ;  /* 0x00040c0001397983 */ /* 0x000f220000300800 */
[----:B------:R-:W-:Y:S02]  /*b8650*/  IMAD.MOV.U32 R185, RZ, RZ, R42 ;  /* 0x000000ffffb97224 */ /* 0x000fe400078e002a */
[----:B------:R-:W-:-:S02]  /*b8660*/  IMAD.MOV.U32 R42, RZ, RZ, R39 ;  /* 0x000000ffff2a7224 */ /* 0x000fc400078e0027 */
[----:B------:R-:W1:Y:S01]  /*b8670*/  LDC.64 R38, c[0x0][0x228] ;  /* 0x00008a00ff267b82 */ /* 0x000e620000000a00 */
[----:B------:R-:W-:Y:S02]  /*b8680*/  ISETP.LT.AND P1, PT, R9, R28, !P1 ;  /* 0x0000001c0900720c */ /* 0x000fe40004f21270 */
[----:B------:R-:W-:Y:S01]  /*b8690*/  ISETP.LT.AND P5, PT, R7, R104, !P6 ;  /* 0x000000680700720c */ /* 0x000fe200077a1270 */
[C---:B------:R-:W-:Y:S01]  /*b86a0*/  IMAD.WIDE R100, R8.reuse, 0x4, R4 ;  /* 0x0000000408647825 */ /* 0x040fe200078e0204 */
[----:B------:R-:W-:-:S03]  /*b86b0*/  IADD3 R8, R8, R0, RZ ;  /* 0x0000000008087210 */ /* 0x000fc60007ffe0ff */
[----:B------:R-:W3:Y:S01]  /*b86c0*/  LDC R104, c[0x0][0x228] ;  /* 0x00008a00ff687b82 */ /* 0x000ee20000000800 */
[----:B-1----:R-:W-:Y:S01]  /*b86d0*/  MOV R36, R38 ;  /* 0x0000002600247202 */ /* 0x002fe20000000f00 */
[----:B------:R-:W-:-:S06]  /*b86e0*/  IMAD.MOV.U32 R29, RZ, RZ, R39 ;  /* 0x000000ffff1d7224 */ /* 0x000fcc00078e0027 */
[----:B------:R-:W1:Y:S01]  /*b86f0*/  LDC.64 R38, c[0x0][0x228] ;  /* 0x00008a00ff267b82 */ /* 0x000e620000000a00 */
[----:B------:R-:W-:Y:S01]  /*b8700*/  IMAD.WIDE R12, R8, 0x4, R2 ;  /* 0x00000004080c7825 */ /* 0x000fe200078e0202 */
[----:B------:R-:W-:Y:S04]  /*b8710*/  @P1 STG.E desc[UR60][R100.64], R251 ;  /* 0x000000fb64001986 */ /* 0x000fe8000c10193c */
[----:B------:R3:W-:Y:S02]  /*b8720*/  @P5 STG.E desc[UR60][R12.64], R239 ;  /* 0x000000ef0c005986 */ /* 0x0007e4000c10193c */
[----:B---3--:R-:W3:Y:S01]  /*b8730*/  LDC.64 R12, c[0x0][0x228] ;  /* 0x00008a00ff0c7b82 */ /* 0x008ee20000000a00 */
[----:B-1----:R-:W-:Y:S02]  /*b8740*/  IMAD.MOV.U32 R28, RZ, RZ, R39 ;  /* 0x000000ffff1c7224 */ /* 0x002fe400078e0027 */
[----:B------:R-:W-:-:S05]  /*b8750*/  IMAD.MOV.U32 R39, RZ, RZ, R45 ;  /* 0x000000ffff277224 */ /* 0x000fca00078e002d */
[----:B------:R-:W1:Y:S01]  /*b8760*/  LDC.64 R44, c[0x0][0x228] ;  /* 0x00008a00ff2c7b82 */ /* 0x000e620000000a00 */
[----:B------:R-:W-:Y:S01]  /*b8770*/  VIADD R10, R6, 0x31 ;  /* 0x00000031060a7836 */ /* 0x000fe20000000000 */
[----:B------:R-:W-:Y:S02]  /*b8780*/  ISETP.LT.AND P6, PT, R9, R36, !P6 ;  /* 0x000000240900720c */ /* 0x000fe400077c1270 */
[----:B------:R-:W-:Y:S02]  /*b8790*/  MOV R41, R38 ;  /* 0x0000002600297202 */ /* 0x000fe40000000f00 */
[----:B------:R-:W-:Y:S01]  /*b87a0*/  ISETP.GE.AND P4, PT, R10, R42, PT ;  /* 0x0000002a0a00720c */ /* 0x000fe20003f86270 */
[----:B------:R-:W-:Y:S01]  /*b87b0*/  VIADD R10, R6, 0x32 ;  /* 0x00000032060a7836 */ /* 0x000fe20000000000 */
[----:B------:R-:W-:Y:S02]  /*b87c0*/  ISETP.LT.AND P1, PT, R7, R103, !P0 ;  /* 0x000000670700720c */ /* 0x000fe40004721270 */
[----:B------:R-:W-:Y:S01]  /*b87d0*/  ISETP.LT.AND P0, PT, R9, R41, !P0 ;  /* 0x000000290900720c */ /* 0x000fe20004701270 */
[----:B------:R-:W2:Y:S01]  /*b87e0*/  LDC R103, c[0x0][0x228] ;  /* 0x00008a00ff677b82 */ /* 0x000ea20000000800 */
[----:B------:R-:W-:-:S02]  /*b87f0*/  ISETP.GE.AND P5, PT, R10, R37, PT ;  /* 0x000000250a00720c */ /* 0x000fc40003fa6270 */
[C---:B------:R-:W-:Y:S01]  /*b8800*/  IADD3 R10, R8.reuse, R0, RZ ;  /* 0x00000000080a7210 */ /* 0x040fe20007ffe0ff */
[----:B---3--:R-:W-:Y:S01]  /*b8810*/  IMAD.MOV.U32 R37, RZ, RZ, R12 ;  /* 0x000000ffff257224 */ /* 0x008fe200078e000c */
[----:B------:R-:W-:Y:S01]  /*b8820*/  MOV R42, R13 ;  /* 0x0000000d002a7202 */ /* 0x000fe20000000f00 */
[----:B------:R-:W-:-:S04]  /*b8830*/  IMAD.WIDE R12, R8, 0x4, R4 ;  /* 0x00000004080c7825 */ /* 0x000fc800078e0204 */
[----:B------:R-:W-:Y:S01]  /*b8840*/  IMAD.WIDE R100, R10, 0x4, R2 ;  /* 0x000000040a647825 */ /* 0x000fe200078e0202 */
[----:B------:R3:W-:Y:S01]  /*b8850*/  @P6 STG.E desc[UR60][R12.64], R231 ;  /* 0x000000e70c006986 */ /* 0x0007e2000c10193c */
[----:B-1----:R-:W-:Y:S02]  /*b8860*/  MOV R43, R45 ;  /* 0x0000002d002b7202 */ /* 0x002fe40000000f00 */
[----:B------:R-:W-:Y:S02]  /*b8870*/  IMAD.MOV.U32 R38, RZ, RZ, R44 ;  /* 0x000000ffff267224 */ /* 0x000fe400078e002c */
[----:B------:R-:W-:Y:S01]  /*b8880*/  VIADD R8, R6, 0x33 ;  /* 0x0000003306087836 */ /* 0x000fe20000000000 */
[----:B------:R-:W1:Y:S01]  /*b8890*/  LDC.64 R44, c[0x0][0x228] ;  /* 0x00008a00ff2c7b82 */ /* 0x000e620000000a00 */
[----:B------:R-:W-:Y:S01]  /*b88a0*/  ISETP.LT.AND P6, PT, R7, R104, !P4 ;  /* 0x000000680700720c */ /* 0x000fe200067c1270 */
[----:B---3--:R-:W-:Y:S01]  /*b88b0*/  IMAD.WIDE R12, R10, 0x4, R4 ;  /* 0x000000040a0c7825 */ /* 0x008fe200078e0204 */
[----:B------:R-:W-:-:S05]  /*b88c0*/  ISETP.LT.AND P4, PT, R9, R38, !P4 ;  /* 0x000000260900720c */ /* 0x000fca0006781270 */
[----:B------:R-:W3:Y:S01]  /*b88d0*/  LDC R104, c[0x0][0x228] ;  /* 0x00008a00ff687b82 */ /* 0x000ee20000000800 */
[----:B-1----:R-:W-:Y:S01]  /*b88e0*/  MOV R36, R45 ;  /* 0x0000002d00247202 */ /* 0x002fe20000000f00 */
[----:B------:R-:W-:Y:S01]  /*b88f0*/  IMAD.MOV.U32 R181, RZ, RZ, R44 ;  /* 0x000000ffffb57224 */ /* 0x000fe200078e002c */
[----:B--2---:R1:W-:Y:S01]  /*b8900*/  @P1 STG.E desc[UR60][R100.64], R40 ;  /* 0x0000002864001986 */ /* 0x0043e2000c10193c */
[----:B------:R-:W-:-:S04]  /*b8910*/  ISETP.GE.AND P1, PT, R8, R39, PT ;  /* 0x000000270800720c */ /* 0x000fc80003f26270 */
[----:B------:R-:W2:Y:S01]  /*b8920*/  LDC.64 R38, c[0x0][0x228] ;  /* 0x00008a00ff267b82 */ /* 0x000ea20000000a00 */
[----:B------:R3:W-:Y:S07]  /*b8930*/  @P0 STG.E desc[UR60][R12.64], R244 ;  /* 0x000000f40c000986 */ /* 0x0007ee000c10193c */
[----:B-1----:R-:W1:Y:S08]  /*b8940*/  LDC.64 R40, c[0x0][0x228] ;  /* 0x00008a00ff287b82 */ /* 0x002e700000000a00 */
[----:B---3--:R-:W3:Y:S01]  /*b8950*/  LDC.64 R12, c[0x0][0x228] ;  /* 0x00008a00ff0c7b82 */ /* 0x008ee20000000a00 */
[----:B------:R-:W-:Y:S01]  /*b8960*/  IADD3 R8, R10, R0, RZ ;  /* 0x000000000a087210 */ /* 0x000fe20007ffe0ff */
[----:B------:R-:W-:-:S04]  /*b8970*/  VIADD R10, R6, 0x34 ;  /* 0x00000034060a7836 */ /* 0x000fc80000000000 */
[----:B------:R-:W-:Y:S01]  /*b8980*/  IMAD.WIDE R100, R8, 0x4, R2 ;  /* 0x0000000408647825 */ /* 0x000fe200078e0202 */
[----:B--2---:R-:W-:Y:S02]  /*b8990*/  MOV R180, R38 ;  /* 0x0000002600b47202 */ /* 0x004fe40000000f00 */
[----:B------:R-:W-:Y:S02]  /*b89a0*/  ISETP.GE.AND P0, PT, R10, R36, PT ;  /* 0x000000240a00720c */ /* 0x000fe40003f06270 */
[----:B------:R2:W-:Y:S01]  /*b89b0*/  @P6 STG.E desc[UR60][R100.64], R232 ;  /* 0x000000e864006986 */ /* 0x0005e2000c10193c */
[----:B------:R-:W-:Y:S02]  /*b89c0*/  ISETP.LT.AND P6, PT, R7, R102, !P5 ;  /* 0x000000660700720c */ /* 0x000fe40006fc1270 */
[----:B-1----:R-:W-:Y:S01]  /*b89d0*/  MOV R38, R40 ;  /* 0x0000002800267202 */ /* 0x002fe20000000f00 */
[----:B------:R-:W-:Y:S01]  /*b89e0*/  IMAD.MOV.U32 R44, RZ, RZ, R39 ;  /* 0x000000ffff2c7224 */ /* 0x000fe200078e0027 */
[----:B------:R-:W-:Y:S01]  /*b89f0*/  MOV R40, R53 ;  /* 0x0000003500287202 */ /* 0x000fe20000000f00 */
[----:B------:R-:W1:Y:S01]  /*b8a00*/  LDC R102, c[0x0][0x228] ;  /* 0x00008a00ff667b82 */ /* 0x000e620000000800 */
[----:B---3--:R-:W-:Y:S01]  /*b8a10*/  IMAD.MOV.U32 R36, RZ, RZ, R13 ;  /* 0x000000ffff247224 */ /* 0x008fe200078e000d */
[----:B------:R-:W-:Y:S01]  /*b8a20*/  MOV R195, R12 ;  /* 0x0000000c00c37202 */ /* 0x000fe20000000f00 */
[----:B------:R-:W-:-:S05]  /*b8a30*/  IMAD.WIDE R12, R8, 0x4, R4 ;  /* 0x00000004080c7825 */ /* 0x000fca00078e0204 */
[----:B------:R-:W3:Y:S01]  /*b8a40*/  LDC.64 R52, c[0x0][0x228] ;  /* 0x00008a00ff347b82 */ /* 0x000ee20000000a00 */
[----:B------:R-:W-:Y:S01]  /*b8a50*/  ISETP.LT.AND P5, PT, R9, R37, !P5 ;  /* 0x000000250900720c */ /* 0x000fe20006fa1270 */
[----:B------:R-:W-:Y:S01]  /*b8a60*/  IMAD.IADD R8, R8, 0x1, R0 ;  /* 0x0000000108087824 */ /* 0x000fe200078e0200 */
[----:B------:R4:W-:Y:S01]  /*b8a70*/  @P4 STG.E desc[UR60][R12.64], R224 ;  /* 0x000000e00c004986 */ /* 0x0009e2000c10193c */
[----:B------:R-:W-:Y:S02]  /*b8a80*/  ISETP.LT.AND P4, PT, R7, R103, !P1 ;  /* 0x000000670700720c */ /* 0x000fe40004f81270 */
[----:B--2---:R-:W-:-:S04]  /*b8a90*/  IMAD.WIDE R100, R8, 0x4, R4 ;  /* 0x0000000408647825 */ /* 0x004fc800078e0204 */
[----:B----4-:R-:W-:Y:S01]  /*b8aa0*/  IMAD.WIDE R12, R8, 0x4, R2 ;  /* 0x00000004080c7825 */ /* 0x010fe200078e0202 */
[----:B------:R-:W-:Y:S01]  /*b8ab0*/  IADD3 R10, R6, 0x35, RZ ;  /* 0x00000035060a7810 */ /* 0x000fe20007ffe0ff */
[----:B------:R-:W2:Y:S02]  /*b8ac0*/  LDC R103, c[0x0][0x228] ;  /* 0x00008a00ff677b82 */ /* 0x000ea40000000800 */
[----:B------:R-:W-:Y:S01]  /*b8ad0*/  IMAD.IADD R8, R8, 0x1, R0 ;  /* 0x0000000108087824 */ /* 0x000fe200078e0200 */
[----:B------:R4:W-:Y:S04]  /*b8ae0*/  @P6 STG.E desc[UR60][R12.64], R56 ;  /* 0x000000380c006986 */ /* 0x0009e8000c10193c */
[----:B------:R1:W-:Y:S01]  /*b8af0*/  @P5 STG.E desc[UR60][R100.64], R245 ;  /* 0x000000f564005986 */ /* 0x0003e2000c10193c */
[----:B----4-:R-:W-:Y:S01]  /*b8b00*/  IMAD.WIDE R12, R8, 0x4, R2 ;  /* 0x00000004080c7825 */ /* 0x010fe200078e0202 */
[----:B---3--:R-:W-:-:S02]  /*b8b10*/  MOV R45, R53 ;  /* 0x00000035002d7202 */ /* 0x008fc40000000f00 */
[----:B------:R-:W3:Y:S01]  /*b8b20*/  LDL.LU R56, [R1+0x460] ;  /* 0x0004600001387983 */ /* 0x000ee20000300800 */
[----:B------:R-:W-:Y:S01]  /*b8b30*/  IMAD.MOV.U32 R194, RZ, RZ, R52 ;  /* 0x000000ffffc27224 */ /* 0x000fe200078e0034 */
[----:B------:R-:W-:Y:S02]  /*b8b40*/  ISETP.LT.AND P1, PT, R9, R38, !P1 ;  /* 0x000000260900720c */ /* 0x000fe40004f21270 */
[----:B------:R4:W-:Y:S01]  /*b8b50*/  @P4 STG.E desc[UR60][R12.64], R233 ;  /* 0x000000e90c004986 */ /* 0x0009e2000c10193c */
[----:B------:R-:W2:Y:S01]  /*b8b60*/  LDC.64 R52, c[0x0][0x228] ;  /* 0x00008a00ff347b82 */ /* 0x000ea20000000a00 */
[----:B------:R-:W-:-:S07]  /*b8b70*/  ISETP.GE.AND P6, PT, R10, R44, PT ;  /* 0x0000002c0a00720c */ /* 0x000fce0003fc6270 */
[----:B-1----:R-:W1:Y:S08]  /*b8b80*/  LDC.64 R244, c[0x0][0x228] ;  /* 0x00008a00fff47b82 */ /* 0x002e700000000a00 */
[----:B----4-:R-:W4:Y:S01]  /*b8b90*/  LDC.64 R12, c[0x0][0x228] ;  /* 0x00008a00ff0c7b82 */ /* 0x010f220000000a00 */
[----:B------:R-:W-:Y:S02]  /*b8ba0*/  IADD3 R10, R6, 0x36, RZ ;  /* 0x00000036060a7810 */ /* 0x000fe40007ffe0ff */
[----:B------:R-:W-:-:S02]  /*b8bb0*/  ISETP.LT.AND P5, PT, R7, R104, !P0 ;  /* 0x000000680700720c */ /* 0x000fc400047a1270 */
[----:B------:R-:W-:Y:S02]  /*b8bc0*/  ISETP.GE.AND P4, PT, R10, R36, PT ;  /* 0x000000240a00720c */ /* 0x000fe40003f86270 */
[----:B------:R-:W-:Y:S01]  /*b8bd0*/  ISETP.LT.AND P0, PT, R9, R46, !P0 ;  /* 0x0000002e0900720c */ /* 0x000fe20004701270 */
[----:B------:R-:W-:Y:S01]  /*b8be0*/  IMAD.IADD R10, R8, 0x1, R0 ;  /* 0x00000001080a7824 */ /* 0x000fe200078e0200 */
[----:B--2---:R-:W-:Y:S01]  /*b8bf0*/  MOV R37, R52 ;  /* 0x0000003400257202 */ /* 0x004fe20000000f00 */
[----:B------:R-:W-:Y:S01]  /*b8c00*/  IMAD.MOV.U32 R39, RZ, RZ, R53 ;  /* 0x000000ffff277224 */ /* 0x000fe200078e0035 */
[----:B------:R-:W2:Y:S01]  /*b8c10*/  LDC R104, c[0x0][0x228] ;  /* 0x00008a00ff687b82 */ /* 0x000ea20000000800 */
[----:B------:R-:W-:-:S07]  /*b8c20*/  IMAD.WIDE R100, R10, 0x4, R2 ;  /* 0x000000040a647825 */ /* 0x000fce00078e0202 */
[----:B------:R-:W1:Y:S01]  /*b8c30*/  LDC.64 R52, c[0x0][0x228] ;  /* 0x00008a00ff347b82 */ /* 0x000e620000000a00 */
[----:B----4-:R-:W-:Y:S01]  /*b8c40*/  MOV R36, R12 ;  /* 0x0000000c00247202 */ /* 0x010fe20000000f00 */
[----:B------:R-:W-:Y:S02]  /*b8c50*/  IMAD.MOV.U32 R38, RZ, RZ, R13 ;  /* 0x000000ffff267224 */ /* 0x000fe400078e000d */
[----:B------:R-:W-:-:S04]  /*b8c60*/  IMAD.WIDE R12, R8, 0x4, R4 ;  /* 0x00000004080c7825 */ /* 0x000fc800078e0204 */
[----:B------:R-:W4:Y:S01]  /*b8c70*/  LDC.64 R232, c[0x0][0x228] ;  /* 0x00008a00ffe87b82 */ /* 0x000f220000000a00 */
[----:B------:R2:W-:Y:S04]  /*b8c80*/  @P1 STG.E desc[UR60][R12.64], R225 ;  /* 0x000000e10c001986 */ /* 0x0005e8000c10193c */
[----:B------:R-:W-:Y:S01]  /*b8c90*/  @P5 STG.E desc[UR60][R100.64], R48 ;  /* 0x0000003064005986 */ /* 0x000fe2000c10193c */
[----:B--2---:R-:W-:Y:S01]  /*b8ca0*/  IMAD.WIDE R12, R10, 0x4, R4 ;  /* 0x000000040a0c7825 */ /* 0x004fe200078e0204 */
[----:B------:R-:W-:Y:S01]  /*b8cb0*/  IADD3 R8, R6, 0x37, RZ ;  /* 0x0000003706087810 */ /* 0x000fe20007ffe0ff */
[----:B------:R-:W2:Y:S03]  /*b8cc0*/  LDC.64 R224, c[0x0][0x228] ;  /* 0x00008a00ffe07b82 */ /* 0x000ea60000000a00 */
[----:B------:R1:W-:Y:S01]  /*b8cd0*/  @P0 STG.E desc[UR60][R12.64], R246 ;  /* 0x000000f60c000986 */ /* 0x0003e2000c10193c */
[----:B------:R-:W-:-:S04]  /*b8ce0*/  ISETP.LT.AND P1, PT, R7, R103, !P6 ;  /* 0x000000670700720c */ /* 0x000fc80007721270 */
[----:B-1----:R-:W1:Y:S01]  /*b8cf0*/  LDC.64 R12, c[0x0][0x228] ;  /* 0x00008a00ff0c7b82 */ /* 0x002e620000000a00 */
[----:B------:R-:W-:Y:S01]  /*b8d00*/  ISETP.GE.AND P5, PT, R8, R45, PT ;  /* 0x0000002d0800720c */ /* 0x000fe20003fa6270 */
[----:B------:R-:W-:Y:S01]  /*b8d10*/  IMAD.IADD R8, R10, 0x1, R0 ;  /* 0x000000010a087824 */ /* 0x000fe200078e0200 */
[----:B------:R-:W-:Y:S01]  /*b8d20*/  ISETP.LT.AND P6, PT, R9, R37, !P6 ;  /* 0x000000250900720c */ /* 0x000fe200077c1270 */
[----:B------:R-:W-:Y:S02]  /*b8d30*/  IMAD.MOV.U32 R44, RZ, RZ, R53 ;  /* 0x000000ffff2c7224 */ /* 0x000fe400078e0035 */
[----:B------:R-:W-:Y:S01]  /*b8d40*/  IMAD.WIDE R100, R8, 0x4, R2 ;  /* 0x0000000408647825 */ /* 0x000fe200078e0202 */
[----:B------:R-:W-:Y:S01]  /*b8d50*/  IADD3 R10, R6, 0x38, RZ ;  /* 0x00000038060a7810 */ /* 0x000fe20007ffe0ff */
[----:B------:R-:W4:Y:S03]  /*b8d60*/  LDC R103, c[0x0][0x228] ;  /* 0x00008a00ff677b82 */ /* 0x000f260000000800 */
[----:B------:R-:W-:Y:S01]  /*b8d70*/  @P1 STG.E desc[UR60][R100.64], R234 ;  /* 0x000000ea64001986 */ /* 0x000fe2000c10193c */
[----:B------:R-:W-:-:S02]  /*b8d80*/  ISETP.GE.AND P0, PT, R10, R44, PT ;  /* 0x0000002c0a00720c */ /* 0x000fc40003f06270 */
[----:B------:R-:W-:Y:S01]  /*b8d90*/  ISETP.LT.AND P1, PT, R7, R102, !P4 ;  /* 0x000000660700720c */ /* 0x000fe20006721270 */
[----:B-1----:R-:W-:Y:S01]  /*b8da0*/  IMAD.MOV.U32 R44, RZ, RZ, R13 ;  /* 0x000000ffff2c7224 */ /* 0x002fe200078e000d */
[----:B------:R-:W-:Y:S01]  /*b8db0*/  MOV R191, R12 ;  /* 0x0000000c00bf7202 */ /* 0x000fe20000000f00 */
[C---:B------:R-:W-:Y:S01]  /*b8dc0*/  IMAD.WIDE R12, R8.reuse, 0x4, R4 ;  /* 0x00000004080c7825 */ /* 0x040fe200078e0204 */
[----:B------:R-:W-:Y:S01]  /*b8dd0*/  MOV R193, R52 ;  /* 0x0000003400c17202 */ /* 0x000fe20000000f00 */
[----:B------:R-:W1:Y:S02]  /*b8de0*/  LDC R102, c[0x0][0x228] ;  /* 0x00008a00ff667b82 */ /* 0x000e640000000800 */
[----:B------:R-:W-:Y:S01]  /*b8df0*/  IMAD.IADD R8, R8, 0x1, R0 ;  /* 0x0000000108087824 */ /* 0x000fe200078e0200 */
[----:B------:R2:W-:Y:S05]  /*b8e00*/  @P6 STG.E desc[UR60][R12.64], R226 ;  /* 0x000000e20c006986 */ /* 0x0005ea000c10193c */
[----:B------:R-:W4:Y:S01]  /*b8e10*/  LDC.64 R52, c[0x0][0x228] ;  /* 0x00008a00ff347b82 */ /* 0x000f220000000a00 */
[----:B--2---:R-:W-:-:S05]  /*b8e20*/  IMAD.WIDE R12, R8, 0x4, R2 ;  /* 0x00000004080c7825 */ /* 0x004fca00078e0202 */
[----:B------:R2:W-:Y:S04]  /*b8e30*/  @P1 STG.E desc[UR60][R12.64], R57 ;  /* 0x000000390c001986 */ /* 0x0005e8000c10193c */
[----:B--2---:R-:W2:Y:S01]  /*b8e40*/  LDL.LU R57, [R1+0x450] ;  /* 0x0004500001397983 */ /* 0x004ea20000300800 */
[----:B----4-:R-:W-:Y:S01]  /*b8e50*/  MOV R54, R53 ;  /* 0x0000003500367202 */ /* 0x010fe20000000f00 */
[----:B------:R-:W-:Y:S02]  /*b8e60*/  IMAD.MOV.U32 R192, RZ, RZ, R52 ;  /* 0x000000ffffc07224 */ /* 0x000fe400078e0034 */
[----:B------:R-:W4:Y:S01]  /*b8e70*/  LDC.64 R52, c[0x0][0x228] ;  /* 0x00008a00ff347b82 */ /* 0x000f220000000a00 */
[----:B------:R-:W-:Y:S02]  /*b8e80*/  ISETP.LT.AND P4, PT, R9, R36, !P4 ;  /* 0x000000240900720c */ /* 0x000fe40006781270 */
[----:B------:R-:W-:-:S02]  /*b8e90*/  MOV R36, R59 ;  /* 0x0000003b00247202 */ /* 0x000fc40000000f00 */
[----:B------:R-:W-:Y:S01]  /*b8ea0*/  ISETP.LT.AND P6, PT, R7, R104, !P5 ;  /* 0x000000680700720c */ /* 0x000fe20006fc1270 */
[----:B------:R-:W-:Y:S01]  /*b8eb0*/  IMAD.WIDE R100, R8, 0x4, R4 ;  /* 0x0000000408647825 */ /* 0x000fe200078e0204 */
[----:B------:R-:W-:Y:S01]  /*b8ec0*/  IADD3 R10, R6, 0x39, RZ ;  /* 0x00000039060a7810 */ /* 0x000fe20007ffe0ff */
[----:B------:R-:W1:Y:S01]  /*b8ed0*/  LDC R104, c[0x0][0x228] ;  /* 0x00008a00ff687b82 */ /* 0x000e620000000800 */
[----:B----4-:R-:W-:Y:S01]  /*b8ee0*/  MOV R37, R53 ;  /* 0x0000003500257202 */ /* 0x010fe20000000f00 */
[----:B------:R-:W-:-:S06]  /*b8ef0*/  IMAD.MOV.U32 R53, RZ, RZ, R58 ;  /* 0x000000ffff357224 */ /* 0x000fcc00078e003a */
[----:B------:R-:W4:Y:S01]  /*b8f00*/  LDC.64 R58, c[0x0][0x228] ;  /* 0x00008a00ff3a7b82 */ /* 0x000f220000000a00 */
[----:B------:R-:W-:Y:S02]  /*b8f10*/  IMAD.IADD R8, R8, 0x1, R0 ;  /* 0x0000000108087824 */ /* 0x000fe400078e0200 */
[----:B------:R-:W-:Y:S02]  /*b8f20*/  IMAD.MOV.U32 R46, RZ, RZ, R52 ;  /* 0x000000ffff2e7224 */ /* 0x000fe400078e0034 */
[----:B------:R-:W-:Y:S01]  /*b8f30*/  IMAD.WIDE R12, R8, 0x4, R2 ;  /* 0x00000004080c7825 */ /* 0x000fe200078e0202 */
[----:B------:R-:W-:Y:S04]  /*b8f40*/  @P4 STG.E desc[UR60][R100.64], R247 ;  /* 0x000000f764004986 */ /* 0x000fe8000c10193c */
[----:B------:R1:W-:Y:S01]  /*b8f50*/  @P6 STG.E desc[UR60][R12.64], R235 ;  /* 0x000000eb0c006986 */ /* 0x0003e2000c10193c */
[----:B----4-:R-:W-:Y:S01]  /*b8f60*/  MOV R52, R59 ;  /* 0x0000003b00347202 */ /* 0x010fe20000000f00 */
[----:B------:R-:W-:Y:S01]  /*b8f70*/  IMAD.MOV.U32 R190, RZ, RZ, R58 ;  /* 0x000000ffffbe7224 */ /* 0x000fe200078e003a */
[----:B-1----:R-:W1:Y:S08]  /*b8f80*/  LDC.64 R12, c[0x0][0x228] ;  /* 0x00008a00ff0c7b82 */ /* 0x002e700000000a00 */
[----:B------:R-:W4:Y:S01]  /*b8f90*/  LDC.64 R58, c[0x0][0x228] ;  /* 0x00008a00ff3a7b82 */ /* 0x000f220000000a00 */
[----:B------:R-:W-:-:S02]  /*b8fa0*/  ISETP.GE.AND P1, PT, R10, R54, PT ;  /* 0x000000360a00720c */ /* 0x000fc40003f26270 */
[----:B------:R-:W-:Y:S02]  /*b8fb0*/  ISETP.LT.AND P5, PT, R9, R46, !P5 ;  /* 0x0000002e0900720c */ /* 0x000fe40006fa1270 */
[----:B------:R-:W-:Y:S02]  /*b8fc0*/  IADD3 R10, R6, 0x3a, RZ ;  /* 0x0000003a060a7810 */ /* 0x000fe40007ffe0ff */
[----:B------:R-:W-:Y:S01]  /*b8fd0*/  ISETP.LT.AND P4, PT, R7, R103, !P0 ;  /* 0x000000670700720c */ /* 0x000fe20004781270 */
[----:B------:R-:W2:Y:S01]  /*b8fe0*/  LDC.64 R246, c[0x0][0x228] ;  /* 0x00008a00fff67b82 */ /* 0x000ea20000000a00 */
[----:B------:R-:W-:Y:S01]  /*b8ff0*/  ISETP.GE.AND P6, PT, R10, R44, PT ;  /* 0x0000002c0a00720c */ /* 0x000fe20003fc6270 */
[----:B------:R-:W-:-:S04]  /*b9000*/  IMAD.IADD R10, R8, 0x1, R0 ;  /* 0x00000001080a7824 */ /* 0x000fc800078e0200 */
[----:B------:R-:W-:Y:S01]  /*b9010*/  IMAD.WIDE R100, R10, 0x4, R2 ;  /* 0x000000040a647825 */ /* 0x000fe200078e0202 */
[----:B-1----:R-:W-:Y:S01]  /*b9020*/  MOV R44, R12 ;  /* 0x0000000c002c7202 */ /* 0x002fe20000000f00 */
[----:B------:R-:W1:Y:S02]  /*b9030*/  LDC R103, c[0x0][0x228] ;  /* 0x00008a00ff677b82 */ /* 0x000e640000000800 */
[----:B------:R-:W-:Y:S02]  /*b9040*/  IMAD.MOV.U32 R46, RZ, RZ, R13 ;  /* 0x000000ffff2e7224 */ /* 0x000fe400078e000d */
[----:B----4-:R-:W-:Y:S02]  /*b9050*/  IMAD.MOV.U32 R48, RZ, RZ, R59 ;  /* 0x000000ffff307224 */ /* 0x010fe400078e003b */
[----:B------:R-:W4:Y:S01]  /*b9060*/  LDL.LU R59, [R1+0x440] ;  /* 0x00044000013b7983 */ /* 0x000f220000300800 */
[----:B------:R-:W-:Y:S01]  /*b9070*/  IMAD.WIDE R12, R8, 0x4, R4 ;  /* 0x00000004080c7825 */ /* 0x000fe200078e0204 */
[----:B------:R-:W-:-:S02]  /*b9080*/  MOV R45, R58 ;  /* 0x0000003a002d7202 */ /* 0x000fc40000000f00 */
[----:B------:R-:W4:Y:S04]  /*b9090*/  LDL.LU R58, [R1+0x464] ;  /* 0x00046400013a7983 */ /* 0x000f280000300800 */
[----:B------:R3:W-:Y:S01]  /*b90a0*/  @P5 STG.E desc[UR60][R12.64], R227 ;  /* 0x000000e30c005986 */ /* 0x0007e2000c10193c */
[----:B------:R-:W-:Y:S01]  /*b90b0*/  ISETP.LT.AND P0, PT, R9, R53, !P0 ;  /* 0x000000350900720c */ /* 0x000fe20004701270 */
[----:B---3--:R-:W-:Y:S02]  /*b90c0*/  IMAD.WIDE R12, R10, 0x4, R4 ;  /* 0x000000040a0c7825 */ /* 0x008fe400078e0204 */
[----:B------:R3:W-:Y:S04]  /*b90d0*/  @P4 STG.E desc[UR60][R100.64], R56 ;  /* 0x0000003864004986 */ /* 0x0007e8000c10193c */
[----:B---3--:R-:W3:Y:S06]  /*b90e0*/  LDL.LU R56, [R1+0x454] ;  /* 0x0004540001387983 */ /* 0x008eec0000300800 */
[----:B--2---:R2:W-:Y:S04]  /*b90f0*/  @P0 STG.E desc[UR60][R12.64], R57 ;  /* 0x000000390c000986 */ /* 0x0045e8000c10193c */
[----:B--2---:R-:W2:Y:S04]  /*b9100*/  LDL.LU R57, [R1+0x468] ;  /* 0x0004680001397983 */ /* 0x004ea80000300800 */
[----:B------:R-:W2:Y:S01]  /*b9110*/  LDL.LU R54, [R1+0x444] ;  /* 0x0004440001367983 */ /* 0x000ea20000300800 */
[----:B------:R-:W-:-:S04]  /*b9120*/  IADD3 R8, R6, 0x3b, RZ ;  /* 0x0000003b06087810 */ /* 0x000fc80007ffe0ff */
[----:B------:R-:W-:Y:S02]  /*b9130*/  ISETP.GE.AND P4, PT, R8, R52, PT ;  /* 0x000000340800720c */ /* 0x000fe40003f86270 */
[----:B------:R-:W1:Y:S01]  /*b9140*/  LDC.64 R52, c[0x0][0x228] ;  /* 0x00008a00ff347b82 */ /* 0x000e620000000a00 */
[----:B------:R-:W-:Y:S01]  /*b9150*/  ISETP.LT.AND P5, PT, R7, R104, !P1 ;  /* 0x000000680700720c */ /* 0x000fe20004fa1270 */
[----:B------:R-:W-:-:S04]  /*b9160*/  IMAD.IADD R8, R10, 0x1, R0 ;  /* 0x000000010a087824 */ /* 0x000fc800078e0200 */
[C---:B------:R-:W-:Y:S01]  /*b9170*/  IMAD.WIDE R100, R8.reuse, 0x4, R2 ;  /* 0x0000000408647825 */ /* 0x040fe200078e0202 */
[----:B------:R-:W-:Y:S01]  /*b9180*/  ISETP.LT.AND P1, PT, R9, R45, !P1 ;  /* 0x0000002d0900720c */ /* 0x000fe20004f21270 */
[----:B------:R-:W3:Y:S06]  /*b9190*/  LDC R104, c[0x0][0x228] ;  /* 0x00008a00ff687b82 */ /* 0x000eec0000000800 */
[----:B------:R1:W-:Y:S01]  /*b91a0*/  @P5 STG.E desc[UR60][R100.64], R220 ;  /* 0x000000dc64005986 */ /* 0x0003e2000c10193c */
[----:B------:R-:W-:Y:S02]  /*b91b0*/  ISETP.LT.AND P5, PT, R7, R102, !P6 ;  /* 0x000000660700720c */ /* 0x000fe400077a1270 */
[----:B------:R-:W-:Y:S01]  /*b91c0*/  ISETP.LT.AND P6, PT, R9, R44, !P6 ;  /* 0x0000002c0900720c */ /* 0x000fe200077c1270 */
[----:B------:R-:W-:Y:S01]  /*b91d0*/  IMAD.WIDE R12, R8, 0x4, R4 ;  /* 0x00000004080c7825 */ /* 0x000fe200078e0204 */
[----:B------:R-:W-:Y:S01]  /*b91e0*/  MOV R44, R61 ;  /* 0x0000003d002c7202 */ /* 0x000fe20000000f00 */
[----:B------:R-:W2:Y:S01]  /*b91f0*/  LDC R102, c[0x0][0x228] ;  /* 0x00008a00ff667b82 */ /* 0x000ea20000000800 */
[----:B-1----:R-:W-:Y:S01]  /*b9200*/  MOV R45, R53 ;  /* 0x00000035002d7202 */ /* 0x002fe20000000f00 */
[----:B------:R-:W-:-:S06]  /*b9210*/  IMAD.MOV.U32 R53, RZ, RZ, R60 ;  /* 0x000000ffff357224 */ /* 0x000fcc00078e003c */
[----:B------:R-:W1:Y:S01]  /*b9220*/  LDC.64 R60, c[0x0][0x228] ;  /* 0x00008a00ff3c7b82 */ /* 0x000e620000000a00 */
[----:B------:R-:W-:Y:S02]  /*b9230*/  IMAD.MOV.U32 R55, RZ, RZ, R52 ;  /* 0x000000ffff377224 */ /* 0x000fe400078e0034 */
[----:B------:R-:W-:-:S04]  /*b9240*/  IMAD.IADD R8, R8, 0x1, R0 ;  /* 0x0000000108087824 */ /* 0x000fc800078e0200 */
[----:B------:R-:W-:Y:S01]  /*b9250*/  IMAD.WIDE R100, R8, 0x4, R4 ;  /* 0x0000000408647825 */ /* 0x000fe200078e0204 */
[----:B------:R-:W-:Y:S02]  /*b9260*/  IADD3 R10, R6, 0x3c, RZ ;  /* 0x0000003c060a7810 */ /* 0x000fe40007ffe0ff */
[----:B-1----:R-:W-:Y:S01]  /*b9270*/  MOV R52, R60 ;  /* 0x0000003c00347202 */ /* 0x002fe20000000f00 */
[----:B----4-:R1:W-:Y:S02]  /*b9280*/  @P1 STG.E desc[UR60][R12.64], R59 ;  /* 0x0000003b0c001986 */ /* 0x0103e4000c10193c */
[----:B-1----:R-:W-:Y:S02]  /*b9290*/  IMAD.MOV.U32 R59, RZ, RZ, R61 ;  /* 0x000000ffff3b7224 */ /* 0x002fe400078e003d */
[----:B------:R-:W1:Y:S01]  /*b92a0*/  LDC.64 R60, c[0x0][0x228] ;  /* 0x00008a00ff3c7b82 */ /* 0x000e620000000a00 */
[----:B------:R-:W-:-:S05]  /*b92b0*/  IMAD.WIDE R12, R8, 0x4, R2 ;  /* 0x00000004080c7825 */ /* 0x000fca00078e0202 */
[----:B------:R4:W-:Y:S01]  /*b92c0*/  @P5 STG.E desc[UR60][R12.64], R58 ;  /* 0x0000003a0c005986 */ /* 0x0009e2000c10193c */
[----:B------:R-:W-:Y:S02]  /*b92d0*/  ISETP.GE.AND P0, PT, R10, R225, PT ;  /* 0x000000e10a00720c */ /* 0x000fe40003f06270 */
[----:B------:R-:W-:Y:S01]  /*b92e0*/  ISETP.LT.AND P1, PT, R7, R103, !P4 ;  /* 0x000000670700720c */ /* 0x000fe20006721270 */
[----:B------:R-:W-:Y:S01]  /*b92f0*/  IMAD.IADD R8, R8, 0x1, R0 ;  /* 0x0000000108087824 */ /* 0x000fe200078e0200 */
[----:B------:R-:W-:Y:S01]  /*b9300*/  ISETP.LT.AND P4, PT, R9, R55, !P4 ;  /* 0x000000370900720c */ /* 0x000fe20006781270 */
[----:B------:R-:W2:Y:S02]  /*b9310*/  LDC R103, c[0x0][0x228] ;  /* 0x00008a00ff677b82 */ /* 0x000ea40000000800 */
[----:B----4-:R-:W-:Y:S01]  /*b9320*/  IMAD.WIDE R12, R8, 0x4, R2 ;  /* 0x00000004080c7825 */ /* 0x010fe200078e0202 */
[----:B-1----:R-:W-:Y:S01]  /*b9330*/  MOV R55, R60 ;  /* 0x0000003c00377202 */ /* 0x002fe20000000f00 */
[----:B---3--:R1:W-:Y:S01]  /*b9340*/  @P6 STG.E desc[UR60][R100.64], R56 ;  /* 0x0000003864006986 */ /* 0x0083e2000c10193c */
[----:B------:R-:W-:-:S02]  /*b9350*/  ISETP.LT.AND P6, PT, R7, R104, !P0 ;  /* 0x000000680700720c */ /* 0x000fc400047c1270 */
[----:B------:R-:W-:Y:S01]  /*b9360*/  ISETP.LT.AND P0, PT, R9, R53, !P0 ;  /* 0x000000350900720c */ /* 0x000fe20004701270 */
[----:B-1----:R-:W3:Y:S01]  /*b9370*/  LDL.LU R56, [R1+0x458] ;  /* 0x0004580001387983 */ /* 0x002ee20000300800 */
[----:B------:R-:W-:Y:S01]  /*b9380*/  IADD3 R10, R6, 0x3d, RZ ;  /* 0x0000003d060a7810 */ /* 0x000fe20007ffe0ff */
[----:B------:R-:W1:Y:S02]  /*b9390*/  LDC R104, c[0x0][0x228] ;  /* 0x00008a00ff687b82 */ /* 0x000e640000000800 */
[----:B------:R-:W4:Y:S04]  /*b93a0*/  LDL.LU R53, [R1+0x448] ;  /* 0x0004480001357983 */ /* 0x000f280000300800 */
[----:B------:R-:W4:Y:S04]  /*b93b0*/  LDL.LU R60, [R1+0x46c] ;  /* 0x00046c00013c7983 */ /* 0x000f280000300800 */
[----:B------:R1:W-:Y:S02]  /*b93c0*/  @P1 STG.E desc[UR60][R12.64], R221 ;  /* 0x000000dd0c001986 */ /* 0x0003e4000c10193c */
[----:B-1----:R-:W-:Y:S01]  /*b93d0*/  IMAD.WIDE R12, R8, 0x4, R4 ;  /* 0x00000004080c7825 */ /* 0x002fe200078e0204 */
[----:B------:R-:W-:Y:S01]  /*b93e0*/  ISETP.GE.AND P5, PT, R10, R229, PT ;  /* 0x000000e50a00720c */ /* 0x000fe20003fa6270 */
[----:B------:R-:W1:Y:S03]  /*b93f0*/  LDC.64 R220, c[0x0][0x228] ;  /* 0x00008a00ffdc7b82 */ /* 0x000e660000000a00 */
[----:B--2---:R2:W-:Y:S04]  /*b9400*/  @P4 STG.E desc[UR60][R12.64], R54 ;  /* 0x000000360c004986 */ /* 0x0045e8000c10193c */
[----:B--2---:R-:W2:Y:S04]  /*b9410*/  LDL.LU R54, [R1+0x45c] ;  /* 0x00045c0001367983 */ /* 0x004ea80000300800 */
[----:B------:R-:W2:Y:S04]  /*b9420*/  LDL.LU R62, [R1+0x850] ;  /* 0x00085000013e7983 */ /* 0x000ea80000300800 */
[----:B------:R-:W2:Y:S01]  /*b9430*/  LDL.LU R72, [R1+0x44c] ;  /* 0x00044c0001487983 */ /* 0x000ea20000300800 */
[----:B------:R-:W-:-:S04]  /*b9440*/  IADD3 R10, R6, 0x3e, RZ ;  /* 0x0000003e060a7810 */ /* 0x000fc80007ffe0ff */
[----:B------:R-:W-:Y:S01]  /*b9450*/  ISETP.GE.AND P1, PT, R10, R233, PT ;  /* 0x000000e90a00720c */ /* 0x000fe20003f26270 */
[----:B------:R-:W-:Y:S01]  /*b9460*/  IMAD.IADD R10, R8, 0x1, R0 ;  /* 0x00000001080a7824 */ /* 0x000fe200078e0200 */
[----:B------:R-:W-:-:S03]  /*b9470*/  IADD3 R8, R6, 0x3f, RZ ;  /* 0x0000003f06087810 */ /* 0x000fc60007ffe0ff */
[----:B------:R-:W-:Y:S01]  /*b9480*/  IMAD.WIDE R100, R10, 0x4, R2 ;  /* 0x000000040a647825 */ /* 0x000fe200078e0202 */
[----:B------:R-:W-:-:S04]  /*b9490*/  ISETP.LT.AND P4, PT, R7, R102, !P5 ;  /* 0x000000660700720c */ /* 0x000fc80006f81270 */
[----:B------:R1:W-:Y:S01]  /*b94a0*/  @P6 STG.E desc[UR60][R100.64], R57 ;  /* 0x0000003964006986 */ /* 0x0003e2000c10193c */
[----:B------:R-:W-:Y:S01]  /*b94b0*/  ISETP.GE.AND P6, PT, R8, R237, PT ;  /* 0x000000ed0800720c */ /* 0x000fe20003fc6270 */
[C---:B------:R-:W-:Y:S01]  /*b94c0*/  IMAD.IADD R8, R10.reuse, 0x1, R0 ;  /* 0x000000010a087824 */ /* 0x040fe200078e0200 */
[----:B------:R-:W-:Y:S01]  /*b94d0*/  ISETP.LT.AND P5, PT, R9, R52, !P5 ;  /* 0x000000340900720c */ /* 0x000fe20006fa1270 */
[----:B------:R-:W-:Y:S01]  /*b94e0*/  IMAD.WIDE R12, R10, 0x4, R4 ;  /* 0x000000040a0c7825 */ /* 0x000fe200078e0204 */
[----:B------:R-:W2:Y:S03]  /*b94f0*/  LDC R102, c[0x0][0x228] ;  /* 0x00008a00ff667b82 */ /* 0x000ea60000000800 */
[----:B------:R-:W-:Y:S02]  /*b9500*/  IMAD.MOV.U32 R52, RZ, RZ, R68 ;  /* 0x000000ffff347224 */ /* 0x000fe400078e0044 */
[----:B-1----:R-:W-:Y:S01]  /*b9510*/  IMAD.WIDE R100, R8, 0x4, R2 ;  /* 0x0000000408647825 */ /* 0x002fe200078e0202 */
[----:B------:R-:W-:-:S02]  /*b9520*/  MOV R57, R69 ;  /* 0x0000004500397202 */ /* 0x000fc40000000f00 */
[----:B------:R-:W1:Y:S01]  /*b9530*/  LDC.64 R68, c[0x0][0x228] ;  /* 0x00008a00ff447b82 */ /* 0x000e620000000a00 */
[----:B------:R-:W-:Y:S02]  /*b9540*/  IMAD.MOV.U32 R58, RZ, RZ, R61 ;  /* 0x000000ffff3a7224 */ /* 0x000fe400078e003d */
[----:B------:R-:W2:Y:S01]  /*b9550*/  LDL.LU R61, [R1+0x840] ;  /* 0x00084000013d7983 */ /* 0x000ea20000300800 */
[----:B------:R-:W-:Y:S01]  /*b9560*/  IADD3 R10, R6, 0x40, RZ ;  /* 0x00000040060a7810 */ /* 0x000fe20007ffe0ff */
[----:B-1----:R-:W-:Y:S02]  /*b9570*/  IMAD.MOV.U32 R64, RZ, RZ, R68 ;  /* 0x000000ffff407224 */ /* 0x002fe400078e0044 */
[----:B---3--:R1:W-:Y:S04]  /*b9580*/  @P0 STG.E desc[UR60][R12.64], R56 ;  /* 0x000000380c000986 */ /* 0x0083e8000c10193c */
[----:B------:R-:W-:Y:S01]  /*b9590*/  @P4 STG.E desc[UR60][R100.64], R222 ;  /* 0x000000de64004986 */ /* 0x000fe2000c10193c */
[----:B------:R-:W-:Y:S01]  /*b95a0*/  ISETP.LT.AND P4, PT, R7, R103, !P1 ;  /* 0x000000670700720c */ /* 0x000fe20004f81270 */
[----:B-1----:R-:W-:Y:S01]  /*b95b0*/  IMAD.WIDE R12, R8, 0x4, R4 ;  /* 0x00000004080c7825 */ /* 0x002fe200078e0204 */
[----:B------:R-:W-:Y:S01]  /*b95c0*/  ISETP.GE.AND P0, PT, R10, R241, PT ;  /* 0x000000f10a00720c */ /* 0x000fe20003f06270 */
[----:B------:R-:W1:Y:S02]  /*b95d0*/  LDC R103, c[0x0][0x228] ;  /* 0x00008a00ff677b82 */ /* 0x000e640000000800 */
[----:B------:R-:W-:Y:S01]  /*b95e0*/  IMAD.IADD R8, R8, 0x1, R0 ;  /* 0x0000000108087824 */ /* 0x000fe200078e0200 */
[----:B----4-:R3:W-:Y:S01]  /*b95f0*/  @P5 STG.E desc[UR60][R12.64], R53 ;  /* 0x000000350c005986 */ /* 0x0107e2000c10193c */
[----:B------:R-:W-:-:S02]  /*b9600*/  ISETP.LT.AND P1, PT, R9, R55, !P1 ;  /* 0x000000370900720c */ /* 0x000fc40004f21270 */
[----:B------:R-:W-:Y:S01]  /*b9610*/  ISETP.LT.AND P5, PT, R7, R104, !P6 ;  /* 0x000000680700720c */ /* 0x000fe200077a1270 */
[C---:B---3--:R-:W-:Y:S01]  /*b9620*/  IMAD.WIDE R12, R8.reuse, 0x4, R2 ;  /* 0x00000004080c7825 */ /* 0x048fe200078e0202 */
[----:B------:R-:W-:Y:S01]  /*b9630*/  MOV R56, R69 ;  /* 0x0000004500387202 */ /* 0x000fe20000000f00 */
[----:B------:R-:W3:Y:S03]  /*b9640*/  LDC R104, c[0x0][0x228] ;  /* 0x00008a00ff687b82 */ /* 0x000ee60000000800 */
[----:B------:R4:W-:Y:S01]  /*b9650*/  @P4 STG.E desc[UR60][R12.64], R60 ;  /* 0x0000003c0c004986 */ /* 0x0009e2000c10193c */
[----:B------:R-:W-:Y:S01]  /*b9660*/  IMAD.WIDE R100, R8, 0x4, R4 ;  /* 0x0000000408647825 */ /* 0x000fe200078e0204 */
[----:B------:R-:W-:-:S03]  /*b9670*/  ISETP.LT.AND P6, PT, R9, R52, !P6 ;  /* 0x000000340900720c */ /* 0x000fc600077c1270 */
[----:B------:R-:W-:Y:S01]  /*b9680*/  IMAD.IADD R8, R8, 0x1, R0 ;  /* 0x0000000108087824 */ /* 0x000fe200078e0200 */
[----:B------:R-:W1:Y:S01]  /*b9690*/  LDC.64 R68, c[0x0][0x228] ;  /* 0x00008a00ff447b82 */ /* 0x000e620000000a00 */
[----:B----4-:R-:W4:Y:S02]  /*b96a0*/  LDL.LU R60, [R1+0x470] ;  /* 0x00047000013c7983 */ /* 0x010f240000300800 */
[----:B------:R-:W-:Y:S02]  /*b96b0*/  IMAD.WIDE R12, R8, 0x4, R2 ;  /* 0x00000004080c7825 */ /* 0x000fe400078e0202 */
[----:B--2---:R-:W-:Y:S01]  /*b96c0*/  @P1 STG.E desc[UR60][R100.64], R54 ;  /* 0x0000003664001986 */ /* 0x004fe2000c10193c */
[----:B------:R-:W-:Y:S02]  /*b96d0*/  ISETP.LT.AND P1, PT, R7, R102, !P0 ;  /* 0x000000660700720c */ /* 0x000fe40004721270 */
[----:B------:R-:W-:Y:S01]  /*b96e0*/  ISETP.LT.AND P0, PT, R9, R64, !P0 ;  /* 0x000000400900720c */ /* 0x000fe20004701270 */
[----:B------:R2:W-:Y:S01]  /*b96f0*/  @P5 STG.E desc[UR60][R12.64], R223 ;  /* 0x000000df0c005986 */ /* 0x0005e2000c10193c */
[----:B-1----:R-:W-:Y:S01]  /*b9700*/  MOV R53, R68 ;  /* 0x0000004400357202 */ /* 0x002fe20000000f00 */
[----:B------:R-:W-:Y:S01]  /*b9710*/  IMAD.MOV.U32 R55, RZ, RZ, R69 ;  /* 0x000000ffff377224 */ /* 0x000fe200078e0045 */
[----:B------:R-:W-:Y:S01]  /*b9720*/  IADD3 R10, R6, 0x41, RZ ;  /* 0x00000041060a7810 */ /* 0x000fe20007ffe0ff */
[----:B------:R-:W3:Y:S01]  /*b9730*/  LDL.LU R64, [R1+0x480] ;  /* 0x0004800001407983 */ /* 0x000ee20000300800 */
[----:B------:R-:W1:Y:S03]  /*b9740*/  LDC.64 R68, c[0x0][0x228] ;  /* 0x00008a00ff447b82 */ /* 0x000e660000000a00 */
[----:B------:R-:W3:Y:S01]  /*b9750*/  LDL.LU R73, [R1+0x854] ;  /* 0x0008540001497983 */ /* 0x000ee20000300800 */
[----:B--2---:R-:W-:-:S04]  /*b9760*/  IMAD.WIDE R12, R8, 0x4, R4 ;  /* 0x00000004080c7825 */ /* 0x004fc800078e0204 */
[----:B------:R-:W2:Y:S01]  /*b9770*/  LDC R102, c[0x0][0x22c] ;  /* 0x00008b00ff667b82 */ /* 0x000ea20000000800 */
[----:B------:R1:W-:Y:S04]  /*b9780*/  @P6 STG.E desc[UR60][R12.64], R72 ;  /* 0x000000480c006986 */ /* 0x0003e8000c10193c */
[----:B-1----:R-:W2:Y:S01]  /*b9790*/  LDL.LU R72, [R1+0x844] ;  /* 0x0008440001487983 */ /* 0x002ea20000300800 */
[----:B------:R-:W-:Y:S02]  /*b97a0*/  ISETP.GE.AND P4, PT, R10, R245, PT ;  /* 0x000000f50a00720c */ /* 0x000fe40003f86270 */
[----:B------:R-:W-:-:S04]  /*b97b0*/  IADD3 R10, R6, 0x42, RZ ;  /* 0x00000042060a7810 */ /* 0x000fc80007ffe0ff */
[----:B------:R-:W-:Y:S01]  /*b97c0*/  ISETP.GE.AND P5, PT, R10, R247, PT ;  /* 0x000000f70a00720c */ /* 0x000fe20003fa6270 */
[----:B------:R-:W-:Y:S01]  /*b97d0*/  IMAD.IADD R10, R8, 0x1, R0 ;  /* 0x00000001080a7824 */ /* 0x000fe200078e0200 */
[----:B------:R-:W-:Y:S01]  /*b97e0*/  MOV R52, R68 ;  /* 0x0000004400347202 */ /* 0x000fe20000000f00 */
[----:B------:R-:W-:Y:S02]  /*b97f0*/  IMAD.MOV.U32 R54, RZ, RZ, R69 ;  /* 0x000000ffff367224 */ /* 0x000fe400078e0045 */
[----:B------:R-:W-:Y:S01]  /*b9800*/  IMAD.WIDE R100, R10, 0x4, R2 ;  /* 0x000000040a647825 */ /* 0x000fe200078e0202 */
[----:B------:R-:W1:Y:S01]  /*b9810*/  LDC.64 R68, c[0x0][0x228] ;  /* 0x00008a00ff447b82 */ /* 0x000e620000000a00 */
[----:B------:R-:W-:Y:S02]  /*b9820*/  IADD3 R8, R6, 0x6e, RZ ;  /* 0x0000006e06087810 */ /* 0x000fe40007ffe0ff */
[----:B------:R-:W-:Y:S01]  /*b9830*/  ISETP.LT.AND P6, PT, R7, R105, !P4 ;  /* 0x000000690700720c */ /* 0x000fe200067c1270 */
[----:B------:R1:W-:Y:S01]  /*b9840*/  @P1 STG.E desc[UR60][R100.64], R62 ;  /* 0x0000003e64001986 */ /* 0x0003e2000c10193c */
[----:B------:R-:W-:Y:S01]  /*b9850*/  ISETP.GE.AND P1, PT, R8, R106, PT ;  /* 0x0000006a0800720c */ /* 0x000fe20003f26270 */
[----:B------:R-:W-:-:S02]  /*b9860*/  IMAD.IADD R8, R10, 0x1, R0 ;  /* 0x000000010a087824 */ /* 0x000fc400078e0200 */
[----:B------:R-:W-:Y:S01]  /*b9870*/  IMAD.WIDE R12, R10, 0x4, R4 ;  /* 0x000000040a0c7825 */ /* 0x000fe200078e0204 */
[----:B------:R-:W-:Y:S01]  /*b9880*/  ISETP.LT.AND P4, PT, R9, R53, !P4 ;  /* 0x000000350900720c */ /* 0x000fe20006781270 */
[----:B------:R-:W2:Y:S02]  /*b9890*/  LDC R106, c[0x0][0x228] ;  /* 0x00008a00ff6a7b82 */ /* 0x000ea40000000800 */
[----:B-1----:R-:W-:Y:S01]  /*b98a0*/  IMAD.WIDE R100, R8, 0x4, R2 ;  /* 0x0000000408647825 */ /* 0x002fe200078e0202 */
[----:B------:R1:W-:Y:S05]  /*b98b0*/  @P0 STG.E desc[UR60][R12.64], R61 ;  /* 0x0000003d0c000986 */ /* 0x0003ea000c10193c */
[----:B------:R-:W2:Y:S01]  /*b98c0*/  LDC R105, c[0x0][0x228] ;  /* 0x00008a00ff697b82 */ /* 0x000ea20000000800 */
[----:B------:R-:W-:-:S02]  /*b98d0*/  IMAD.MOV.U32 R62, RZ, RZ, R68 ;  /* 0x000000ffff3e7224 */ /* 0x000fc400078e0044 */
[----:B-1----:R-:W-:-:S04]  /*b98e0*/  IMAD.WIDE R12, R8, 0x4, R4 ;  /* 0x00000004080c7825 */ /* 0x002fc800078e0204 */
[----:B------:R-:W-:Y:S01]  /*b98f0*/  IMAD.IADD R8, R8, 0x1, R0 ;  /* 0x0000000108087824 */ /* 0x000fe200078e0200 */
[----:B----4-:R1:W-:Y:S01]  /*b9900*/  @P6 STG.E desc[UR60][R100.64], R60 ;  /* 0x0000003c64006986 */ /* 0x0103e2000c10193c */
[----:B------:R-:W-:Y:S02]  /*b9910*/  ISETP.LT.AND P6, PT, R7, R103, !P5 ;  /* 0x000000670700720c */ /* 0x000fe40006fc1270 */
[----:B------:R-:W-:Y:S01]  /*b9920*/  ISETP.LT.AND P5, PT, R9, R52, !P5 ;  /* 0x000000340900720c */ /* 0x000fe20006fa1270 */
[----:B------:R-:W4:Y:S01]  /*b9930*/  LDC R103, c[0x0][0x228] ;  /* 0x00008a00ff677b82 */ /* 0x000f220000000800 */
[----:B-1----:R-:W4:Y:S04]  /*b9940*/  LDL.LU R60, [R1+0x474] ;  /* 0x00047400013c7983 */ /* 0x002f280000300800 */
[----:B------:R-:W4:Y:S04]  /*b9950*/  LDL.LU R74, [R1+0x858] ;  /* 0x00085800014a7983 */ /* 0x000f280000300800 */
[----:B------:R-:W4:Y:S01]  /*b9960*/  LDL.LU R68, [R1+0x484] ;  /* 0x0004840001447983 */ /* 0x000f220000300800 */
[----:B------:R-:W-:-:S03]  /*b9970*/  IMAD.WIDE R100, R8, 0x4, R4 ;  /* 0x0000000408647825 */ /* 0x000fc600078e0204 */
[----:B---3--:R1:W-:Y:S02]  /*b9980*/  @P4 STG.E desc[UR60][R12.64], R64 ;  /* 0x000000400c004986 */ /* 0x0083e4000c10193c */
[----:B-1----:R-:W-:-:S05]  /*b9990*/  IMAD.WIDE R12, R8, 0x4, R2 ;  /* 0x00000004080c7825 */ /* 0x002fca00078e0202 */
[----:B------:R1:W-:Y:S04]  /*b99a0*/  @P6 STG.E desc[UR60][R12.64], R73 ;  /* 0x000000490c006986 */ /* 0x0003e8000c10193c */
[----:B--2---:R2:W-:Y:S04]  /*b99b0*/  @P5 STG.E desc[UR60][R100.64], R72 ;  /* 0x0000004864005986 */ /* 0x0045e8000c10193c */
[----:B-1----:R-:W3:Y:S04]  /*b99c0*/  LDL.LU R73, [R1+0x848] ;  /* 0x0008480001497983 */ /* 0x002ee80000300800 */
[----:B--2---:R-:W2:Y:S04]  /*b99d0*/  LDL.LU R72, [R1+0x478] ;  /* 0x0004780001487983 */ /* 0x004ea80000300800 */
[----:B------:R-:W2:Y:S01]  /*b99e0*/  LDL.LU R75, [R1+0x488] ;  /* 0x00048800014b7983 */ /* 0x000ea20000300800 */
[----:B------:R-:W-:Y:S01]  /*b99f0*/  MOV R53, R69 ;  /* 0x0000004500357202 */ /* 0x000fe20000000f00 */
[----:B------:R-:W-:Y:S01]  /*b9a00*/  IMAD.MOV.U32 R69, RZ, RZ, R70 ;  /* 0x000000ffff457224 */ /* 0x000fe200078e0046 */
[----:B------:R-:W-:-:S02]  /*b9a10*/  MOV R52, R71 ;  /* 0x0000004700347202 */ /* 0x000fc40000000f00 */
[----:B------:R-:W1:Y:S01]  /*b9a20*/  LDC.64 R70, c[0x0][0x228] ;  /* 0x00008a00ff467b82 */ /* 0x000e620000000a00 */
[----:B------:R-:W-:-:S04]  /*b9a30*/  IADD3 R10, R6, 0x43, RZ ;  /* 0x00000043060a7810 */ /* 0x000fc80007ffe0ff */
[----:B------:R-:W-:-:S03]  /*b9a40*/  ISETP.GE.AND P0, PT, R10, R102, PT ;  /* 0x000000660a00720c */ /* 0x000fc60003f06270 */
[----:B------:R-:W4:Y:S01]  /*b9a50*/  LDC R102, c[0x0][0x22c] ;  /* 0x00008b00ff667b82 */ /* 0x000f220000000800 */
[----:B------:R-:W-:Y:S01]  /*b9a60*/  ISETP.LT.AND P4, PT, R7, R104, !P0 ;  /* 0x000000680700720c */ /* 0x000fe20004781270 */
[----:B------:R-:W-:Y:S01]  /*b9a70*/  IMAD.IADD R8, R8, 0x1, R0 ;  /* 0x0000000108087824 */ /* 0x000fe200078e0200 */
[----:B------:R-:W-:Y:S02]  /*b9a80*/  IADD3 R10, R6, 0x44, RZ ;  /* 0x00000044060a7810 */ /* 0x000fe40007ffe0ff */
[----:B------:R-:W-:Y:S01]  /*b9a90*/  ISETP.LT.AND P0, PT, R9, R62, !P0 ;  /* 0x0000003e0900720c */ /* 0x000fe20004701270 */
[----:B------:R-:W-:Y:S01]  /*b9aa0*/  IMAD.WIDE R12, R8, 0x4, R2 ;  /* 0x00000004080c7825 */ /* 0x000fe200078e0202 */
[----:B------:R-:W-:Y:S01]  /*b9ab0*/  ISETP.GE.AND P6, PT, R10, R107, PT ;  /* 0x0000006b0a00720c */ /* 0x000fe20003fc6270 */
[----:B------:R-:W2:Y:S01]  /*b9ac0*/  LDC R104, c[0x0][0x228] ;  /* 0x00008a00ff687b82 */ /* 0x000ea20000000800 */
[----:B------:R-:W-:Y:S02]  /*b9ad0*/  IADD3 R10, R6, 0x45, RZ ;  /* 0x00000045060a7810 */ /* 0x000fe40007ffe0ff */
[----:B-1----:R-:W-:Y:S01]  /*b9ae0*/  MOV R61, R70 ;  /* 0x00000046003d7202 */ /* 0x002fe20000000f00 */
[----:B------:R-:W-:-:S04]  /*b9af0*/  IMAD.MOV.U32 R64, RZ, RZ, R71 ;  /* 0x000000ffff407224 */ /* 0x000fc800078e0047 */
[----:B------:R-:W1:Y:S01]  /*b9b00*/  LDC R107, c[0x0][0x22c] ;  /* 0x00008b00ff6b7b82 */ /* 0x000e620000000800 */
[----:B------:R-:W-:-:S07]  /*b9b10*/  ISETP.LT.AND P5, PT, R7, R106, !P6 ;  /* 0x0000006a0700720c */ /* 0x000fce00077a1270 */
[----:B------:R-:W1:Y:S01]  /*b9b20*/  LDC.64 R70, c[0x0][0x228] ;  /* 0x00008a00ff467b82 */ /* 0x000e620000000a00 */
[----:B------:R-:W-:-:S07]  /*b9b30*/  ISETP.LT.AND P6, PT, R9, R69, !P6 ;  /* 0x000000450900720c */ /* 0x000fce00077c1270 */
[----:B------:R-:W2:Y:S01]  /*b9b40*/  LDC R106, c[0x0][0x228] ;  /* 0x00008a00ff6a7b82 */ /* 0x000ea20000000800 */
[----:B-1----:R-:W-:Y:S02]  /*b9b50*/  IMAD.MOV.U32 R62, RZ, RZ, R71 ;  /* 0x000000ffff3e7224 */ /* 0x002fe400078e0047 */
[----:B------:R-:W2:Y:S04]  /*b9b60*/  LDL.LU R71, [R1+0x85c] ;  /* 0x00085c0001477983 */ /* 0x000ea80000300800 */
[----:B----4-:R1:W-:Y:S01]  /*b9b70*/  @P4 STG.E desc[UR60][R12.64], R60 ;  /* 0x0000003c0c004986 */ /* 0x0103e2000c10193c */
[----:B------:R-:W-:Y:S01]  /*b9b80*/  ISETP.GE.AND P4, PT, R10, R102, PT ;  /* 0x000000660a00720c */ /* 0x000fe20003f86270 */
[----:B------:R-:W-:Y:S01]  /*b9b90*/  IMAD.IADD R10, R8, 0x1, R0 ;  /* 0x00000001080a7824 */ /* 0x000fe200078e0200 */
[----:B------:R-:W4:Y:S03]  /*b9ba0*/  LDC R102, c[0x0][0x22c] ;  /* 0x00008b00ff667b82 */ /* 0x000f260000000800 */
[----:B------:R-:W-:-:S04]  /*b9bb0*/  IMAD.WIDE R100, R10, 0x4, R2 ;  /* 0x000000040a647825 */ /* 0x000fc800078e0202 */
[----:B-1----:R-:W-:Y:S01]  /*b9bc0*/  IMAD.WIDE R12, R8, 0x4, R4 ;  /* 0x00000004080c7825 */ /* 0x002fe200078e0204 */
[----:B------:R-:W-:-:S04]  /*b9bd0*/  IADD3 R8, R6, 0x46, RZ ;  /* 0x0000004606087810 */ /* 0x000fc80007ffe0ff */
[----:B------:R1:W-:Y:S01]  /*b9be0*/  @P0 STG.E desc[UR60][R12.64], R68 ;  /* 0x000000440c000986 */ /* 0x0003e2000c10193c */
[----:B------:R-:W-:-:S03]  /*b9bf0*/  ISETP.LT.AND P0, PT, R7, R105, !P4 ;  /* 0x000000690700720c */ /* 0x000fc60006701270 */
[----:B------:R1:W-:Y:S01]  /*b9c00*/  @P5 STG.E desc[UR60][R100.64], R74 ;  /* 0x0000004a64005986 */ /* 0x0003e2000c10193c */
[----:B------:R-:W-:Y:S01]  /*b9c10*/  ISETP.GE.AND P5, PT, R8, R108, PT ;  /* 0x0000006c0800720c */ /* 0x000fe20003fa6270 */
[C---:B------:R-:W-:Y:S02]  /*b9c20*/  IMAD.IADD R8, R10.reuse, 0x1, R0 ;  /* 0x000000010a087824 */ /* 0x040fe400078e0200 */
[----:B-1----:R-:W-:Y:S01]  /*b9c30*/  IMAD.WIDE R12, R10, 0x4, R4 ;  /* 0x000000040a0c7825 */ /* 0x002fe200078e0204 */
[----:B------:R-:W-:Y:S01]  /*b9c40*/  ISETP.LT.AND P4, PT, R9, R61, !P4 ;  /* 0x0000003d0900720c */ /* 0x000fe20006781270 */
[----:B------:R-:W1:Y:S02]  /*b9c50*/  LDC R108, c[0x0][0x22c] ;  /* 0x00008b00ff6c7b82 */ /* 0x000e640000000800 */
[----:B------:R-:W-:Y:S01]  /*b9c60*/  IMAD.WIDE R100, R8, 0x4, R2 ;  /* 0x0000000408647825 */ /* 0x000fe200078e0202 */
[----:B------:R-:W4:Y:S01]  /*b9c70*/  LDL.LU R74, [R1+0x84c] ;  /* 0x00084c00014a7983 */ /* 0x000f220000300800 */
[----:B------:R-:W-:-:S02]  /*b9c80*/  IADD3 R10, R6, 0x47, RZ ;  /* 0x00000047060a7810 */ /* 0x000fc40007ffe0ff */
[----:B------:R-:W-:Y:S01]  /*b9c90*/  IMAD.MOV.U32 R68, RZ, RZ, R76 ;  /* 0x000000ffff447224 */ /* 0x000fe200078e004c */
[----:B------:R-:W-:Y:S01]  /*b9ca0*/  MOV R60, R70 ;  /* 0x00000046003c7202 */ /* 0x000fe20000000f00 */
[----:B------:R-:W4:Y:S01]  /*b9cb0*/  LDC R105, c[0x0][0x228] ;  /* 0x00008a00ff697b82 */ /* 0x000f220000000800 */
[----:B---3--:R-:W-:Y:S04]  /*b9cc0*/  @P6 STG.E desc[UR60][R12.64], R73 ;  /* 0x000000490c006986 */ /* 0x008fe8000c10193c */
[----:B--2---:R2:W-:Y:S04]  /*b9cd0*/  @P0 STG.E desc[UR60][R100.64], R72 ;  /* 0x0000004864000986 */ /* 0x0045e8000c10193c */
[----:B--2---:R-:W2:Y:S01]  /*b9ce0*/  LDL.LU R72, [R1+0x47c] ;  /* 0x00047c0001487983 */ /* 0x004ea20000300800 */
[----:B------:R-:W-:Y:S01]  /*b9cf0*/  IMAD.WIDE R12, R8, 0x4, R4 ;  /* 0x00000004080c7825 */ /* 0x000fe200078e0204 */
[----:B------:R-:W-:-:S02]  /*b9d00*/  ISETP.GE.AND P6, PT, R10, R107, PT ;  /* 0x0000006b0a00720c */ /* 0x000fc40003fc6270 */
[----:B------:R-:W3:Y:S04]  /*b9d10*/  LDL.LU R73, [R1+0x880] ;  /* 0x0008800001497983 */ /* 0x000ee80000300800 */
[----:B------:R1:W-:Y:S01]  /*b9d20*/  @P4 STG.E desc[UR60][R12.64], R75 ;  /* 0x0000004b0c004986 */ /* 0x0003e2000c10193c */
[----:B------:R-:W-:Y:S02]  /*b9d30*/  MOV R61, R77 ;  /* 0x0000004d003d7202 */ /* 0x000fe40000000f00 */
[C---:B------:R-:W-:Y:S01]  /*b9d40*/  ISETP.LT.AND P0, PT, R7.reuse, R103, !P5 ;  /* 0x000000670700720c */ /* 0x040fe20006f01270 */
[----:B------:R-:W3:Y:S01]  /*b9d50*/  LDL.LU R80, [R1+0x48c] ;  /* 0x00048c0001507983 */ /* 0x000ee20000300800 */
[----:B------:R-:W-:Y:S01]  /*b9d60*/  ISETP.LT.AND P4, PT, R7, R104, !P6 ;  /* 0x000000680700720c */ /* 0x000fe20007781270 */
[----:B------:R-:W1:Y:S01]  /*b9d70*/  LDC.64 R76, c[0x0][0x228] ;  /* 0x00008a00ff4c7b82 */ /* 0x000e620000000a00 */
[----:B------:R-:W-:-:S02]  /*b9d80*/  ISETP.LT.AND P6, PT, R9, R68, !P6 ;  /* 0x000000440900720c */ /* 0x000fc400077c1270 */
[----:B------:R-:W3:Y:S01]  /*b9d90*/  LDL.LU R68, [R1+0x870] ;  /* 0x0008700001447983 */ /* 0x000ee20000300800 */
[----:B------:R-:W-:Y:S01]  /*b9da0*/  ISETP.LT.AND P5, PT, R9, R60, !P5 ;  /* 0x0000003c0900720c */ /* 0x000fe20006fa1270 */
[----:B------:R-:W-:Y:S01]  /*b9db0*/  IMAD.IADD R8, R8, 0x1, R0 ;  /* 0x0000000108087824 */ /* 0x000fe200078e0200 */
[----:B------:R-:W-:Y:S02]  /*b9dc0*/  IADD3 R10, R6, 0x48, RZ ;  /* 0x00000048060a7810 */ /* 0x000fe40007ffe0ff */
[----:B------:R-:W3:Y:S08]  /*b9dd0*/  LDC R107, c[0x0][0x22c] ;  /* 0x00008b00ff6b7b82 */ /* 0x000ef00000000800 */
[----:B------:R-:W3:Y:S01]  /*b9de0*/  LDC R103, c[0x0][0x228] ;  /* 0x00008a00ff677b82 */ /* 0x000ee20000000800 */
[----:B-1----:R-:W-:Y:S01]  /*b9df0*/  IMAD.MOV.U32 R69, RZ, RZ, R76 ;  /* 0x000000ffff457224 */ /* 0x002fe200078e004c */
[----:B------:R-:W-:-:S06]  /*b9e00*/  MOV R60, R77 ;  /* 0x0000004d003c7202 */ /* 0x000fcc0000000f00 */
[----:B------:R-:W1:Y:S08]  /*b9e10*/  LDC R104, c[0x0][0x228] ;  /* 0x00008a00ff687b82 */ /* 0x000e700000000800 */
[----:B------:R-:W1:Y:S01]  /*b9e20*/  LDC.64 R76, c[0x0][0x228] ;  /* 0x00008a00ff4c7b82 */ /* 0x000e620000000a00 */
[----:B------:R-:W-:-:S04]  /*b9e30*/  IMAD.WIDE R12, R8, 0x4, R2 ;  /* 0x00000004080c7825 */ /* 0x000fc800078e0202 */
[----:B------:R-:W-:-:S04]  /*b9e40*/  IMAD.WIDE R100, R8, 0x4, R4 ;  /* 0x0000000408647825 */ /* 0x000fc800078e0204 */
[----:B------:R-:W-:Y:S01]  /*b9e50*/  IMAD.IADD R8, R8, 0x1, R0 ;  /* 0x0000000108087824 */ /* 0x000fe200078e0200 */
[----:B------:R1:W-:Y:S02]  /*b9e60*/  @P0 STG.E desc[UR60][R12.64], R71 ;  /* 0x000000470c000986 */ /* 0x0003e4000c10193c */
[----:B-1----:R-:W-:Y:S01]  /*b9e70*/  MOV R70, R76 ;  /* 0x0000004c00467202 */ /* 0x002fe20000000f00 */
[----:B------:R-:W-:Y:S02]  /*b9e80*/  IMAD.MOV.U32 R75, RZ, RZ, R77 ;  /* 0x000000ffff4b7224 */ /* 0x000fe400078e004d */
[----:B------:R-:W1:Y:S01]  /*b9e90*/  LDC.64 R76, c[0x0][0x228] ;  /* 0x00008a00ff4c7b82 */ /* 0x000e620000000a00 */
[----:B------:R-:W-:Y:S01]  /*b9ea0*/  IMAD.WIDE R12, R8, 0x4, R2 ;  /* 0x00000004080c7825 */ /* 0x000fe200078e0202 */
[----:B------:R-:W-:Y:S02]  /*b9eb0*/  ISETP.GE.AND P0, PT, R10, R108, PT ;  /* 0x0000006c0a00720c */ /* 0x000fe40003f06270 */
[----:B------:R-:W-:-:S04]  /*b9ec0*/  IADD3 R10, R6, 0x49, RZ ;  /* 0x00000049060a7810 */ /* 0x000fc80007ffe0ff */
[----:B------:R-:W3:Y:S01]  /*b9ed0*/  LDC R108, c[0x0][0x22c] ;  /* 0x00008b00ff6c7b82 */ /* 0x000ee20000000800 */
[----:B-1----:R-:W-:Y:S01]  /*b9ee0*/  MOV R71, R76 ;  /* 0x0000004c00477202 */ /* 0x002fe20000000f00 */
[----:B----4-:R1:W-:Y:S01]  /*b9ef0*/  @P5 STG.E desc[UR60][R100.64], R74 ;  /* 0x0000004a64005986 */ /* 0x0103e2000c10193c */
[----:B------:R-:W-:Y:S02]  /*b9f00*/  ISETP.LT.AND P5, PT, R7, R106, !P0 ;  /* 0x0000006a0700720c */ /* 0x000fe400047a1270 */
[----:B------:R-:W-:-:S03]  /*b9f10*/  ISETP.LT.AND P0, PT, R9, R69, !P0 ;  /* 0x000000450900720c */ /* 0x000fc60004701270 */
[----:B------:R-:W4:Y:S01]  /*b9f20*/  LDC R106, c[0x0][0x228] ;  /* 0x00008a00ff6a7b82 */ /* 0x000f220000000800 */
[----:B-1----:R-:W-:Y:S01]  /*b9f30*/  IMAD.MOV.U32 R74, RZ, RZ, R77 ;  /* 0x000000ffff4a7224 */ /* 0x002fe200078e004d */
[----:B--2---:R1:W-:Y:S04]  /*b9f40*/  @P4 STG.E desc[UR60][R12.64], R72 ;  /* 0x000000480c004986 */ /* 0x0043e8000c10193c */
[----:B-1----:R-:W2:Y:S04]  /*b9f50*/  LDL.LU R72, [R1+0x490] ;  /* 0x0004900001487983 */ /* 0x002ea80000300800 */
[----:B------:R-:W4:Y:S04]  /*b9f60*/  LDL.LU R69, [R1+0x860] ;  /* 0x0008600001457983 */ /* 0x000f280000300800 */
[----:B------:R-:W4:Y:S04]  /*b9f70*/  LDL.LU R77, [R1+0x884] ;  /* 0x00088400014d7983 */ /* 0x000f280000300800 */
[----:B------:R-:W4:Y:S01]  /*b9f80*/  LDL.LU R76, [R1+0x874] ;  /* 0x00087400014c7983 */ /* 0x000f220000300800 */
[----:B------:R-:W-:Y:S01]  /*b9f90*/  ISETP.GE.AND P4, PT, R10, R102, PT ;  /* 0x000000660a00720c */ /* 0x000fe20003f86270 */
[C---:B------:R-:W-:Y:S01]  /*b9fa0*/  IMAD.WIDE R12, R8.reuse, 0x4, R4 ;  /* 0x00000004080c7825 */ /* 0x040fe200078e0204 */
[----:B------:R-:W1:Y:S03]  /*b9fb0*/  LDC R102, c[0x0][0x22c] ;  /* 0x00008b00ff667b82 */ /* 0x000e660000000800 */
[----:B------:R-:W-:Y:S01]  /*b9fc0*/  IMAD.IADD R10, R8, 0x1, R0 ;  /* 0x00000001080a7824 */ /* 0x000fe200078e0200 */
[----:B---3--:R3:W-:Y:S03]  /*b9fd0*/  @P6 STG.E desc[UR60][R12.64], R80 ;  /* 0x000000500c006986 */ /* 0x0087e6000c10193c */
[----:B------:R-:W-:-:S05]  /*b9fe0*/  IMAD.WIDE R100, R10, 0x4, R2 ;  /* 0x000000040a647825 */ /* 0x000fca00078e0202 */
[----:B------:R-:W-:Y:S01]  /*b9ff0*/  @P5 STG.E desc[UR60][R100.64], R73 ;  /* 0x0000004964005986 */ /* 0x000fe2000c10193c */
[----:B---3--:R-:W-:-:S05]  /*ba000*/  IMAD.WIDE R12, R10, 0x4, R4 ;  /* 0x000000040a0c7825 */ /* 0x008fca00078e0204 */
[----:B------:R3:W-:Y:S04]  /*ba010*/  @P0 STG.E desc[UR60][R12.64], R68 ;  /* 0x000000440c000986 */ /* 0x0007e8000c10193c */
[----:B---3--:R-:W3:Y:S04]  /*ba020*/  LDL.LU R68, [R1+0x494] ;  /* 0x0004940001447983 */ /* 0x008ee80000300800 */
[----:B------:R-:W3:Y:S04]  /*ba030*/  LDL.LU R78, [R1+0x888] ;  /* 0x00088800014e7983 */ /* 0x000ee80000300800 */
[----:B------:R-:W3:Y:S01]  /*ba040*/  LDL.LU R88, [R1+0x864] ;  /* 0x0008640001587983 */ /* 0x000ee20000300800 */
[----:B------:R-:W-:-:S02]  /*ba050*/  IADD3 R8, R6, 0x4a, RZ ;  /* 0x0000004a06087810 */ /* 0x000fc40007ffe0ff */
[----:B------:R-:W-:Y:S02]  /*ba060*/  ISETP.LT.AND P6, PT, R7, R105, !P4 ;  /* 0x000000690700720c */ /* 0x000fe400067c1270 */
[----:B------:R-:W-:Y:S01]  /*ba070*/  ISETP.GE.AND P5, PT, R8, R107, PT ;  /* 0x0000006b0800720c */ /* 0x000fe20003fa6270 */
[----:B------:R-:W-:Y:S01]  /*ba080*/  IMAD.IADD R8, R10, 0x1, R0 ;  /* 0x000000010a087824 */ /* 0x000fe200078e0200 */
[----:B------:R-:W-:Y:S01]  /*ba090*/  ISETP.LT.AND P4, PT, R9, R70, !P4 ;  /* 0x000000460900720c */ /* 0x000fe20006781270 */
[----:B------:R-:W1:Y:S02]  /*ba0a0*/  LDC R107, c[0x0][0x22c] ;  /* 0x00008b00ff6b7b82 */ /* 0x000e640000000800 */
[----:B------:R-:W-:Y:S01]  /*ba0b0*/  IMAD.WIDE R100, R8, 0x4, R2 ;  /* 0x0000000408647825 */ /* 0x000fe200078e0202 */
[----:B------:R-:W-:-:S03]  /*ba0c0*/  MOV R73, R85 ;  /* 0x0000005500497202 */ /* 0x000fc60000000f00 */
[----:B------:R-:W-:Y:S02]  /*ba0d0*/  IMAD.MOV.U32 R70, RZ, RZ, R84 ;  /* 0x000000ffff467224 */ /* 0x000fe400078e0054 */
[----:B------:R-:W1:Y:S01]  /*ba0e0*/  LDC.64 R84, c[0x0][0x228] ;  /* 0x00008a00ff547b82 */ /* 0x000e620000000a00 */
[----:B------:R-:W-:-:S04]  /*ba0f0*/  IMAD.WIDE R12, R8, 0x4, R4 ;  /* 0x00000004080c7825 */ /* 0x000fc800078e0204 */
[----:B------:R-:W-:Y:S01]  /*ba100*/  IMAD.IADD R8, R8, 0x1, R0 ;  /* 0x0000000108087824 */ /* 0x000fe200078e0200 */
[----:B------:R-:W-:Y:S02]  /*ba110*/  IADD3 R10, R6, 0x4b, RZ ;  /* 0x0000004b060a7810 */ /* 0x000fe40007ffe0ff */
[----:B------:R-:W3:Y:S02]  /*ba120*/  LDC R105, c[0x0][0x228] ;  /* 0x00008a00ff697b82 */ /* 0x000ee40000000800 */
[----:B------:R-:W-:Y:S02]  /*ba130*/  ISETP.GE.AND P0, PT, R10, R108, PT ;  /* 0x0000006c0a00720c */ /* 0x000fe40003f06270 */
[----:B------:R-:W-:-:S04]  /*ba140*/  IADD3 R10, R6, 0x4c, RZ ;  /* 0x0000004c060a7810 */ /* 0x000fc80007ffe0ff */
[----:B------:R-:W3:Y:S01]  /*ba150*/  LDC R108, c[0x0][0x22c] ;  /* 0x00008b00ff6c7b82 */ /* 0x000ee20000000800 */
[----:B-1----:R-:W-:Y:S01]  /*ba160*/  IMAD.MOV.U32 R80, RZ, RZ, R84 ;  /* 0x000000ffff507224 */ /* 0x002fe200078e0054 */
[----:B--2---:R1:W-:Y:S01]  /*ba170*/  @P6 STG.E desc[UR60][R100.64], R72 ;  /* 0x0000004864006986 */ /* 0x0043e2000c10193c */
[----:B------:R-:W-:Y:S02]  /*ba180*/  ISETP.LT.AND P6, PT, R7, R103, !P5 ;  /* 0x000000670700720c */ /* 0x000fe40006fc1270 */
[----:B------:R-:W-:Y:S01]  /*ba190*/  ISETP.LT.AND P5, PT, R9, R71, !P5 ;  /* 0x000000470900720c */ /* 0x000fe20006fa1270 */
[----:B----4-:R2:W-:Y:S01]  /*ba1a0*/  @P4 STG.E desc[UR60][R12.64], R69 ;  /* 0x000000450c004986 */ /* 0x0105e2000c10193c */
[C---:B-1----:R-:W-:Y:S01]  /*ba1b0*/  IMAD.WIDE R100, R8.reuse, 0x4, R4 ;  /* 0x0000000408647825 */ /* 0x042fe200078e0204 */
[----:B------:R-:W-:Y:S01]  /*ba1c0*/  MOV R72, R85 ;  /* 0x0000005500487202 */ /* 0x000fe20000000f00 */
[----:B------:R-:W1:Y:S02]  /*ba1d0*/  LDC R103, c[0x0][0x228] ;  /* 0x00008a00ff677b82 */ /* 0x000e640000000800 */
[----:B--2---:R-:W-:Y:S01]  /*ba1e0*/  IMAD.WIDE R12, R8, 0x4, R2 ;  /* 0x00000004080c7825 */ /* 0x004fe200078e0202 */
[----:B------:R-:W-:-:S04]  /*ba1f0*/  ISETP.LT.AND P4, PT, R7, R104, !P0 ;  /* 0x000000680700720c */ /* 0x000fc80004781270 */
[----:B------:R2:W-:Y:S01]  /*ba200*/  @P6 STG.E desc[UR60][R12.64], R77 ;  /* 0x0000004d0c006986 */ /* 0x0005e2000c10193c */
[----:B------:R-:W-:Y:S01]  /*ba210*/  IMAD.IADD R8, R8, 0x1, R0 ;  /* 0x0000000108087824 */ /* 0x000fe200078e0200 */
[----:B------:R-:W4:Y:S02]  /*ba220*/  LDC.64 R84, c[0x0][0x228] ;  /* 0x00008a00ff547b82 */ /* 0x000f240000000a00 */
[----:B------:R2:W-:Y:S06]  /*ba230*/  @P5 STG.E desc[UR60][R100.64], R76 ;  /* 0x0000004c64005986 */ /* 0x0005ec000c10193c */
[----:B------:R-:W1:Y:S01]  /*ba240*/  LDC R104, c[0x0][0x228] ;  /* 0x00008a00ff687b82 */ /* 0x000e620000000800 */
[----:B--2---:R-:W2:Y:S04]  /*ba250*/  LDL.LU R77, [R1+0x878] ;  /* 0x00087800014d7983 */ /* 0x004ea80000300800 */
[----:B------:R-:W2:Y:S01]  /*ba260*/  LDL.LU R76, [R1+0x498] ;  /* 0x00049800014c7983 */ /* 0x000ea20000300800 */
[----:B------:R-:W-:Y:S01]  /*ba270*/  ISETP.LT.AND P0, PT, R9, R70, !P0 ;  /* 0x000000460900720c */ /* 0x000fe20004701270 */
[----:B------:R-:W-:Y:S01]  /*ba280*/  IMAD.WIDE R12, R8, 0x4, R2 ;  /* 0x00000004080c7825 */ /* 0x000fe200078e0202 */
[----:B------:R-:W-:-:S04]  /*ba290*/  ISETP.GE.AND P6, PT, R10, R107, PT ;  /* 0x0000006b0a00720c */ /* 0x000fc80003fc6270 */
[----:B---3--:R3:W-:Y:S01]  /*ba2a0*/  @P4 STG.E desc[UR60][R12.64], R68 ;  /* 0x000000440c004986 */ /* 0x0087e2000c10193c */
[----:B------:R-:W-:Y:S01]  /*ba2b0*/  ISETP.LT.AND P5, PT, R7, R106, !P6 ;  /* 0x0000006a0700720c */ /* 0x000fe200077a1270 */
[----:B----4-:R-:W-:Y:S01]  /*ba2c0*/  IMAD.MOV.U32 R71, RZ, RZ, R85 ;  /* 0x000000ffff477224 */ /* 0x010fe200078e0055 */
[----:B------:R-:W-:Y:S01]  /*ba2d0*/  ISETP.LT.AND P6, PT, R9, R80, !P6 ;  /* 0x000000500900720c */ /* 0x000fe200077c1270 */
[----:B------:R-:W4:Y:S01]  /*ba2e0*/  LDC R107, c[0x0][0x22c] ;  /* 0x00008b00ff6b7b82 */ /* 0x000f220000000800 */
[----:B------:R-:W4:Y:S04]  /*ba2f0*/  LDL.LU R80, [R1+0x868] ;  /* 0x0008680001507983 */ /* 0x000f280000300800 */
[----:B------:R-:W4:Y:S01]  /*ba300*/  LDL.LU R89, [R1+0x88c] ;  /* 0x00088c0001597983 */ /* 0x000f220000300800 */
[----:B---3--:R-:W-:Y:S01]  /*ba310*/  IMAD.WIDE R12, R8, 0x4, R4 ;  /* 0x00000004080c7825 */ /* 0x008fe200078e0204 */
[----:B------:R-:W-:Y:S01]  /*ba320*/  MOV R69, R84 ;  /* 0x0000005400457202 */ /* 0x000fe20000000f00 */
[----:B------:R-:W3:Y:S03]  /*ba330*/  LDC R106, c[0x0][0x228] ;  /* 0x00008a00ff6a7b82 */ /* 0x000ee60000000800 */
[----:B------:R1:W-:Y:S05]  /*ba340*/  @P0 STG.E desc[UR60][R12.64], R88 ;  /* 0x000000580c000986 */ /* 0x0003ea000c10193c */
[----:B------:R-:W3:Y:S01]  /*ba350*/  LDC.64 R84, c[0x0][0x228] ;  /* 0x00008a00ff547b82 */ /* 0x000ee20000000a00 */
[----:B-1----:R-:W4:Y:S01]  /*ba360*/  LDL.LU R88, [R1+0x87c] ;  /* 0x00087c0001587983 */ /* 0x002f220000300800 */
[----:B------:R-:W-:-:S04]  /*ba370*/  IADD3 R10, R6, 0x4d, RZ ;  /* 0x0000004d060a7810 */ /* 0x000fc80007ffe0ff */
[----:B------:R-:W-:Y:S01]  /*ba380*/  ISETP.GE.AND P4, PT, R10, R102, PT ;  /* 0x000000660a00720c */ /* 0x000fe20003f86270 */
[----:B------:R-:W-:Y:S01]  /*ba390*/  IMAD.IADD R10, R8, 0x1, R0 ;  /* 0x00000001080a7824 */ /* 0x000fe200078e0200 */
[----:B------:R-:W-:Y:S01]  /*ba3a0*/  IADD3 R8, R6, 0x4e, RZ ;  /* 0x0000004e06087810 */ /* 0x000fe20007ffe0ff */
[----:B------:R-:W1:Y:S02]  /*ba3b0*/  LDC R102, c[0x0][0x22c] ;  /* 0x00008b00ff667b82 */ /* 0x000e640000000800 */
[----:B------:R-:W-:Y:S01]  /*ba3c0*/  IMAD.WIDE R100, R10, 0x4, R2 ;  /* 0x000000040a647825 */ /* 0x000fe200078e0202 */
[----:B------:R-:W-:Y:S02]  /*ba3d0*/  ISETP.LT.AND P0, PT, R7, R105, !P4 ;  /* 0x000000690700720c */ /* 0x000fe40006701270 */
[----:B---3--:R-:W-:Y:S01]  /*ba3e0*/  MOV R68, R84 ;  /* 0x0000005400447202 */ /* 0x008fe20000000f00 */
[----:B------:R-:W-:Y:S01]  /*ba3f0*/  IMAD.MOV.U32 R70, RZ, RZ, R85 ;  /* 0x000000ffff467224 */ /* 0x000fe200078e0055 */
[----:B------:R3:W-:Y:S01]  /*ba400*/  @P5 STG.E desc[UR60][R100.64], R78 ;  /* 0x0000004e64005986 */ /* 0x0007e2000c10193c */
[----:B------:R-:W1:Y:S01]  /*ba410*/  LDC.64 R84, c[0x0][0x228] ;  /* 0x00008a00ff547b82 */ /* 0x000e620000000a00 */
[----:B------:R-:W-:Y:S01]  /*ba420*/  ISETP.GE.AND P5, PT, R8, R108, PT ;  /* 0x0000006c0800720c */ /* 0x000fe20003fa6270 */
[----:B------:R-:W-:-:S02]  /*ba430*/  IMAD.IADD R8, R10, 0x1, R0 ;  /* 0x000000010a087824 */ /* 0x000fc400078e0200 */
[----:B------:R-:W-:Y:S01]  /*ba440*/  IMAD.WIDE R12, R10, 0x4, R4 ;  /* 0x000000040a0c7825 */ /* 0x000fe200078e0204 */
[----:B------:R-:W-:-:S03]  /*ba450*/  ISETP.LT.AND P4, PT, R9, R69, !P4 ;  /* 0x000000450900720c */ /* 0x000fc60006781270 */
[----:B------:R-:W4:Y:S01]  /*ba460*/  LDC R108, c[0x0][0x22c] ;  /* 0x00008b00ff6c7b82 */ /* 0x000f220000000800 */
[----:B---3--:R-:W-:-:S07]  /*ba470*/  IMAD.WIDE R100, R8, 0x4, R2 ;  /* 0x0000000408647825 */ /* 0x008fce00078e0202 */
[----:B------:R-:W3:Y:S01]  /*ba480*/  LDC R105, c[0x0][0x228] ;  /* 0x00008a00ff697b82 */ /* 0x000ee20000000800 */
[----:B-1----:R-:W-:Y:S01]  /*ba490*/  IMAD.MOV.U32 R78, RZ, RZ, R84 ;  /* 0x000000ffff4e7224 */ /* 0x002fe200078e0054 */
[----:B--2---:R-:W-:Y:S04]  /*ba4a0*/  @P6 STG.E desc[UR60][R12.64], R77 ;  /* 0x0000004d0c006986 */ /* 0x004fe8000c10193c */
[----:B------:R1:W-:Y:S01]  /*ba4b0*/  @P0 STG.E desc[UR60][R100.64], R76 ;  /* 0x0000004c64000986 */ /* 0x0003e2000c10193c */
[----:B------:R-:W-:Y:S02]  /*ba4c0*/  ISETP.LT.AND P0, PT, R7, R103, !P5 ;  /* 0x000000670700720c */ /* 0x000fe40006f01270 */
[----:B------:R-:W-:Y:S01]  /*ba4d0*/  ISETP.LT.AND P5, PT, R9, R68, !P5 ;  /* 0x000000440900720c */ /* 0x000fe20006fa1270 */
[----:B------:R-:W2:Y:S01]  /*ba4e0*/  LDC R103, c[0x0][0x228] ;  /* 0x00008a00ff677b82 */ /* 0x000ea20000000800 */
[----:B-1----:R-:W3:Y:S01]  /*ba4f0*/  LDL.LU R76, [R1+0x49c] ;  /* 0x00049c00014c7983 */ /* 0x002ee20000300800 */
[----:B------:R-:W-:-:S03]  /*ba500*/  IMAD.WIDE R12, R8, 0x4, R4 ;  /* 0x00000004080c7825 */ /* 0x000fc600078e0204 */
[----:B------:R-:W2:Y:S01]  /*ba510*/  LDL.LU R90, [R1+0x8a0] ;  /* 0x0008a000015a7983 */ /* 0x000ea20000300800 */
[----:B------:R-:W-:-:S03]  /*ba520*/  IMAD.IADD R8, R8, 0x1, R0 ;  /* 0x0000000108087824 */ /* 0x000fc600078e0200 */
[----:B------:R-:W2:Y:S01]  /*ba530*/  LDL.LU R84, [R1+0x86c] ;  /* 0x00086c0001547983 */ /* 0x000ea20000300800 */
[----:B------:R-:W-:-:S03]  /*ba540*/  IMAD.WIDE R100, R8, 0x4, R4 ;  /* 0x0000000408647825 */ /* 0x000fc600078e0204 */
[----:B----4-:R1:W-:Y:S02]  /*ba550*/  @P4 STG.E desc[UR60][R12.64], R80 ;  /* 0x000000500c004986 */ /* 0x0103e4000c10193c */
[----:B-1----:R-:W-:-:S05]  /*ba560*/  IMAD.WIDE R12, R8, 0x4, R2 ;  /* 0x00000004080c7825 */ /* 0x002fca00078e0202 */
[----:B------:R1:W-:Y:S04]  /*ba570*/  @P0 STG.E desc[UR60][R12.64], R89 ;  /* 0x000000590c000986 */ /* 0x0003e8000c10193c */
[----:B------:R4:W-:Y:S04]  /*ba580*/  @P5 STG.E desc[UR60][R100.64], R88 ;  /* 0x0000005864005986 */ /* 0x0009e8000c10193c */
[----:B-1----:R-:W2:Y:S04]  /*ba590*/  LDL.LU R89, [R1+0x890] ;  /* 0x0008900001597983 */ /* 0x002ea80000300800 */
[----:B----4-:R-:W4:Y:S01]  /*ba5a0*/  LDL.LU R88, [R1+0xa0] ;  /* 0x0000a00001587983 */ /* 0x010f220000300800 */
[----:B------:R-:W-:Y:S01]  /*ba5b0*/  IADD3 R10, R6, 0x4f, RZ ;  /* 0x0000004f060a7810 */ /* 0x000fe20007ffe0ff */
[----:B------:R-:W-:Y:S01]  /*ba5c0*/  IMAD.IADD R8, R8, 0x1, R0 ;  /* 0x0000000108087824 */ /* 0x000fe200078e0200 */
[----:B------:R-:W-:Y:S01]  /*ba5d0*/  MOV R69, R85 ;  /* 0x0000005500457202 */ /* 0x000fe20000000f00 */
[----:B------:R-:W4:Y:S01]  /*ba5e0*/  LDL.LU R91, [R1+0x4a0] ;  /* 0x0004a000015b7983 */ /* 0x000f220000300800 */
[----:B------:R-:W-:-:S02]  /*ba5f0*/  ISETP.GE.AND P6, PT, R10, R107, PT ;  /* 0x0000006b0a00720c */ /* 0x000fc40003fc6270 */
[----:B------:R-:W1:Y:S01]  /*ba600*/  LDC R107, c[0x0][0x22c] ;  /* 0x00008b00ff6b7b82 */ /* 0x000e620000000800 */
[----:B------:R-:W-:Y:S01]  /*ba610*/  IMAD.WIDE R12, R8, 0x4, R2 ;  /* 0x00000004080c7825 */ /* 0x000fe200078e0202 */
[----:B------:R-:W-:Y:S01]  /*ba620*/  ISETP.LT.AND P4, PT, R7, R104, !P6 ;  /* 0x000000680700720c */ /* 0x000fe20007781270 */
[----:B------:R-:W4:Y:S01]  /*ba630*/  LDL.LU R96, [R1+0x8a4] ;  /* 0x0008a40001607983 */ /* 0x000f220000300800 */
[----:B------:R-:W-:Y:S02]  /*ba640*/  IADD3 R10, R6, 0x50, RZ ;  /* 0x00000050060a7810 */ /* 0x000fe40007ffe0ff */
[----:B------:R-:W-:Y:S02]  /*ba650*/  ISETP.LT.AND P6, PT, R9, R78, !P6 ;  /* 0x0000004e0900720c */ /* 0x000fe400077c1270 */
[----:B------:R-:W-:Y:S01]  /*ba660*/  ISETP.GE.AND P0, PT, R10, R108, PT ;  /* 0x0000006c0a00720c */ /* 0x000fe20003f06270 */
[----:B------:R-:W-:Y:S01]  /*ba670*/  IMAD.MOV.U32 R85, RZ, RZ, R86 ;  /* 0x000000ffff557224 */ /* 0x000fe200078e0056 */
[----:B------:R-:W-:Y:S01]  /*ba680*/  IADD3 R10, R6, 0x51, RZ ;  /* 0x00000051060a7810 */ /* 0x000fe20007ffe0ff */
[----:B------:R-:W4:Y:S01]  /*ba690*/  LDC R108, c[0x0][0x22c] ;  /* 0x00008b00ff6c7b82 */ /* 0x000f220000000800 */
[----:B------:R-:W-:-:S02]  /*ba6a0*/  ISETP.LT.AND P5, PT, R7, R106, !P0 ;  /* 0x0000006a0700720c */ /* 0x000fc400047a1270 */
[----:B------:R-:W-:Y:S02]  /*ba6b0*/  ISETP.LT.AND P0, PT, R9, R85, !P0 ;  /* 0x000000550900720c */ /* 0x000fe40004701270 */
[----:B------:R-:W-:-:S03]  /*ba6c0*/  MOV R68, R87 ;  /* 0x0000005700447202 */ /* 0x000fc60000000f00 */
[----:B------:R-:W1:Y:S08]  /*ba6d0*/  LDC.64 R86, c[0x0][0x228] ;  /* 0x00008a00ff567b82 */ /* 0x000e700000000a00 */
[----:B------:R-:W4:Y:S08]  /*ba6e0*/  LDC R104, c[0x0][0x228] ;  /* 0x00008a00ff687b82 */ /* 0x000f300000000800 */
[----:B------:R-:W4:Y:S01]  /*ba6f0*/  LDC R106, c[0x0][0x228] ;  /* 0x00008a00ff6a7b82 */ /* 0x000f220000000800 */
[----:B---3--:R3:W-:Y:S01]  /*ba700*/  @P4 STG.E desc[UR60][R12.64], R76 ;  /* 0x0000004c0c004986 */ /* 0x0087e2000c10193c */
[----:B------:R-:W-:Y:S01]  /*ba710*/  ISETP.GE.AND P4, PT, R10, R102, PT ;  /* 0x000000660a00720c */ /* 0x000fe20003f86270 */
[----:B------:R-:W-:Y:S01]  /*ba720*/  IMAD.IADD R10, R8, 0x1, R0 ;  /* 0x00000001080a7824 */ /* 0x000fe200078e0200 */
[----:B-1----:R-:W-:Y:S01]  /*ba730*/  MOV R77, R86 ;  /* 0x00000056004d7202 */ /* 0x002fe20000000f00 */
[----:B------:R-:W-:-:S03]  /*ba740*/  IMAD.MOV.U32 R80, RZ, RZ, R87 ;  /* 0x000000ffff507224 */ /* 0x000fc600078e0057 */
[----:B------:R-:W1:Y:S01]  /*ba750*/  LDC R102, c[0x0][0x22c] ;  /* 0x00008b00ff667b82 */ /* 0x000e620000000800 */
[----:B------:R-:W-:-:S04]  /*ba760*/  IMAD.WIDE R100, R10, 0x4, R2 ;  /* 0x000000040a647825 */ /* 0x000fc800078e0202 */
[----:B---3--:R-:W-:Y:S01]  /*ba770*/  IMAD.WIDE R12, R8, 0x4, R4 ;  /* 0x00000004080c7825 */ /* 0x008fe200078e0204 */
[----:B------:R-:W-:Y:S02]  /*ba780*/  IADD3 R8, R6, 0x52, RZ ;  /* 0x0000005206087810 */ /* 0x000fe40007ffe0ff */
[----:B------:R-:W3:Y:S02]  /*ba790*/  LDC.64 R86, c[0x0][0x228] ;  /* 0x00008a00ff567b82 */ /* 0x000ee40000000a00 */
[----:B--2---:R2:W-:Y:S01]  /*ba7a0*/  @P6 STG.E desc[UR60][R12.64], R84 ;  /* 0x000000540c006986 */ /* 0x0045e2000c10193c */
[----:B------:R-:W-:-:S03]  /*ba7b0*/  ISETP.LT.AND P6, PT, R7, R105, !P4 ;  /* 0x000000690700720c */ /* 0x000fc600067c1270 */
[----:B------:R2:W-:Y:S01]  /*ba7c0*/  @P5 STG.E desc[UR60][R100.64], R90 ;  /* 0x0000005a64005986 */ /* 0x0005e2000c10193c */
[----:B------:R-:W-:Y:S01]  /*ba7d0*/  ISETP.GE.AND P5, PT, R8, R107, PT ;  /* 0x0000006b0800720c */ /* 0x000fe20003fa6270 */
[C---:B------:R-:W-:Y:S02]  /*ba7e0*/  IMAD.IADD R8, R10.reuse, 0x1, R0 ;  /* 0x000000010a087824 */ /* 0x040fe400078e0200 */
[----:B--2---:R-:W-:Y:S01]  /*ba7f0*/  IMAD.WIDE R12, R10, 0x4, R4 ;  /* 0x000000040a0c7825 */ /* 0x004fe200078e0204 */
[----:B------:R-:W-:Y:S01]  /*ba800*/  ISETP.LT.AND P4, PT, R9, R77, !P4 ;  /* 0x0000004d0900720c */ /* 0x000fe20006781270 */
[----:B------:R-:W2:Y:S02]  /*ba810*/  LDC.64 R84, c[0x0][0x228] ;  /* 0x00008a00ff547b82 */ /* 0x000ea40000000a00 */
[----:B------:R-:W-:Y:S01]  /*ba820*/  IMAD.WIDE R100, R8, 0x4, R2 ;  /* 0x0000000408647825 */ /* 0x000fe200078e0202 */
[----:B------:R-:W2:Y:S01]  /*ba830*/  LDL.LU R90, [R1+0x894] ;  /* 0x00089400015a7983 */ /* 0x000ea20000300800 */
[----:B---3--:R-:W-:-:S04]  /*ba840*/  MOV R76, R86 ;  /* 0x00000056004c7202 */ /* 0x008fc80000000f00 */
[----:B------:R-:W3:Y:S01]  /*ba850*/  LDC R107, c[0x0][0x22c] ;  /* 0x00008b00ff6b7b82 */ /* 0x000ee20000000800 */
[----:B------:R-:W-:Y:S04]  /*ba860*/  @P0 STG.E desc[UR60][R12.64], R89 ;  /* 0x000000590c000986 */ /* 0x000fe8000c10193c */
[----:B----4-:R4:W-:Y:S01]  /*ba870*/  @P6 STG.E desc[UR60][R100.64], R88 ;  /* 0x0000005864006986 */ /* 0x0109e2000c10193c */
[----:B------:R-:W-:Y:S02]  /*ba880*/  IMAD.MOV.U32 R78, RZ, RZ, R87 ;  /* 0x000000ffff4e7224 */ /* 0x000fe400078e0057 */
[----:B------:R-:W1:Y:S01]  /*ba890*/  LDC R105, c[0x0][0x228] ;  /* 0x00008a00ff697b82 */ /* 0x000e620000000800 */
[----:B----4-:R-:W4:Y:S01]  /*ba8a0*/  LDL.LU R88, [R1+0xa4] ;  /* 0x0000a40001587983 */ /* 0x010f220000300800 */
[----:B------:R-:W-:Y:S01]  /*ba8b0*/  ISETP.LT.AND P6, PT, R7, R103, !P5 ;  /* 0x000000670700720c */ /* 0x000fe20006fc1270 */
[----:B------:R-:W-:Y:S01]  /*ba8c0*/  IMAD.WIDE R12, R8, 0x4, R4 ;  /* 0x00000004080c7825 */ /* 0x000fe200078e0204 */
[----:B------:R-:W-:Y:S01]  /*ba8d0*/  IADD3 R10, R6, 0x53, RZ ;  /* 0x00000053060a7810 */ /* 0x000fe20007ffe0ff */
[----:B------:R-:W4:Y:S01]  /*ba8e0*/  LDL.LU R89, [R1+0x8a8] ;  /* 0x0008a80001597983 */ /* 0x000f220000300800 */
[----:B--2---:R-:W-:Y:S01]  /*ba8f0*/  MOV R77, R85 ;  /* 0x00000055004d7202 */ /* 0x004fe20000000f00 */
[----:B------:R-:W-:Y:S01]  /*ba900*/  IMAD.IADD R8, R8, 0x1, R0 ;  /* 0x0000000108087824 */ /* 0x000fe200078e0200 */
[----:B------:R-:W2:Y:S01]  /*ba910*/  LDC R103, c[0x0][0x228] ;  /* 0x00008a00ff677b82 */ /* 0x000ea20000000800 */
[----:B------:R-:W2:Y:S01]  /*ba920*/  LDL.LU R86, [R1+0x4a4] ;  /* 0x0004a40001567983 */ /* 0x000ea20000300800 */
[----:B------:R-:W-:-:S03]  /*ba930*/  ISETP.GE.AND P0, PT, R10, R108, PT ;  /* 0x0000006c0a00720c */ /* 0x000fc60003f06270 */
[----:B------:R3:W-:Y:S01]  /*ba940*/  @P4 STG.E desc[UR60][R12.64], R91 ;  /* 0x0000005b0c004986 */ /* 0x0007e2000c10193c */
[----:B------:R-:W-:Y:S02]  /*ba950*/  ISETP.LT.AND P5, PT, R9, R76, !P5 ;  /* 0x0000004c0900720c */ /* 0x000fe40006fa1270 */
[----:B------:R-:W-:Y:S01]  /*ba960*/  ISETP.LT.AND P4, PT, R7, R104, !P0 ;  /* 0x000000680700720c */ /* 0x000fe20004781270 */
[----:B------:R-:W-:Y:S01]  /*ba970*/  IMAD.WIDE R100, R8, 0x4, R4 ;  /* 0x0000000408647825 */ /* 0x000fe200078e0204 */
[----:B------:R-:W-:Y:S01]  /*ba980*/  IADD3 R10, R6, 0x54, RZ ;  /* 0x00000054060a7810 */ /* 0x000fe20007ffe0ff */
[----:B------:R-:W2:Y:S02]  /*ba990*/  LDC R108, c[0x0][0x22c] ;  /* 0x00008b00ff6c7b82 */ /* 0x000ea40000000800 */
[----:B---3--:R-:W-:-:S04]  /*ba9a0*/  IMAD.WIDE R12, R8, 0x4, R2 ;  /* 0x00000004080c7825 */ /* 0x008fc800078e0202 */
[----:B------:R-:W-:Y:S01]  /*ba9b0*/  IMAD.MOV.U32 R85, RZ, RZ, R92 ;  /* 0x000000ffff557224 */ /* 0x000fe200078e005c */
[----:B------:R3:W-:Y:S01]  /*ba9c0*/  @P6 STG.E desc[UR60][R12.64], R96 ;  /* 0x000000600c006986 */ /* 0x0007e2000c10193c */
[----:B------:R-:W-:Y:S01]  /*ba9d0*/  IMAD.IADD R8, R8, 0x1, R0 ;  /* 0x0000000108087824 */ /* 0x000fe200078e0200 */
[----:B------:R-:W-:Y:S01]  /*ba9e0*/  MOV R76, R93 ;  /* 0x0000005d004c7202 */ /* 0x000fe20000000f00 */
[----:B------:R-:W-:Y:S01]  /*ba9f0*/  IMAD.MOV.U32 R87, RZ, RZ, R84 ;  /* 0x000000ffff577224 */ /* 0x000fe200078e0054 */
[----:B------:R-:W2:Y:S01]  /*baa00*/  LDC R104, c[0x0][0x228] ;  /* 0x00008a00ff687b82 */ /* 0x000ea20000000800 */
[----:B---3--:R-:W3:Y:S01]  /*baa10*/  LDL.LU R96, [R1+0x898] ;  /* 0x0008980001607983 */ /* 0x008ee20000300800 */
[----:B------:R-:W-:Y:S01]  /*baa20*/  IMAD.WIDE R12, R8, 0x4, R2 ;  /* 0x00000004080c7825 */ /* 0x000fe200078e0202 */
[----:B------:R-:W-:-:S05]  /*baa30*/  ISETP.GE.AND P6, PT, R10, R107, PT ;  /* 0x0000006b0a00720c */ /* 0x000fca0003fc6270 */
[----:B------:R-:W1:Y:S01]  /*baa40*/  LDC.64 R92, c[0x0][0x228] ;  /* 0x00008a00ff5c7b82 */ /* 0x000e620000000a00 */
[----:B------:R-:W-:Y:S01]  /*baa50*/  @P5 STG.E desc[UR60][R100.64], R90 ;  /* 0x0000005a64005986 */ /* 0x000fe2000c10193c */
[----:B------:R-:W-:-:S06]  /*baa60*/  ISETP.LT.AND P0, PT, R9, R87, !P0 ;  /* 0x000000570900720c */ /* 0x000fcc0004701270 */
[----:B------:R-:W3:Y:S01]  /*baa70*/  LDC R107, c[0x0][0x22c] ;  /* 0x00008b00ff6b7b82 */ /* 0x000ee20000000800 */
[----:B----4-:R4:W-:Y:S04]  /*baa80*/  @P4 STG.E desc[UR60][R12.64], R88 ;  /* 0x000000580c004986 */ /* 0x0109e8000c10193c */
[----:B----4-:R-:W4:Y:S01]  /*baa90*/  LDL.LU R88, [R1+0xa8] ;  /* 0x0000a80001587983 */ /* 0x010f220000300800 */
[----:B------:R-:W-:Y:S02]  /*baaa0*/  ISETP.LT.AND P5, PT, R7, R106, !P6 ;  /* 0x0000006a0700720c */ /* 0x000fe400077a1270 */
[----:B------:R-:W-:Y:S01]  /*baab0*/  ISETP.LT.AND P6, PT, R9, R85, !P6 ;  /* 0x000000550900720c */ /* 0x000fe200077c1270 */
[----:B-1----:R-:W-:Y:S01]  /*baac0*/  IMAD.MOV.U32 R91, RZ, RZ, R93 ;  /* 0x000000ffff5b7224 */ /* 0x002fe200078e005d */
[----:B------:R-:W4:Y:S01]  /*baad0*/  LDL.LU R85, [R1+0x4a8] ;  /* 0x0004a80001557983 */ /* 0x000f220000300800 */
[----:B------:R-:W-:-:S02]  /*baae0*/  MOV R84, R92 ;  /* 0x0000005c00547202 */ /* 0x000fc40000000f00 */
[----:B------:R-:W-:Y:S01]  /*baaf0*/  IADD3 R10, R6, 0x55, RZ ;  /* 0x00000055060a7810 */ /* 0x000fe20007ffe0ff */
[----:B------:R-:W4:Y:S01]  /*bab00*/  LDL.LU R122, [R1+0x8ac] ;  /* 0x0008ac00017a7983 */ /* 0x000f220000300800 */
[----:B------:R-:W1:Y:S03]  /*bab10*/  LDC.64 R92, c[0x0][0x228] ;  /* 0x00008a00ff5c7b82 */ /* 0x000e660000000a00 */
[----:B------:R-:W4:Y:S01]  /*bab20*/  LDL.LU R94, [R1+0x89c] ;  /* 0x00089c00015e7983 */ /* 0x000f220000300800 */
[----:B------:R-:W-:Y:S01]  /*bab30*/  IMAD.WIDE R12, R8, 0x4, R4 ;  /* 0x00000004080c7825 */ /* 0x000fe200078e0204 */
[----:B------:R-:W-:-:S03]  /*bab40*/  ISETP.GE.AND P4, PT, R10, R102, PT ;  /* 0x000000660a00720c */ /* 0x000fc60003f86270 */
[----:B------:R-:W-:Y:S01]  /*bab50*/  IMAD.IADD R10, R8, 0x1, R0 ;  /* 0x00000001080a7824 */ /* 0x000fe200078e0200 */
[----:B--2---:R2:W-:Y:S01]  /*bab60*/  @P0 STG.E desc[UR60][R12.64], R86 ;  /* 0x000000560c000986 */ /* 0x0045e2000c10193c */
[----:B------:R-:W4:Y:S01]  /*bab70*/  LDC R106, c[0x0][0x228] ;  /* 0x00008a00ff6a7b82 */ /* 0x000f220000000800 */
[----:B-1----:R-:W-:Y:S01]  /*bab80*/  MOV R87, R92 ;  /* 0x0000005c00577202 */ /* 0x002fe20000000f00 */
[----:B------:R-:W-:-:S06]  /*bab90*/  IMAD.MOV.U32 R90, RZ, RZ, R93 ;  /* 0x000000ffff5a7224 */ /* 0x000fcc00078e005d */
[----:B------:R-:W1:Y:S08]  /*baba0*/  LDC R102, c[0x0][0x22c] ;  /* 0x00008b00ff667b82 */ /* 0x000e700000000800 */
[----:B------:R-:W1:Y:S01]  /*babb0*/  LDC.64 R92, c[0x0][0x228] ;  /* 0x00008a00ff5c7b82 */ /* 0x000e620000000a00 */
[----:B------:R-:W-:Y:S01]  /*babc0*/  ISETP.LT.AND P0, PT, R7, R105, !P4 ;  /* 0x000000690700720c */ /* 0x000fe20006701270 */
[----:B------:R-:W-:Y:S01]  /*babd0*/  IMAD.WIDE R100, R10, 0x4, R2 ;  /* 0x000000040a647825 */ /* 0x000fe200078e0202 */
[----:B------:R-:W-:-:S02]  /*babe0*/  ISETP.LT.AND P4, PT, R9, R84, !P4 ;  /* 0x000000540900720c */ /* 0x000fc40006781270 */
[----:B------:R-:W4:Y:S01]  /*babf0*/  LDL.LU R84, [R1+0xac] ;  /* 0x0000ac0001547983 */ /* 0x000f220000300800 */
[----:B--2---:R-:W-:Y:S01]  /*bac00*/  IMAD.WIDE R12, R10, 0x4, R4 ;  /* 0x000000040a0c7825 */ /* 0x004fe200078e0204 */
[----:B------:R-:W-:Y:S01]  /*bac10*/  IADD3 R8, R6, 0x56, RZ ;  /* 0x0000005606087810 */ /* 0x000fe20007ffe0ff */
[----:B------:R-:W2:Y:S01]  /*bac20*/  LDC R105, c[0x0][0x228] ;  /* 0x00008a00ff697b82 */ /* 0x000ea20000000800 */
[----:B------:R-:W-:Y:S04]  /*bac30*/  @P5 STG.E desc[UR60][R100.64], R89 ;  /* 0x0000005964005986 */ /* 0x000fe8000c10193c */
[----:B---3--:R3:W-:Y:S01]  /*bac40*/  @P6 STG.E desc[UR60][R12.64], R96 ;  /* 0x000000600c006986 */ /* 0x0087e2000c10193c */
[----:B------:R-:W-:Y:S01]  /*bac50*/  ISETP.GE.AND P5, PT, R8, R108, PT ;  /* 0x0000006c0800720c */ /* 0x000fe20003fa6270 */
[----:B------:R-:W-:Y:S01]  /*bac60*/  IMAD.IADD R8, R10, 0x1, R0 ;  /* 0x000000010a087824 */ /* 0x000fe200078e0200 */
[----:B------:R-:W2:Y:S01]  /*bac70*/  LDC R108, c[0x0][0x22c] ;  /* 0x00008b00ff6c7b82 */ /* 0x000ea20000000800 */
[----:B-1----:R-:W-:Y:S01]  /*bac80*/  IMAD.MOV.U32 R86, RZ, RZ, R92 ;  /* 0x000000ffff567224 */ /* 0x002fe200078e005c */
[----:B---3--:R-:W3:Y:S04]  /*bac90*/  LDL.LU R96, [R1+0x8b0] ;  /* 0x0008b00001607983 */ /* 0x008ee80000300800 */
[----:B------:R-:W3:Y:S01]  /*baca0*/  LDL.LU R92, [R1+0x4ac] ;  /* 0x0004ac00015c7983 */ /* 0x000ee20000300800 */
[----:B------:R-:W-:-:S04]  /*bacb0*/  IMAD.WIDE R100, R8, 0x4, R2 ;  /* 0x0000000408647825 */ /* 0x000fc800078e0202 */
[----:B------:R-:W-:Y:S01]  /*bacc0*/  IMAD.WIDE R12, R8, 0x4, R4 ;  /* 0x00000004080c7825 */ /* 0x000fe200078e0204 */
[----:B------:R-:W-:-:S03]  /*bacd0*/  MOV R89, R93 ;  /* 0x0000005d00597202 */ /* 0x000fc60000000f00 */
[----:B------:R-:W-:Y:S01]  /*bace0*/  IMAD.IADD R8, R8, 0x1, R0 ;  /* 0x0000000108087824 */ /* 0x000fe200078e0200 */
[----:B----4-:R1:W-:Y:S02]  /*bacf0*/  @P0 STG.E desc[UR60][R100.64], R88 ;  /* 0x0000005864000986 */ /* 0x0103e4000c10193c */
[----:B-1----:R-:W1:Y:S01]  /*bad00*/  LDC.64 R100, c[0x0][0x228] ;  /* 0x00008a00ff647b82 */ /* 0x002e620000000a00 */
[----:B------:R-:W-:Y:S02]  /*bad10*/  ISETP.LT.AND P0, PT, R7, R103, !P5 ;  /* 0x000000670700720c */ /* 0x000fe40006f01270 */
[----:B------:R-:W-:Y:S01]  /*bad20*/  ISETP.LT.AND P5, PT, R9, R87, !P5 ;  /* 0x000000570900720c */ /* 0x000fe20006fa1270 */
[----:B------:R4:W-:Y:S01]  /*bad30*/  @P4 STG.E desc[UR60][R12.64], R85 ;  /* 0x000000550c004986 */ /* 0x0009e2000c10193c */
[----:B------:R-:W-:-:S03]  /*bad40*/  IADD3 R10, R6, 0x57, RZ ;  /* 0x00000057060a7810 */ /* 0x000fc60007ffe0ff */
[----:B------:R-:W3:Y:S01]  /*bad50*/  LDC R103, c[0x0][0x228] ;  /* 0x00008a00ff677b82 */ /* 0x000ee20000000800 */
[----:B----4-:R-:W-:-:S04]  /*bad60*/  IMAD.WIDE R12, R8, 0x4, R2 ;  /* 0x00000004080c7825 */ /* 0x010fc800078e0202 */
[----:B-1----:R-:W-:Y:S01]  /*bad70*/  IMAD.MOV.U32 R93, RZ, RZ, R100 ;  /* 0x000000ffff5d7224 */ /* 0x002fe200078e0064 */
[----:B------:R-:W-:Y:S01]  /*bad80*/  MOV R88, R101 ;  /* 0x0000006500587202 */ /* 0x000fe20000000f00 */
[----:B------:R-:W-:Y:S01]  /*bad90*/  IMAD.WIDE R100, R8, 0x4, R4 ;  /* 0x0000000408647825 */ /* 0x000fe200078e0204 */
[----:B------:R-:W-:Y:S04]  /*bada0*/  @P0 STG.E desc[UR60][R12.64], R122 ;  /* 0x0000007a0c000986 */ /* 0x000fe8000c10193c */
[----:B------:R1:W-:Y:S04]  /*badb0*/  @P5 STG.E desc[UR60][R100.64], R94 ;  /* 0x0000005e64005986 */ /* 0x0003e8000c10193c */
[----:B-1----:R-:W4:Y:S01]  /*badc0*/  LDL.LU R94, [R1+0x8b4] ;  /* 0x0008b400015e7983 */ /* 0x002f220000300800 */
[----:B------:R-:W1:Y:S03]  /*badd0*/  LDC.64 R100, c[0x0][0x228] ;  /* 0x00008a00ff647b82 */ /* 0x000e660000000a00 */
[----:B------:R-:W4:Y:S01]  /*bade0*/  LDL.LU R122, [R1+0x8b8] ;  /* 0x0008b800017a7983 */ /* 0x000f220000300800 */
[----:B------:R-:W-:-:S04]  /*badf0*/  ISETP.GE.AND P6, PT, R10, R107, PT ;  /* 0x0000006b0a00720c */ /* 0x000fc80003fc6270 */
[----:B------:R-:W-:Y:S01]  /*bae00*/  ISETP.LT.AND P4, PT, R7, R104, !P6 ;  /* 0x000000680700720c */ /* 0x000fe20007781270 */
[----:B------:R-:W3:Y:S01]  /*bae10*/  LDC R107, c[0x0][0x22c] ;  /* 0x00008b00ff6b7b82 */ /* 0x000ee20000000800 */
[----:B------:R-:W-:Y:S01]  /*bae20*/  IADD3 R10, R6, 0x58, RZ ;  /* 0x00000058060a7810 */ /* 0x000fe20007ffe0ff */
[----:B------:R-:W-:Y:S01]  /*bae30*/  IMAD.IADD R8, R8, 0x1, R0 ;  /* 0x0000000108087824 */ /* 0x000fe200078e0200 */
[----:B------:R-:W-:Y:S02]  /*bae40*/  ISETP.LT.AND P6, PT, R9, R86, !P6 ;  /* 0x000000560900720c */ /* 0x000fe400077c1270 */
[----:B--2---:R-:W-:Y:S01]  /*bae50*/  ISETP.GE.AND P0, PT, R10, R108, PT ;  /* 0x0000006c0a00720c */ /* 0x004fe20003f06270 */
[----:B------:R-:W-:Y:S01]  /*bae60*/  IMAD.WIDE R12, R8, 0x4, R2 ;  /* 0x00000004080c7825 */ /* 0x000fe200078e0202 */
[----:B------:R-:W-:Y:S01]  /*bae70*/  IADD3 R10, R6, 0x59, RZ ;  /* 0x00000059060a7810 */ /* 0x000fe20007ffe0ff */
[----:B------:R-:W2:Y:S01]  /*bae80*/  LDC.64 R108, c[0x0][0x228] ;  /* 0x00008a00ff6c7b82 */ /* 0x000ea20000000a00 */
[----:B------:R-:W-:-:S03]  /*bae90*/  ISETP.LT.AND P5, PT, R7, R106, !P0 ;  /* 0x0000006a0700720c */ /* 0x000fc600047a1270 */
[----:B------:R1:W-:Y:S01]  /*baea0*/  @P4 STG.E desc[UR60][R12.64], R84 ;  /* 0x000000540c004986 */ /* 0x0003e2000c10193c */
[----:B------:R-:W-:Y:S01]  /*baeb0*/  ISETP.GE.AND P4, PT, R10, R102, PT ;  /* 0x000000660a00720c */ /* 0x000fe20003f86270 */
[C---:B------:R-:W-:Y:S02]  /*baec0*/  IMAD.IADD R10, R8.reuse, 0x1, R0 ;  /* 0x00000001080a7824 */ /* 0x040fe400078e0200 */
[----:B-1----:R-:W-:Y:S01]  /*baed0*/  IMAD.MOV.U32 R86, RZ, RZ, R101 ;  /* 0x000000ffff567224 */ /* 0x002fe200078e0065 */
[----:B------:R-:W-:Y:S01]  /*baee0*/  ISETP.LT.AND P0, PT, R9, R93, !P0 ;  /* 0x0000005d0900720c */ /* 0x000fe20004701270 */
[----:B------:R-:W1:Y:S01]  /*baef0*/  LDC R106, c[0x0][0x22c] ;  /* 0x00008b00ff6a7b82 */ /* 0x000e620000000800 */
[----:B------:R-:W-:Y:S01]  /*baf00*/  IMAD.WIDE R12, R8, 0x4, R4 ;  /* 0x00000004080c7825 */ /* 0x000fe200078e0204 */
[----:B------:R-:W-:-:S06]  /*baf10*/  MOV R84, R100 ;  /* 0x0000006400547202 */ /* 0x000fcc0000000f00 */
[----:B------:R-:W1:Y:S01]  /*baf20*/  LDC R104, c[0x0][0x228] ;  /* 0x00008a00ff687b82 */ /* 0x000e620000000800 */
[----:B------:R-:W-:Y:S01]  /*baf30*/  IMAD.WIDE R100, R10, 0x4, R2 ;  /* 0x000000040a647825 */ /* 0x000fe200078e0202 */
[----:B------:R-:W-:Y:S01]  /*baf40*/  IADD3 R8, R6, 0x5a, RZ ;  /* 0x0000005a06087810 */ /* 0x000fe20007ffe0ff */
[----:B---3--:R3:W-:Y:S01]  /*baf50*/  @P6 STG.E desc[UR60][R12.64], R92 ;  /* 0x0000005c0c006986 */ /* 0x0087e2000c10193c */
[----:B------:R-:W-:-:S03]  /*baf60*/  ISETP.LT.AND P6, PT, R7, R105, !P4 ;  /* 0x000000690700720c */ /* 0x000fc600067c1270 */
[----:B------:R2:W-:Y:S01]  /*baf70*/  @P5 STG.E desc[UR60][R100.64], R96 ;  /* 0x0000006064005986 */ /* 0x0005e2000c10193c */
[----:B------:R-:W-:Y:S01]  /*baf80*/  ISETP.GE.AND P5, PT, R8, R107, PT ;  /* 0x0000006b0800720c */ /* 0x000fe20003fa6270 */
[C---:B------:R-:W-:Y:S01]  /*baf90*/  IMAD.IADD R8, R10.reuse, 0x1, R0 ;  /* 0x000000010a087824 */ /* 0x040fe200078e0200 */
[----:B------:R-:W-:Y:S01]  /*bafa0*/  MOV R85, R110 ;  /* 0x0000006e00557202 */ /* 0x000fe20000000f00 */
[----:B------:R-:W4:Y:S01]  /*bafb0*/  LDC R107, c[0x0][0x22c] ;  /* 0x00008b00ff6b7b82 */ /* 0x000f220000000800 */
[----:B---3--:R-:W-:-:S04]  /*bafc0*/  IMAD.WIDE R12, R10, 0x4, R4 ;  /* 0x000000040a0c7825 */ /* 0x008fc800078e0204 */
[----:B--2---:R-:W-:Y:S01]  /*bafd0*/  IMAD.WIDE R100, R8, 0x4, R2 ;  /* 0x0000000408647825 */ /* 0x004fe200078e0202 */
[----:B------:R-:W-:Y:S02]  /*bafe0*/  @P0 STG.E desc[UR60][R12.64], R216 ;  /* 0x000000d80c000986 */ /* 0x000fe4000c10193c */
[----:B------:R-:W2:Y:S02]  /*baff0*/  LDC R105, c[0x0][0x228] ;  /* 0x00008a00ff697b82 */ /* 0x000ea40000000800 */
[----:B------:R3:W-:Y:S01]  /*bb000*/  @P6 STG.E desc[UR60][R100.64], R212 ;  /* 0x000000d464006986 */ /* 0x0007e2000c10193c */
[----:B------:R-:W-:-:S05]  /*bb010*/  ISETP.LT.AND P4, PT, R9, R85, !P4 ;  /* 0x000000550900720c */ /* 0x000fca0006781270 */
[----:B------:R-:W2:Y:S08]  /*bb020*/  LDC R102, c[0x0][0x22c] ;  /* 0x00008b00ff667b82 */ /* 0x000eb00000000800 */
[----:B---3--:R-:W3:Y:S01]  /*bb030*/  LDC.64 R100, c[0x0][0x228] ;  /* 0x00008a00ff647b82 */ /* 0x008ee20000000a00 */
[----:B------:R-:W-:Y:S01]  /*bb040*/  ISETP.LT.AND P6, PT, R7, R103, !P5 ;  /* 0x000000670700720c */ /* 0x000fe20006fc1270 */
[----:B------:R-:W-:Y:S01]  /*bb050*/  IMAD.WIDE R12, R8, 0x4, R4 ;  /* 0x00000004080c7825 */ /* 0x000fe200078e0204 */
[----:B------:R-:W-:-:S03]  /*bb060*/  ISETP.LT.AND P5, PT, R9, R84, !P5 ;  /* 0x000000540900720c */ /* 0x000fc60006fa1270 */
[----:B------:R-:W-:Y:S01]  /*bb070*/  IMAD.IADD R8, R8, 0x1, R0 ;  /* 0x0000000108087824 */ /* 0x000fe200078e0200 */
[----:B------:R1:W-:Y:S01]  /*bb080*/  @P4 STG.E desc[UR60][R12.64], R208 ;  /* 0x000000d00c004986 */ /* 0x0003e2000c10193c */
[----:B------:R-:W-:Y:S01]  /*bb090*/  IMAD.MOV.U32 R92, RZ, RZ, R108 ;  /* 0x000000ffff5c7224 */ /* 0x000fe200078e006c */
[----:B------:R-:W-:Y:S01]  /*bb0a0*/  IADD3 R10, R6, 0x5b, RZ ;  /* 0x0000005b060a7810 */ /* 0x000fe20007ffe0ff */
[----:B------:R-:W-:Y:S01]  /*bb0b0*/  IMAD.MOV.U32 R87, RZ, RZ, R111 ;  /* 0x000000ffff577224 */ /* 0x000fe200078e006f */
[----:B------:R-:W2:Y:S01]  /*bb0c0*/  LDC R103, c[0x0][0x228] ;  /* 0x00008a00ff677b82 */ /* 0x000ea20000000800 */
[----:B-1----:R-:W-:-:S04]  /*bb0d0*/  IMAD.WIDE R12, R8, 0x4, R2 ;  /* 0x00000004080c7825 */ /* 0x002fc800078e0202 */
[----:B---3--:R-:W-:Y:S01]  /*bb0e0*/  IMAD.MOV.U32 R108, RZ, RZ, R100 ;  /* 0x000000ffff6c7224 */ /* 0x008fe200078e0064 */
[----:B------:R-:W-:Y:S01]  /*bb0f0*/  MOV R84, R101 ;  /* 0x0000006500547202 */ /* 0x000fe20000000f00 */
[----:B------:R-:W-:Y:S01]  /*bb100*/  IMAD.WIDE R100, R8, 0x4, R4 ;  /* 0x0000000408647825 */ /* 0x000fe200078e0204 */
[----:B------:R-:W-:Y:S01]  /*bb110*/  ISETP.GE.AND P0, PT, R10, R106, PT ;  /* 0x0000006a0a00720c */ /* 0x000fe20003f06270 */
[----:B------:R-:W1:Y:S03]  /*bb120*/  LDC.64 R110, c[0x0][0x228] ;  /* 0x00008a00ff6e7b82 */ /* 0x000e660000000a00 */
[----:B------:R-:W-:Y:S01]  /*bb130*/  ISETP.LT.AND P4, PT, R7, R104, !P0 ;  /* 0x000000680700720c */ /* 0x000fe20004781270 */
[----:B------:R-:W-:Y:S01]  /*bb140*/  IMAD.IADD R8, R8, 0x1, R0 ;  /* 0x0000000108087824 */ /* 0x000fe200078e0200 */
[----:B------:R-:W-:Y:S02]  /*bb150*/  IADD3 R10, R6, 0x5c, RZ ;  /* 0x0000005c060a7810 */ /* 0x000fe40007ffe0ff */
[----:B------:R-:W-:Y:S01]  /*bb160*/  ISETP.LT.AND P0, PT, R9, R92, !P0 ;  /* 0x0000005c0900720c */ /* 0x000fe20004701270 */
[----:B------:R-:W3:Y:S08]  /*bb170*/  LDC R104, c[0x0][0x228] ;  /* 0x00008a00ff687b82 */ /* 0x000ef00000000800 */
[----:B------:R-:W3:Y:S01]  /*bb180*/  LDC R106, c[0x0][0x22c] ;  /* 0x00008b00ff6a7b82 */ /* 0x000ee20000000800 */
[----:B----4-:R-:W-:Y:S04]  /*bb190*/  @P6 STG.E desc[UR60][R12.64], R94 ;  /* 0x0000005e0c006986 */ /* 0x010fe8000c10193c */
[----:B------:R4:W-:Y:S03]  /*bb1a0*/  @P5 STG.E desc[UR60][R100.64], R217 ;  /* 0x000000d964005986 */ /* 0x0009e6000c10193c */
[----:B----4-:R-:W4:Y:S01]  /*bb1b0*/  LDC.64 R100, c[0x0][0x228] ;  /* 0x00008a00ff647b82 */ /* 0x010f220000000a00 */
[----:B------:R-:W-:Y:S01]  /*bb1c0*/  ISETP.GE.AND P6, PT, R10, R107, PT ;  /* 0x0000006b0a00720c */ /* 0x000fe20003fc6270 */
[----:B------:R-:W-:Y:S01]  /*bb1d0*/  IMAD.WIDE R12, R8, 0x4, R2 ;  /* 0x00000004080c7825 */ /* 0x000fe200078e0202 */
[----:B------:R-:W-:-:S02]  /*bb1e0*/  IADD3 R10, R6, 0x5d, RZ ;  /* 0x0000005d060a7810 */ /* 0x000fc40007ffe0ff */
[----:B--2---:R-:W-:Y:S02]  /*bb1f0*/  ISETP.LT.AND P5, PT, R7, R105, !P6 ;  /* 0x000000690700720c */ /* 0x004fe400077a1270 */
[----:B------:R2:W-:Y:S01]  /*bb200*/  @P4 STG.E desc[UR60][R12.64], R213 ;  /* 0x000000d50c004986 */ /* 0x0005e2000c10193c */
[----:B------:R-:W-:Y:S01]  /*bb210*/  ISETP.GE.AND P4, PT, R10, R102, PT ;  /* 0x000000660a00720c */ /* 0x000fe20003f86270 */
[C---:B------:R-:W-:Y:S01]  /*bb220*/  IMAD.IADD R10, R8.reuse, 0x1, R0 ;  /* 0x00000001080a7824 */ /* 0x040fe200078e0200 */
[----:B----4-:R-:W-:Y:S01]  /*bb230*/  MOV R92, R100 ;  /* 0x00000064005c7202 */ /* 0x010fe20000000f00 */
[----:B------:R-:W-:Y:S01]  /*bb240*/  IMAD.MOV.U32 R94, RZ, RZ, R101 ;  /* 0x000000ffff5e7224 */ /* 0x000fe200078e0065 */
[----:B------:R-:W-:Y:S01]  /*bb250*/  ISETP.LT.AND P6, PT, R9, R108, !P6 ;  /* 0x0000006c0900720c */ /* 0x000fe200077c1270 */
[----:B--2---:R-:W-:Y:S01]  /*bb260*/  IMAD.WIDE R12, R8, 0x4, R4 ;  /* 0x00000004080c7825 */ /* 0x004fe200078e0204 */
[----:B------:R-:W-:Y:S01]  /*bb270*/  MOV R85, R109 ;  /* 0x0000006d00557202 */ /* 0x000fe20000000f00 */
[----:B------:R-:W2:Y:S02]  /*bb280*/  LDC R107, c[0x0][0x22c] ;  /* 0x00008b00ff6b7b82 */ /* 0x000ea40000000800 */
[----:B------:R-:W-:Y:S01]  /*bb290*/  IMAD.WIDE R100, R10, 0x4, R2 ;  /* 0x000000040a647825 */ /* 0x000fe200078e0202 */
[----:B------:R-:W-:Y:S04]  /*bb2a0*/  @P0 STG.E desc[UR60][R12.64], R209 ;  /* 0x000000d10c000986 */ /* 0x000fe8000c10193c */
[----:B------:R4:W-:Y:S01]  /*bb2b0*/  @P5 STG.E desc[UR60][R100.64], R122 ;  /* 0x0000007a64005986 */ /* 0x0009e2000c10193c */
[----:B------:R-:W-:Y:S01]  /*bb2c0*/  IADD3 R8, R6, 0x5e, RZ ;  /* 0x0000005e06087810 */ /* 0x000fe20007ffe0ff */
[----:B------:R-:W2:Y:S01]  /*bb2d0*/  LDC.64 R108, c[0x0][0x228] ;  /* 0x00008a00ff6c7b82 */ /* 0x000ea20000000a00 */
[----:B-1----:R-:W-:Y:S01]  /*bb2e0*/  MOV R93, R110 ;  /* 0x0000006e005d7202 */ /* 0x002fe20000000f00 */
[----:B------:R-:W-:-:S02]  /*bb2f0*/  IMAD.MOV.U32 R96, RZ, RZ, R111 ;  /* 0x000000ffff607224 */ /* 0x000fc400078e006f */
[----:B------:R-:W-:-:S04]  /*bb300*/  IMAD.MOV.U32 R123, RZ, RZ, R113 ;  /* 0x000000ffff7b7224 */ /* 0x000fc800078e0071 */
[----:B------:R-:W1:Y:S01]  /*bb310*/  LDC R105, c[0x0][0x228] ;  /* 0x00008a00ff697b82 */ /* 0x000e620000000800 */
[----:B----4-:R-:W4:Y:S04]  /*bb320*/  LDL.LU R122, [R1+0x8bc] ;  /* 0x0008bc00017a7983 */ /* 0x010f280000300800 */
[----:B------:R-:W4:Y:S03]  /*bb330*/  LDL.LU R114, [R1+0x8c0] ;  /* 0x0008c00001727983 */ /* 0x000f260000300800 */
[----:B------:R-:W4:Y:S01]  /*bb340*/  LDC R102, c[0x0][0x22c] ;  /* 0x00008b00ff667b82 */ /* 0x000f220000000800 */
[----:B------:R-:W4:Y:S01]  /*bb350*/  LDL.LU R115, [R1+0x4b0] ;  /* 0x0004b00001737983 */ /* 0x000f220000300800 */
[----:B---3--:R-:W-:-:S02]  /*bb360*/  ISETP.LT.AND P0, PT, R7, R104, !P4 ;  /* 0x000000680700720c */ /* 0x008fc40006701270 */
[----:B------:R-:W-:Y:S01]  /*bb370*/  ISETP.GE.AND P5, PT, R8, R106, PT ;  /* 0x0000006a0800720c */ /* 0x000fe20003fa6270 */
[C---:B------:R-:W-:Y:S01]  /*bb380*/  IMAD.IADD R8, R10.reuse, 0x1, R0 ;  /* 0x000000010a087824 */ /* 0x040fe200078e0200 */
[----:B------:R-:W3:Y:S01]  /*bb390*/  LDL.LU R111, [R1+0xb0] ;  /* 0x0000b000016f7983 */ /* 0x000ee20000300800 */
[----:B------:R-:W-:Y:S01]  /*bb3a0*/  IMAD.WIDE R12, R10, 0x4, R4 ;  /* 0x000000040a0c7825 */ /* 0x000fe200078e0204 */
[----:B------:R-:W-:Y:S01]  /*bb3b0*/  ISETP.LT.AND P4, PT, R9, R93, !P4 ;  /* 0x0000005d0900720c */ /* 0x000fe20006781270 */
[----:B------:R-:W4:Y:S01]  /*bb3c0*/  LDC R106, c[0x0][0x22c] ;  /* 0x00008b00ff6a7b82 */ /* 0x000f220000000800 */
[----:B------:R-:W3:Y:S01]  /*bb3d0*/  LDL.LU R150, [R1+0x8c4] ;  /* 0x0008c40001967983 */ /* 0x000ee20000300800 */
[----:B------:R-:W-:-:S03]  /*bb3e0*/  IMAD.WIDE R100, R8, 0x4, R2 ;  /* 0x0000000408647825 */ /* 0x000fc600078e0202 */
[----:B------:R-:W-:Y:S03]  /*bb3f0*/  @P6 STG.E desc[UR60][R12.64], R218 ;  /* 0x000000da0c006986 */ /* 0x000fe6000c10193c */
[----:B------:R-:W4:Y:S01]  /*bb400*/  LDC R104, c[0x0][0x228] ;  /* 0x00008a00ff687b82 */ /* 0x000f220000000800 */
[----:B------:R2:W-:Y:S04]  /*bb410*/  @P0 STG.E desc[UR60][R100.64], R214 ;  /* 0x000000d664000986 */ /* 0x0005e8000c10193c */
[----:B------:R-:W3:Y:S03]  /*bb420*/  LDL.LU R113, [R1+0x4b4] ;  /* 0x0004b40001717983 */ /* 0x000ee60000300800 */
[----:B--2---:R-:W2:Y:S01]  /*bb430*/  LDC.64 R100, c[0x0][0x228] ;  /* 0x00008a00ff647b82 */ /* 0x004ea20000000a00 */
[----:B------:R-:W-:Y:S01]  /*bb440*/  ISETP.LT.AND P0, PT, R7, R103, !P5 ;  /* 0x000000670700720c */ /* 0x000fe20006f01270 */
[C---:B------:R-:W-:Y:S01]  /*bb450*/  IMAD.WIDE R12, R8.reuse, 0x4, R4 ;  /* 0x00000004080c7825 */ /* 0x040fe200078e0204 */
[----:B------:R-:W-:Y:S01]  /*bb460*/  ISETP.LT.AND P5, PT, R9, R92, !P5 ;  /* 0x0000005c0900720c */ /* 0x000fe20006fa1270 */
[----:B------:R-:W3:Y:S02]  /*bb470*/  LDL.LU R148, [R1+0xb4] ;  /* 0x0000b40001947983 */ /* 0x000ee40000300800 */
[----:B------:R-:W-:Y:S01]  /*bb480*/  IMAD.IADD R8, R8, 0x1, R0 ;  /* 0x0000000108087824 */ /* 0x000fe200078e0200 */
[----:B------:R-:W-:Y:S01]  /*bb490*/  MOV R93, R109 ;  /* 0x0000006d005d7202 */ /* 0x000fe20000000f00 */
[----:B------:R1:W-:Y:S01]  /*bb4a0*/  @P4 STG.E desc[UR60][R12.64], R210 ;  /* 0x000000d20c004986 */ /* 0x0003e2000c10193c */
[----:B------:R-:W-:Y:S01]  /*bb4b0*/  IADD3 R10, R6, 0x5f, RZ ;  /* 0x0000005f060a7810 */ /* 0x000fe20007ffe0ff */
[----:B------:R-:W-:Y:S01]  /*bb4c0*/  IMAD.MOV.U32 R110, RZ, RZ, R108 ;  /* 0x000000ffff6e7224 */ /* 0x000fe200078e006c */
[----:B------:R-:W4:Y:S01]  /*bb4d0*/  LDC R103, c[0x0][0x228] ;  /* 0x00008a00ff677b82 */ /* 0x000f220000000800 */
[----:B------:R-:W3:Y:S01]  /*bb4e0*/  LDL.LU R189, [R1+0x8c8] ;  /* 0x0008c80001bd7983 */ /* 0x000ee20000300800 */
[----:B-1----:R-:W-:-:S04]  /*bb4f0*/  IMAD.WIDE R12, R8, 0x4, R2 ;  /* 0x00000004080c7825 */ /* 0x002fc800078e0202 */
[----:B--2---:R-:W-:Y:S01]  /*bb500*/  IMAD.MOV.U32 R109, RZ, RZ, R100 ;  /* 0x000000ffff6d7224 */ /* 0x004fe200078e0064 */
[----:B------:R-:W-:Y:S01]  /*bb510*/  MOV R92, R101 ;  /* 0x00000065005c7202 */ /* 0x000fe20000000f00 */
[----:B------:R-:W-:Y:S01]  /*bb520*/  IMAD.WIDE R100, R8, 0x4, R4 ;  /* 0x0000000408647825 */ /* 0x000fe200078e0204 */
[----:B------:R-:W-:Y:S02]  /*bb530*/  ISETP.GE.AND P6, PT, R10, R107, PT ;  /* 0x0000006b0a00720c */ /* 0x000fe40003fc6270 */
[----:B------:R-:W-:Y:S01]  /*bb540*/  IADD3 R10, R6, 0x60, RZ ;  /* 0x00000060060a7810 */ /* 0x000fe20007ffe0ff */
[----:B------:R-:W-:Y:S01]  /*bb550*/  IMAD.IADD R8, R8, 0x1, R0 ;  /* 0x0000000108087824 */ /* 0x000fe200078e0200 */
[----:B------:R-:W-:Y:S01]  /*bb560*/  ISETP.LT.AND P4, PT, R7, R105, !P6 ;  /* 0x000000690700720c */ /* 0x000fe20007781270 */
[----:B------:R-:W1:Y:S01]  /*bb570*/  LDC R107, c[0x0][0x22c] ;  /* 0x00008b00ff6b7b82 */ /* 0x000e620000000800 */
[----:B------:R-:W-:-:S07]  /*bb580*/  ISETP.LT.AND P6, PT, R9, R110, !P6 ;  /* 0x0000006e0900720c */ /* 0x000fce00077c1270 */
[----:B------:R-:W2:Y:S01]  /*bb590*/  LDC R105, c[0x0][0x228] ;  /* 0x00008a00ff697b82 */ /* 0x000ea20000000800 */
[----:B----4-:R-:W-:Y:S04]  /*bb5a0*/  @P0 STG.E desc[UR60][R12.64], R122 ;  /* 0x0000007a0c000986 */ /* 0x010fe8000c10193c */
[----:B------:R4:W-:Y:S03]  /*bb5b0*/  @P5 STG.E desc[UR60][R100.64], R219 ;  /* 0x000000db64005986 */ /* 0x0009e6000c10193c */
[----:B----4-:R-:W4:Y:S01]  /*bb5c0*/  LDC.64 R100, c[0x0][0x228] ;  /* 0x00008a00ff647b82 */ /* 0x010f220000000a00 */
[----:B------:R-:W-:Y:S01]  /*bb5d0*/  ISETP.GE.AND P0, PT, R10, R106, PT ;  /* 0x0000006a0a00720c */ /* 0x000fe20003f06270 */
[----:B------:R-:W-:Y:S01]  /*bb5e0*/  IMAD.WIDE R12, R8, 0x4, R2 ;  /* 0x00000004080c7825 */ /* 0x000fe200078e0202 */
[----:B------:R-:W-:-:S02]  /*bb5f0*/  IADD3 R10, R6, 0x61, RZ ;  /* 0x00000061060a7810 */ /* 0x000fc40007ffe0ff */
[----:B------:R-:W-:Y:S02]  /*bb600*/  ISETP.LT.AND P5, PT, R7, R104, !P0 ;  /* 0x000000680700720c */ /* 0x000fe400047a1270 */
[----:B------:R1:W-:Y:S01]  /*bb610*/  @P4 STG.E desc[UR60][R12.64], R215 ;  /* 0x000000d70c004986 */ /* 0x0003e2000c10193c */
[----:B------:R-:W-:Y:S01]  /*bb620*/  ISETP.GE.AND P4, PT, R10, R102, PT ;  /* 0x000000660a00720c */ /* 0x000fe20003f86270 */
[C---:B------:R-:W-:Y:S01]  /*bb630*/  IMAD.IADD R10, R8.reuse, 0x1, R0 ;  /* 0x00000001080a7824 */ /* 0x040fe200078e0200 */
[----:B------:R-:W-:Y:S01]  /*bb640*/  ISETP.LT.AND P0, PT, R9, R109, !P0 ;  /* 0x0000006d0900720c */ /* 0x000fe20004701270 */
[----:B------:R-:W2:Y:S01]  /*bb650*/  LDC R104, c[0x0][0x228] ;  /* 0x00008a00ff687b82 */ /* 0x000ea20000000800 */
[----:B-1----:R-:W-:-:S07]  /*bb660*/  IMAD.WIDE R12, R8, 0x4, R4 ;  /* 0x00000004080c7825 */ /* 0x002fce00078e0204 */
[----:B------:R-:W1:Y:S01]  /*bb670*/  LDC R106, c[0x0][0x22c] ;  /* 0x00008b00ff6a7b82 */ /* 0x000e620000000800 */
[----:B----4-:R-:W-:Y:S01]  /*bb680*/  MOV R110, R100 ;  /* 0x00000064006e7202 */ /* 0x010fe20000000f00 */
[----:B------:R-:W-:Y:S02]  /*bb690*/  IMAD.MOV.U32 R122, RZ, RZ, R101 ;  /* 0x000000ffff7a7224 */ /* 0x000fe400078e0065 */
[----:B------:R-:W-:Y:S01]  /*bb6a0*/  IMAD.WIDE R100, R10, 0x4, R2 ;  /* 0x000000040a647825 */ /* 0x000fe200078e0202 */
[----:B------:R-:W-:Y:S03]  /*bb6b0*/  @P6 STG.E desc[UR60][R12.64], R211 ;  /* 0x000000d30c006986 */ /* 0x000fe6000c10193c */
[----:B------:R-:W4:Y:S01]  /*bb6c0*/  LDC R109, c[0x0][0x22c] ;  /* 0x00008b00ff6d7b82 */ /* 0x000f220000000800 */
[----:B------:R3:W-:Y:S01]  /*bb6d0*/  @P5 STG.E desc[UR60][R100.64], R114 ;  /* 0x0000007264005986 */ /* 0x0007e2000c10193c */
[----:B------:R-:W-:-:S02]  /*bb6e0*/  IADD3 R8, R6, 0x62, RZ ;  /* 0x0000006206087810 */ /* 0x000fc40007ffe0ff */
[----:B------:R-:W-:-:S04]  /*bb6f0*/  MOV R108, R112 ;  /* 0x00000070006c7202 */ /* 0x000fc80000000f00 */
[----:B------:R-:W4:Y:S01]  /*bb700*/  LDC.64 R218, c[0x0][0x228] ;  /* 0x00008a00ffda7b82 */ /* 0x000f220000000a00 */
[----:B---3--:R-:W3:Y:S01]  /*bb710*/  LDL.LU R114, [R1+0x4b8] ;  /* 0x0004b80001727983 */ /* 0x008ee20000300800 */
[----:B------:R-:W-:Y:S01]  /*bb720*/  IMAD.WIDE R100, R10, 0x4, R4 ;  /* 0x000000040a647825 */ /* 0x000fe200078e0204 */
[----:B------:R-:W-:-:S05]  /*bb730*/  ISETP.LT.AND P6, PT, R7, R103, !P4 ;  /* 0x000000670700720c */ /* 0x000fca00067c1270 */
[----:B------:R-:W4:Y:S01]  /*bb740*/  LDC.64 R12, c[0x0][0x228] ;  /* 0x00008a00ff0c7b82 */ /* 0x000f220000000a00 */
[----:B------:R2:W-:Y:S01]  /*bb750*/  @P0 STG.E desc[UR60][R100.64], R115 ;  /* 0x0000007364000986 */ /* 0x0005e2000c10193c */
[----:B------:R-:W-:-:S06]  /*bb760*/  ISETP.GE.AND P5, PT, R8, R107, PT ;  /* 0x0000006b0800720c */ /* 0x000fcc0003fa6270 */
[----:B------:R-:W4:Y:S01]  /*bb770*/  LDC R112, c[0x0][0x228] ;  /* 0x00008a00ff707b82 */ /* 0x000f220000000800 */
[----:B--2---:R-:W2:Y:S01]  /*bb780*/  LDL.LU R115, [R1+0xb8] ;  /* 0x0000b80001737983 */ /* 0x004ea20000300800 */
[----:B------:R-:W-:Y:S01]  /*bb790*/  ISETP.LT.AND P4, PT, R9, R108, !P4 ;  /* 0x0000006c0900720c */ /* 0x000fe20006781270 */
[----:B------:R-:W-:-:S05]  /*bb7a0*/  IMAD.IADD R8, R10, 0x1, R0 ;  /* 0x000000010a087824 */ /* 0x000fca00078e0200 */
[----:B------:R-:W4:Y:S01]  /*bb7b0*/  LDC R108, c[0x0][0x22c] ;  /* 0x00008b00ff6c7b82 */ /* 0x000f220000000800 */
[----:B------:R-:W2:Y:S01]  /*bb7c0*/  LDL.LU R145, [R1+0x8cc] ;  /* 0x0008cc0001917983 */ /* 0x000ea20000300800 */
[----:B------:R-:W-:Y:S01]  /*bb7d0*/  IMAD.WIDE R102, R8, 0x4, R2 ;  /* 0x0000000408667825 */ /* 0x000fe200078e0202 */
[----:B------:R-:W-:Y:S02]  /*bb7e0*/  IADD3 R10, R6, 0x63, RZ ;  /* 0x00000063060a7810 */ /* 0x000fe40007ffe0ff */
[----:B------:R-:W2:Y:S03]  /*bb7f0*/  LDL.LU R188, [R1+0x4bc] ;  /* 0x0004bc0001bc7983 */ /* 0x000ea60000300800 */
[----:B------:R-:W4:Y:S01]  /*bb800*/  LDC.64 R100, c[0x0][0x228] ;  /* 0x00008a00ff647b82 */ /* 0x000f220000000a00 */
[----:B------:R1:W-:Y:S01]  /*bb810*/  @P6 STG.E desc[UR60][R102.64], R204 ;  /* 0x000000cc66006986 */ /* 0x0003e2000c10193c */
[----:B------:R-:W-:Y:S01]  /*bb820*/  ISETP.LT.AND P6, PT, R7, R104, !P5 ;  /* 0x000000680700720c */ /* 0x000fe20006fc1270 */
[----:B------:R-:W-:Y:S01]  /*bb830*/  IMAD.IADD R104, R8, 0x1, R0 ;  /* 0x0000000108687824 */ /* 0x000fe200078e0200 */
[----:B------:R-:W-:-:S02]  /*bb840*/  ISETP.LT.AND P5, PT, R9, R110, !P5 ;  /* 0x0000006e0900720c */ /* 0x000fc40006fa1270 */
[----:B-1----:R-:W-:Y:S01]  /*bb850*/  ISETP.GE.AND P0, PT, R10, R106, PT ;  /* 0x0000006a0a00720c */ /* 0x002fe20003f06270 */
[----:B------:R-:W-:Y:S01]  /*bb860*/  IMAD.WIDE R106, R104, 0x4, R2 ;  /* 0x00000004686a7825 */ /* 0x000fe200078e0202 */
[----:B------:R-:W-:Y:S01]  /*bb870*/  IADD3 R10, R6, 0x64, RZ ;  /* 0x00000064060a7810 */ /* 0x000fe20007ffe0ff */
[----:B------:R-:W1:Y:S02]  /*bb880*/  LDC R110, c[0x0][0x228] ;  /* 0x00008a00ff6e7b82 */ /* 0x000e640000000800 */
[----:B------:R-:W-:-:S04]  /*bb890*/  IMAD.WIDE R102, R8, 0x4, R4 ;  /* 0x0000000408667825 */ /* 0x000fc800078e0204 */
[C---:B------:R-:W-:Y:S01]  /*bb8a0*/  IMAD.IADD R8, R104.reuse, 0x1, R0 ;  /* 0x0000000168087824 */ /* 0x040fe200078e0200 */
[----:B------:R4:W-:Y:S01]  /*bb8b0*/  @P4 STG.E desc[UR60][R102.64], R111 ;  /* 0x0000006f66004986 */ /* 0x0009e2000c10193c */
[----:B------:R-:W-:Y:S01]  /*bb8c0*/  ISETP.LT.AND P4, PT, R7, R105, !P0 ;  /* 0x000000690700720c */ /* 0x000fe20004781270 */
[----:B------:R-:W-:Y:S02]  /*bb8d0*/  IMAD.WIDE R104, R104, 0x4, R4 ;  /* 0x0000000468687825 */ /* 0x000fe400078e0204 */
[----:B------:R4:W-:Y:S02]  /*bb8e0*/  @P6 STG.E desc[UR60][R106.64], R150 ;  /* 0x000000966a006986 */ /* 0x0009e4000c10193c */
[----:B----4-:R-:W-:Y:S02]  /*bb8f0*/  ISETP.GE.AND P6, PT, R10, R109, PT ;  /* 0x0000006d0a00720c */ /* 0x010fe40003fc6270 */
[----:B------:R-:W-:Y:S01]  /*bb900*/  ISETP.LT.AND P0, PT, R9, R12, !P0 ;  /* 0x0000000c0900720c */ /* 0x000fe20004701270 */
[----:B------:R-:W-:Y:S01]  /*bb910*/  @P5 STG.E desc[UR60][R104.64], R113 ;  /* 0x0000007168005986 */ /* 0x000fe2000c10193c */
[----:B------:R-:W-:Y:S01]  /*bb920*/  ISETP.LT.AND P5, PT, R7, R112, !P6 ;  /* 0x000000700700720c */ /* 0x000fe200077a1270 */
[----:B------:R-:W-:Y:S01]  /*bb930*/  IMAD.IADD R10, R8, 0x1, R0 ;  /* 0x00000001080a7824 */ /* 0x000fe200078e0200 */
[----:B------:R-:W-:Y:S01]  /*bb940*/  IADD3 R12, R6, 0x65, RZ ;  /* 0x00000065060c7810 */ /* 0x000fe20007ffe0ff */
[----:B------:R-:W4:Y:S01]  /*bb950*/  LDC.64 R102, c[0x0][0x228] ;  /* 0x00008a00ff667b82 */ /* 0x000f220000000a00 */
[----:B------:R-:W-:-:S07]  /*bb960*/  IMAD.WIDE R106, R8, 0x4, R2 ;  /* 0x00000004086a7825 */ /* 0x000fce00078e0202 */
[----:B------:R-:W4:Y:S01]  /*bb970*/  LDC R111, c[0x0][0x22c] ;  /* 0x00008b00ff6f7b82 */ /* 0x000f220000000800 */
[----:B------:R1:W-:Y:S01]  /*bb980*/  @P4 STG.E desc[UR60][R106.64], R205 ;  /* 0x000000cd6a004986 */ /* 0x0003e2000c10193c */
[----:B------:R-:W-:Y:S01]  /*bb990*/  ISETP.GE.AND P4, PT, R12, R108, PT ;  /* 0x0000006c0c00720c */ /* 0x000fe20003f86270 */
[----:B------:R-:W-:-:S05]  /*bb9a0*/  IMAD.WIDE R108, R10, 0x4, R2 ;  /* 0x000000040a6c7825 */ /* 0x000fca00078e0202 */
[----:B------:R-:W3:Y:S01]  /*bb9b0*/  LDC R12, c[0x0][0x228] ;  /* 0x00008a00ff0c7b82 */ /* 0x000ee20000000800 */
[----:B-1----:R-:W-:-:S07]  /*bb9c0*/  IMAD.WIDE R106, R8, 0x4, R4 ;  /* 0x00000004086a7825 */ /* 0x002fce00078e0204 */
[----:B------:R-:W1:Y:S01]  /*bb9d0*/  LDC R113, c[0x0][0x22c] ;  /* 0x00008b00ff717b82 */ /* 0x000e620000000800 */
[----:B------:R-:W-:Y:S04]  /*bb9e0*/  @P0 STG.E desc[UR60][R106.64], R148 ;  /* 0x000000946a000986 */ /* 0x000fe8000c10193c */
[----:B------:R4:W-:Y:S01]  /*bb9f0*/  @P5 STG.E desc[UR60][R108.64], R189 ;  /* 0x000000bd6c005986 */ /* 0x0009e2000c10193c */
[----:B------:R-:W-:Y:S02]  /*bba00*/  ISETP.LT.AND P6, PT, R9, R100, !P6 ;  /* 0x000000640900720c */ /* 0x000fe400077c1270 */
[----:B------:R-:W1:Y:S01]  /*bba10*/  LDC.64 R104, c[0x0][0x228] ;  /* 0x00008a00ff687b82 */ /* 0x000e620000000a00 */
[----:B------:R-:W-:-:S07]  /*bba20*/  IADD3 R8, R6, 0x66, RZ ;  /* 0x0000006606087810 */ /* 0x000fce0007ffe0ff */
[----:B------:R-:W1:Y:S01]  /*bba30*/  LDC R112, c[0x0][0x228] ;  /* 0x00008a00ff707b82 */ /* 0x000e620000000800 */
[----:B----4-:R-:W4:Y:S04]  /*bba40*/  LDL.LU R189, [R1+0xbc] ;  /* 0x0000bc0001bd7983 */ /* 0x010f280000300800 */
[----:B------:R-:W4:Y:S01]  /*bba50*/  LDL.LU R151, [R1+0x4c0] ;  /* 0x0004c00001977983 */ /* 0x000f220000300800 */
[----:B------:R-:W-:Y:S01]  /*bba60*/  ISETP.LT.AND P5, PT, R7, R110, !P4 ;  /* 0x0000006e0700720c */ /* 0x000fe200067a1270 */
[C---:B------:R-:W-:Y:S01]  /*bba70*/  IMAD.WIDE R106, R10.reuse, 0x4, R4 ;  /* 0x000000040a6a7825 */ /* 0x040fe200078e0204 */
[----:B------:R-:W1:Y:S01]  /*bba80*/  LDC R148, c[0x0][0x22c] ;  /* 0x00008b00ff947b82 */ /* 0x000e620000000800 */
[----:B------:R-:W4:Y:S04]  /*bba90*/  LDL.LU R238, [R1+0x8d0] ;  /* 0x0008d00001ee7983 */ /* 0x000f280000300800 */
[----:B------:R-:W4:Y:S01]  /*bbaa0*/  LDL.LU R250, [R1+0xc0] ;  /* 0x0000c00001fa7983 */ /* 0x000f220000300800 */
[----:B------:R-:W-:Y:S01]  /*bbab0*/  IMAD.IADD R10, R10, 0x1, R0 ;  /* 0x000000010a0a7824 */ /* 0x000fe200078e0200 */
[----:B------:R-:W-:Y:S01]  /*bbac0*/  ISETP.LT.AND P4, PT, R9, R102, !P4 ;  /* 0x000000660900720c */ /* 0x000fe20006781270 */
[----:B------:R-:W1:Y:S01]  /*bbad0*/  LDC R100, c[0x0][0x228] ;  /* 0x00008a00ff647b82 */ /* 0x000e620000000800 */
[----:B------:R-:W4:Y:S01]  /*bbae0*/  LDL.LU R249, [R1+0xd0] ;  /* 0x0000d00001f97983 */ /* 0x000f220000300800 */
[----:B------:R-:W-:Y:S01]  /*bbaf0*/  IMAD.WIDE R108, R10, 0x4, R2 ;  /* 0x000000040a6c7825 */ /* 0x000fe200078e0202 */
[----:B------:R-:W-:-:S02]  /*bbb00*/  ISETP.GE.AND P0, PT, R8, R111, PT ;  /* 0x0000006f0800720c */ /* 0x000fc40003f06270 */
[----:B------:R-:W4:Y:S03]  /*bbb10*/  LDL.LU R248, [R1+0x4c4] ;  /* 0x0004c40001f87983 */ /* 0x000f260000300800 */
[----:B------:R-:W1:Y:S01]  /*bbb20*/  LDC R102, c[0x0][0x22c] ;  /* 0x00008b00ff667b82 */ /* 0x000e620000000800 */
[----:B------:R-:W4:Y:S01]  /*bbb30*/  LDL.LU R243, [R1+0x8d4] ;  /* 0x0008d40001f37983 */ /* 0x000f220000300800 */
[----:B------:R-:W-:-:S03]  /*bbb40*/  IMAD.WIDE R110, R10, 0x4, R4 ;  /* 0x000000040a6e7825 */ /* 0x000fc600078e0204 */
[----:B------:R-:W4:Y:S03]  /*bbb50*/  LDL.LU R242, [R1+0xc4] ;  /* 0x0000c40001f27983 */ /* 0x000f260000300800 */
[----:B------:R-:W4:Y:S01]  /*bbb60*/  LDC R150, c[0x0][0x22c] ;  /* 0x00008b00ff967b82 */ /* 0x000f220000000800 */
[----:B------:R-:W4:Y:S04]  /*bbb70*/  LDL.LU R198, [R1+0xd4] ;  /* 0x0000d40001c67983 */ /* 0x000f280000300800 */
[----:B------:R-:W4:Y:S04]  /*bbb80*/  LDL.LU R199, [R1+0x4c8] ;  /* 0x0004c80001c77983 */ /* 0x000f280000300800 */
[----:B---3--:R3:W-:Y:S04]  /*bbb90*/  @P6 STG.E desc[UR60][R106.64], R114 ;  /* 0x000000726a006986 */ /* 0x0087e8000c10193c */
[----:B------:R1:W-:Y:S01]  /*bbba0*/  @P5 STG.E desc[UR60][R108.64], R206 ;  /* 0x000000ce6c005986 */ /* 0x0003e2000c10193c */
[----:B------:R-:W-:Y:S01]  /*bbbb0*/  ISETP.LT.AND P5, PT, R7, R12, !P0 ;  /* 0x0000000c0700720c */ /* 0x000fe200047a1270 */
[----:B------:R-:W-:Y:S01]  /*bbbc0*/  IMAD.IADD R12, R10, 0x1, R0 ;  /* 0x000000010a0c7824 */ /* 0x000fe200078e0200 */
[----:B---3--:R-:W3:Y:S01]  /*bbbd0*/  LDC.64 R106, c[0x0][0x228] ;  /* 0x00008a00ff6a7b82 */ /* 0x008ee20000000a00 */
[----:B--2---:R2:W-:Y:S01]  /*bbbe0*/  @P4 STG.E desc[UR60][R110.64], R115 ;  /* 0x000000736e004986 */ /* 0x0045e2000c10193c */
[----:B------:R-:W-:-:S06]  /*bbbf0*/  IADD3 R8, R6, 0x67, RZ ;  /* 0x0000006706087810 */ /* 0x000fcc0007ffe0ff */
[----:B-1----:R-:W1:Y:S01]  /*bbc00*/  LDC.64 R108, c[0x0][0x228] ;  /* 0x00008a00ff6c7b82 */ /* 0x002e620000000a00 */
[----:B--2---:R-:W-:-:S07]  /*bbc10*/  IMAD.WIDE R114, R12, 0x4, R2 ;  /* 0x000000040c727825 */ /* 0x004fce00078e0202 */
[----:B------:R-:W2:Y:S01]  /*bbc20*/  LDC.64 R110, c[0x0][0x228] ;  /* 0x00008a00ff6e7b82 */ /* 0x000ea20000000a00 */
[----:B------:R3:W-:Y:S04]  /*bbc30*/  @P5 STG.E desc[UR60][R114.64], R145 ;  /* 0x0000009172005986 */ /* 0x0007e8000c10193c */
[----:B---3--:R-:W3:Y:S04]  /*bbc40*/  LDL.LU R145, [R1+0x8d8] ;  /* 0x0008d80001917983 */ /* 0x008ee80000300800 */
[----:B------:R-:W3:Y:S04]  /*bbc50*/  LDL.LU R146, [R1+0xc8] ;  /* 0x0000c80001927983 */ /* 0x000ee80000300800 */
[----:B------:R-:W3:Y:S04]  /*bbc60*/  LDL.LU R147, [R1+0xd8] ;  /* 0x0000d80001937983 */ /* 0x000ee80000300800 */
[----:B------:R-:W3:Y:S01]  /*bbc70*/  LDL.LU R144, [R1+0x4cc] ;  /* 0x0004cc0001907983 */ /* 0x000ee20000300800 */
[----:B------:R-:W-:-:S02]  /*bbc80*/  ISETP.GE.AND P6, PT, R8, R113, PT ;  /* 0x000000710800720c */ /* 0x000fc40003fc6270 */
[----:B------:R-:W-:Y:S02]  /*bbc90*/  ISETP.LT.AND P0, PT, R9, R104, !P0 ;  /* 0x000000680900720c */ /* 0x000fe40004701270 */
[----:B------:R-:W1:Y:S01]  /*bbca0*/  LDC R104, c[0x0][0x228] ;  /* 0x00008a00ff687b82 */ /* 0x000e620000000800 */
[----:B------:R-:W-:Y:S01]  /*bbcb0*/  ISETP.LT.AND P4, PT, R7, R112, !P6 ;  /* 0x000000700700720c */ /* 0x000fe20007781270 */
[----:B------:R-:W-:Y:S01]  /*bbcc0*/  IMAD.IADD R8, R12, 0x1, R0 ;  /* 0x000000010c087824 */ /* 0x000fe200078e0200 */
[----:B------:R-:W-:Y:S01]  /*bbcd0*/  IADD3 R10, R6, 0x68, RZ ;  /* 0x00000068060a7810 */ /* 0x000fe20007ffe0ff */
[----:B------:R-:W-:Y:S01]  /*bbce0*/  IMAD.WIDE R112, R12, 0x4, R4 ;  /* 0x000000040c707825 */ /* 0x000fe200078e0204 */
[----:B------:R-:W-:Y:S02]  /*bbcf0*/  ISETP.LT.AND P6, PT, R9, R106, !P6 ;  /* 0x0000006a0900720c */ /* 0x000fe400077c1270 */
[----:B------:R-:W-:Y:S01]  /*bbd00*/  ISETP.GE.AND P5, PT, R10, R148, PT ;  /* 0x000000940a00720c */ /* 0x000fe20003fa6270 */
[----:B------:R-:W-:Y:S01]  /*bbd10*/  IMAD.WIDE R114, R8, 0x4, R2 ;  /* 0x0000000408727825 */ /* 0x000fe200078e0202 */
[----:B------:R-:W-:Y:S01]  /*bbd20*/  IADD3 R10, R6, 0x69, RZ ;  /* 0x00000069060a7810 */ /* 0x000fe20007ffe0ff */
[----:B------:R-:W1:Y:S01]  /*bbd30*/  LDC R12, c[0x0][0x22c] ;  /* 0x00008b00ff0c7b82 */ /* 0x000e620000000800 */
[----:B------:R2:W-:Y:S01]  /*bbd40*/  @P0 STG.E desc[UR60][R112.64], R188 ;  /* 0x000000bc70000986 */ /* 0x0005e2000c10193c */
[----:B------:R-:W-:-:S03]  /*bbd50*/  ISETP.LT.AND P0, PT, R7, R100, !P5 ;  /* 0x000000640700720c */ /* 0x000fc60006f01270 */
[----:B------:R2:W-:Y:S01]  /*bbd60*/  @P4 STG.E desc[UR60][R114.64], R207 ;  /* 0x000000cf72004986 */ /* 0x0005e2000c10193c */
[----:B------:R-:W-:Y:S02]  /*bbd70*/  ISETP.GE.AND P4, PT, R10, R102, PT ;  /* 0x000000660a00720c */ /* 0x000fe40003f86270 */
[----:B------:R-:W1:Y:S01]  /*bbd80*/  LDC R100, c[0x0][0x228] ;  /* 0x00008a00ff647b82 */ /* 0x000e620000000800 */
[C---:B------:R-:W-:Y:S02]  /*bbd90*/  IMAD.IADD R10, R8.reuse, 0x1, R0 ;  /* 0x00000001080a7824 */ /* 0x040fe400078e0200 */
[----:B--2---:R-:W-:Y:S01]  /*bbda0*/  IMAD.WIDE R112, R8, 0x4, R4 ;  /* 0x0000000408707825 */ /* 0x004fe200078e0204 */
[----:B------:R-:W2:Y:S04]  /*bbdb0*/  LDL.LU R188, [R1+0xcc] ;  /* 0x0000cc0001bc7983 */ /* 0x000ea80000300800 */
[----:B------:R-:W1:Y:S01]  /*bbdc0*/  LDC R106, c[0x0][0x22c] ;  /* 0x00008b00ff6a7b82 */ /* 0x000e620000000800 */
[----:B------:R-:W-:Y:S01]  /*bbdd0*/  IMAD.WIDE R148, R10, 0x4, R2 ;  /* 0x000000040a947825 */ /* 0x000fe200078e0202 */
[----:B------:R-:W-:-:S06]  /*bbde0*/  ISETP.LT.AND P5, PT, R9, R110, !P5 ;  /* 0x0000006e0900720c */ /* 0x000fcc0006fa1270 */
[----:B------:R-:W1:Y:S01]  /*bbdf0*/  LDC.64 R114, c[0x0][0x228] ;  /* 0x00008a00ff727b82 */ /* 0x000e620000000a00 */
[----:B------:R-:W-:Y:S01]  /*bbe00*/  IADD3 R8, R6, 0x6a, RZ ;  /* 0x0000006a06087810 */ /* 0x000fe20007ffe0ff */
[----:B----4-:R4:W-:Y:S01]  /*bbe10*/  @P6 STG.E desc[UR60][R112.64], R189 ;  /* 0x000000bd70006986 */ /* 0x0109e2000c10193c */
[----:B-1----:R-:W-:-:S03]  /*bbe20*/  ISETP.LT.AND P6, PT, R7, R104, !P4 ;  /* 0x000000680700720c */ /* 0x002fc600067c1270 */
[----:B------:R1:W-:Y:S02]  /*bbe30*/  @P0 STG.E desc[UR60][R148.64], R151 ;  /* 0x0000009794000986 */ /* 0x0003e4000c10193c */
[----:B------:R-:W1:Y:S01]  /*bbe40*/  LDC R102, c[0x0][0x228] ;  /* 0x00008a00ff667b82 */ /* 0x000e620000000800 */
[----:B------:R-:W-:Y:S01]  /*bbe50*/  ISETP.GE.AND P0, PT, R8, R150, PT ;  /* 0x000000960800720c */ /* 0x000fe20003f06270 */
[----:B------:R-:W-:-:S04]  /*bbe60*/  IMAD.IADD R8, R10, 0x1, R0 ;  /* 0x000000010a087824 */ /* 0x000fc800078e0200 */
[----:B------:R-:W-:Y:S01]  /*bbe70*/  IMAD.WIDE R204, R8, 0x4, R2 ;  /* 0x0000000408cc7825 */ /* 0x000fe200078e0202 */
[----:B----4-:R-:W4:Y:S01]  /*bbe80*/  LDL.LU R189, [R1+0xdc] ;  /* 0x0000dc0001bd7983 */ /* 0x010f220000300800 */
[----:B------:R-:W1:Y:S02]  /*bbe90*/  LDC R110, c[0x0][0x228] ;  /* 0x00008a00ff6e7b82 */ /* 0x000e640000000800 */
[----:B------:R-:W-:-:S06]  /*bbea0*/  IMAD.WIDE R112, R10, 0x4, R4 ;  /* 0x000000040a707825 */ /* 0x000fcc00078e0204 */
[----:B-1----:R-:W1:Y:S01]  /*bbeb0*/  LDC.64 R148, c[0x0][0x228] ;  /* 0x00008a00ff947b82 */ /* 0x002e620000000a00 */
[----:B------:R-:W-:Y:S01]  /*bbec0*/  ISETP.LT.AND P4, PT, R9, R108, !P4 ;  /* 0x0000006c0900720c */ /* 0x000fe20006781270 */
[----:B------:R1:W-:Y:S01]  /*bbed0*/  @P5 STG.E desc[UR60][R112.64], R238 ;  /* 0x000000ee70005986 */ /* 0x0003e2000c10193c */
[----:B------:R-:W-:-:S05]  /*bbee0*/  IADD3 R10, R6, 0x6b, RZ ;  /* 0x0000006b060a7810 */ /* 0x000fca0007ffe0ff */
[----:B------:R-:W1:Y:S01]  /*bbef0*/  LDC.64 R150, c[0x0][0x228] ;  /* 0x00008a00ff967b82 */ /* 0x000e620000000a00 */
[----:B------:R1:W-:Y:S01]  /*bbf00*/  @P6 STG.E desc[UR60][R204.64], R250 ;  /* 0x000000facc006986 */ /* 0x0003e2000c10193c */
[----:B------:R-:W-:Y:S02]  /*bbf10*/  ISETP.LT.AND P6, PT, R7, R100, !P0 ;  /* 0x000000640700720c */ /* 0x000fe400047c1270 */
[----:B------:R-:W-:Y:S01]  /*bbf20*/  ISETP.GE.AND P5, PT, R10, R12, PT ;  /* 0x0000000c0a00720c */ /* 0x000fe20003fa6270 */
[C---:B------:R-:W-:Y:S01]  /*bbf30*/  IMAD.IADD R10, R8.reuse, 0x1, R0 ;  /* 0x00000001080a7824 */ /* 0x040fe200078e0200 */
[----:B------:R-:W-:Y:S01]  /*bbf40*/  ISETP.LT.AND P0, PT, R9, R114, !P0 ;  /* 0x000000720900720c */ /* 0x000fe20004701270 */
[----:B-1----:R-:W-:Y:S01]  /*bbf50*/  IMAD.WIDE R112, R8, 0x4, R4 ;  /* 0x0000000408707825 */ /* 0x002fe200078e0204 */
[----:B------:R-:W-:Y:S01]  /*bbf60*/  IADD3 R12, R6, 0x6c, RZ ;  /* 0x0000006c060c7810 */ /* 0x000fe20007ffe0ff */
[----:B------:R-:W1:Y:S02]  /*bbf70*/  LDC R100, c[0x0][0x22c] ;  /* 0x00008b00ff647b82 */ /* 0x000e640000000800 */
[----:B------:R-:W-:Y:S01]  /*bbf80*/  IMAD.WIDE R206, R10, 0x4, R2 ;  /* 0x000000040ace7825 */ /* 0x000fe200078e0202 */
[----:B------:R1:W-:Y:S01]  /*bbf90*/  @P4 STG.E desc[UR60][R112.64], R249 ;  /* 0x000000f970004986 */ /* 0x0003e2000c10193c */
[----:B------:R-:W-:-:S03]  /*bbfa0*/  ISETP.LT.AND P4, PT, R7, R102, !P5 ;  /* 0x000000660700720c */ /* 0x000fc60006f81270 */
[----:B------:R1:W-:Y:S01]  /*bbfb0*/  @P6 STG.E desc[UR60][R206.64], R248 ;  /* 0x000000f8ce006986 */ /* 0x0003e2000c10193c */
[----:B------:R-:W-:Y:S01]  /*bbfc0*/  ISETP.GE.AND P6, PT, R12, R106, PT ;  /* 0x0000006a0c00720c */ /* 0x000fe20003fc6270 */
[C---:B------:R-:W-:Y:S01]  /*bbfd0*/  IMAD.IADD R8, R10.reuse, 0x1, R0 ;  /* 0x000000010a087824 */ /* 0x040fe200078e0200 */
[----:B------:R-:W-:Y:S01]  /*bbfe0*/  ISETP.LT.AND P5, PT, R9, R148, !P5 ;  /* 0x000000940900720c */ /* 0x000fe20006fa1270 */
[----:B------:R-:W1:Y:S02]  /*bbff0*/  LDC.64 R204, c[0x0][0x228] ;  /* 0x00008a00ffcc7b82 */ /* 0x000e640000000a00 */
[----:B-1----:R-:W-:-:S06]  /*bc000*/  IMAD.WIDE R112, R10, 0x4, R4 ;  /* 0x000000040a707825 */ /* 0x002fcc00078e0204 */
[----:B------:R-:W1:Y:S01]  /*bc010*/  LDC R104, c[0x0][0x228] ;  /* 0x00008a00ff687b82 */ /* 0x000e620000000800 */
[----:B------:R-:W-:Y:S01]  /*bc020*/  @P0 STG.E desc[UR60][R112.64], R243 ;  /* 0x000000f370000986 */ /* 0x000fe2000c10193c */
[----:B------:R-:W-:Y:S02]  /*bc030*/  ISETP.LT.AND P0, PT, R9, R150, !P6 ;  /* 0x000000960900720c */ /* 0x000fe40007701270 */
[----:B------:R-:W-:Y:S01]  /*bc040*/  ISETP.LT.AND P6, PT, R7, R110, !P6 ;  /* 0x0000006e0700720c */ /* 0x000fe200077c1270 */
[----:B------:R-:W-:-:S03]  /*bc050*/  IMAD.WIDE R206, R8, 0x4, R2 ;  /* 0x0000000408ce7825 */ /* 0x000fc600078e0202 */
[----:B------:R-:W1:Y:S01]  /*bc060*/  LDC R108, c[0x0][0x228] ;  /* 0x00008a00ff6c7b82 */ /* 0x000e620000000800 */
[C---:B------:R-:W-:Y:S01]  /*bc070*/  IMAD.WIDE R208, R8.reuse, 0x4, R4 ;  /* 0x0000000408d07825 */ /* 0x040fe200078e0204 */
[----:B------:R1:W-:Y:S03]  /*bc080*/  @P4 STG.E desc[UR60][R206.64], R242 ;  /* 0x000000f2ce004986 */ /* 0x0003e6000c10193c */
[----:B------:R-:W-:Y:S01]  /*bc090*/  IMAD.IADD R10, R8, 0x1, R0 ;  /* 0x00000001080a7824 */ /* 0x000fe200078e0200 */
[----:B------:R1:W-:Y:S01]  /*bc0a0*/  @P5 STG.E desc[UR60][R208.64], R198 ;  /* 0x000000c6d0005986 */ /* 0x0003e2000c10193c */
[----:B------:R-:W-:Y:S01]  /*bc0b0*/  IADD3 R12, R6, 0x6d, RZ ;  /* 0x0000006d060c7810 */ /* 0x000fe20007ffe0ff */
[----:B------:R-:W3:Y:S01]  /*bc0c0*/  LDC R106, c[0x0][0x22c] ;  /* 0x00008b00ff6a7b82 */ /* 0x000ee20000000800 */
[----:B-1----:R-:W-:-:S07]  /*bc0d0*/  IMAD.WIDE R206, R10, 0x4, R2 ;  /* 0x000000040ace7825 */ /* 0x002fce00078e0202 */
[----:B------:R-:W1:Y:S01]  /*bc0e0*/  LDC R114, c[0x0][0x22c] ;  /* 0x00008b00ff727b82 */ /* 0x000e620000000800 */
[----:B------:R-:W-:Y:S01]  /*bc0f0*/  IMAD.WIDE R208, R10, 0x4, R4 ;  /* 0x000000040ad07825 */ /* 0x000fe200078e0204 */
[----:B------:R1:W-:Y:S01]  /*bc100*/  @P6 STG.E desc[UR60][R206.64], R199 ;  /* 0x000000c7ce006986 */ /* 0x0003e2000c10193c */
[----:B------:R-:W-:-:S04]  /*bc110*/  ISETP.GE.AND P4, PT, R12, R100, PT ;  /* 0x000000640c00720c */ /* 0x000fc80003f86270 */
[----:B------:R-:W-:Y:S01]  /*bc120*/  ISETP.LT.AND P6, PT, R9, R204, !P4 ;  /* 0x000000cc0900720c */ /* 0x000fe200067c1270 */
[----:B------:R-:W3:Y:S01]  /*bc130*/  LDC.64 R112, c[0x0][0x228] ;  /* 0x00008a00ff707b82 */ /* 0x000ee20000000a00 */
[C---:B------:R-:W-:Y:S02]  /*bc140*/  ISETP.LT.AND P4, PT, R7.reuse, R104, !P4 ;  /* 0x000000680700720c */ /* 0x040fe40006781270 */
[----:B------:R-:W-:Y:S02]  /*bc150*/  IADD3 R12, R10, R0, RZ ;  /* 0x000000000a0c7210 */ /* 0x000fe40007ffe0ff */
[----:B------:R-:W-:-:S03]  /*bc160*/  ISETP.LT.AND P5, PT, R7, R108, !P1 ;  /* 0x0000006c0700720c */ /* 0x000fc60004fa1270 */
[C---:B------:R-:W-:Y:S01]  /*bc170*/  IMAD.WIDE R212, R12.reuse, 0x4, R2 ;  /* 0x000000040cd47825 */ /* 0x040fe200078e0202 */
[----:B------:R-:W2:Y:S03]  /*bc180*/  LDC R102, c[0x0][0x228] ;  /* 0x00008a00ff667b82 */ /* 0x000ea60000000800 */
[----:B------:R-:W-:-:S04]  /*bc190*/  IMAD.WIDE R210, R12, 0x4, R4 ;  /* 0x000000040cd27825 */ /* 0x000fc800078e0204 */
[----:B------:R-:W-:Y:S01]  /*bc1a0*/  IMAD.IADD R8, R12, 0x1, R0 ;  /* 0x000000010c087824 */ /* 0x000fe200078e0200 */
[----:B------:R-:W2:Y:S08]  /*bc1b0*/  LDC R104, c[0x0][0x22c] ;  /* 0x00008b00ff687b82 */ /* 0x000eb00000000800 */
[----:B-1----:R-:W1:Y:S08]  /*bc1c0*/  LDC.64 R206, c[0x0][0x228] ;  /* 0x00008a00ffce7b82 */ /* 0x002e700000000a00 */
[----:B------:R-:W4:Y:S01]  /*bc1d0*/  LDC R110, c[0x0][0x228] ;  /* 0x00008a00ff6e7b82 */ /* 0x000f220000000800 */
[----:B---3--:R3:W-:Y:S01]  /*bc1e0*/  @P0 STG.E desc[UR60][R208.64], R145 ;  /* 0x00000091d0000986 */ /* 0x0087e2000c10193c */
[C---:B------:R-:W-:Y:S01]  /*bc1f0*/  VIADD R100, R6.reuse, 0x73 ;  /* 0x0000007306647836 */ /* 0x040fe20000000000 */
[----:B------:R-:W-:-:S05]  /*bc200*/  IADD3 R10, R6, 0x6f, RZ ;  /* 0x0000006f060a7810 */ /* 0x000fca0007ffe0ff */
[----:B------:R-:W4:Y:S01]  /*bc210*/  LDC R108, c[0x0][0x228] ;  /* 0x00008a00ff6c7b82 */ /* 0x000f220000000800 */
[----:B---3--:R-:W3:Y:S07]  /*bc220*/  LDL.LU R145, [R1+0x8dc] ;  /* 0x0008dc0001917983 */ /* 0x008eee0000300800 */
[----:B------:R-:W3:Y:S01]  /*bc230*/  LDC.64 R208, c[0x0][0x228] ;  /* 0x00008a00ffd07b82 */ /* 0x000ee20000000a00 */
        /* <DEDUP_REMOVED lines=10> */
[----:B------:R1:W-:Y:S04]  /*bc2e0*/  @P4 STG.E desc[UR60][R212.64], R146 ;  /* 0x00000092d4004986 */ /* 0x0003e8000c10193c */
[----:B------:R2:W-:Y:S04]  /*bc2f0*/  @P6 STG.E desc[UR60][R210.64], R147 ;  /* 0x00000093d2006986 */ /* 0x0005e8000c10193c */
[----:B-1----:R-:W4:Y:S01]  /*bc300*/  LDL.LU R146, [R1+0x4d8] ;  /* 0x0004d80001927983 */ /* 0x002f220000300800 */
[----:B------:R-:W-:-:S03]  /*bc310*/  IMAD.WIDE R212, R8, 0x4, R2 ;  /* 0x0000000408d47825 */ /* 0x000fc600078e0202 */
[----:B--2---:R-:W2:Y:S01]  /*bc320*/  LDL.LU R147, [R1+0xe8] ;  /* 0x0000e80001937983 */ /* 0x004ea20000300800 */
[----:B------:R-:W-:Y:S01]  /*bc330*/  ISETP.GE.AND P0, PT, R100, R106, PT ;  /* 0x0000006a6400720c */ /* 0x000fe20003f06270 */
[----:B------:R-:W1:Y:S02]  /*bc340*/  LDC.64 R210, c[0x0][0x228] ;  /* 0x00008a00ffd27b82 */ /* 0x000e640000000a00 */
[----:B------:R1:W-:Y:S01]  /*bc350*/  @P5 STG.E desc[UR60][R212.64], R144 ;  /* 0x00000090d4005986 */ /* 0x0003e2000c10193c */
[----:B------:R-:W-:Y:S02]  /*bc360*/  ISETP.GE.AND P4, PT, R10, R114, PT ;  /* 0x000000720a00720c */ /* 0x000fe40003f86270 */
[----:B------:R-:W-:-:S03]  /*bc370*/  ISETP.LT.AND P1, PT, R9, R112, !P1 ;  /* 0x000000700900720c */ /* 0x000fc60004f21270 */
[----:B------:R-:W4:Y:S01]  /*bc380*/  LDC R106, c[0x0][0x22c] ;  /* 0x00008b00ff6a7b82 */ /* 0x000f220000000800 */
[----:B-1----:R-:W2:Y:S01]  /*bc390*/  LDL.LU R144, [R1+0xc4c] ;  /* 0x000c4c0001907983 */ /* 0x002ea20000300800 */
[----:B------:R-:W-:-:S06]  /*bc3a0*/  ISETP.LT.AND P6, PT, R7, R102, !P4 ;  /* 0x000000660700720c */ /* 0x000fcc00067c1270 */
[----:B------:R-:W1:Y:S01]  /*bc3b0*/  LDC R100, c[0x0][0x22c] ;  /* 0x00008b00ff647b82 */ /* 0x000e620000000800 */
[----:B------:R-:W-:Y:S01]  /*bc3c0*/  IADD3 R12, R6, 0x70, RZ ;  /* 0x00000070060c7810 */ /* 0x000fe20007ffe0ff */
[C---:B------:R-:W-:Y:S02]  /*bc3d0*/  IMAD.IADD R10, R8.reuse, 0x1, R0 ;  /* 0x00000001080a7824 */ /* 0x040fe400078e0200 */
[----:B------:R-:W-:Y:S01]  /*bc3e0*/  IMAD.WIDE R212, R8, 0x4, R4 ;  /* 0x0000000408d47825 */ /* 0x000fe200078e0204 */
[----:B------:R-:W-:Y:S02]  /*bc3f0*/  ISETP.GE.AND P5, PT, R12, R104, PT ;  /* 0x000000680c00720c */ /* 0x000fe40003fa6270 */
[----:B------:R-:W-:Y:S01]  /*bc400*/  ISETP.LT.AND P4, PT, R9, R206, !P4 ;  /* 0x000000ce0900720c */ /* 0x000fe20006781270 */
[----:B------:R-:W1:Y:S01]  /*bc410*/  LDC R102, c[0x0][0x228] ;  /* 0x00008a00ff667b82 */ /* 0x000e620000000800 */
[C---:B------:R-:W-:Y:S01]  /*bc420*/  IMAD.WIDE R214, R10.reuse, 0x4, R2 ;  /* 0x000000040ad67825 */ /* 0x040fe200078e0202 */
[----:B------:R-:W-:-:S03]  /*bc430*/  IADD3 R8, R10, R0, RZ ;  /* 0x000000000a087210 */ /* 0x000fc60007ffe0ff */
[----:B------:R-:W-:Y:S02]  /*bc440*/  VIADD R12, R6, 0x71 ;  /* 0x00000071060c7836 */ /* 0x000fe40000000000 */
[----:B------:R-:W-:Y:S01]  /*bc450*/  IMAD.WIDE R216, R8, 0x4, R2 ;  /* 0x0000000408d87825 */ /* 0x000fe200078e0202 */
[----:B------:R-:W1:Y:S01]  /*bc460*/  LDC R104, c[0x0][0x228] ;  /* 0x00008a00ff687b82 */ /* 0x000e620000000800 */
[----:B---3--:R3:W-:Y:S01]  /*bc470*/  @P1 STG.E desc[UR60][R212.64], R145 ;  /* 0x00000091d4001986 */ /* 0x0087e2000c10193c */
[----:B------:R-:W-:Y:S02]  /*bc480*/  ISETP.LT.AND P1, PT, R9, R208, !P5 ;  /* 0x000000d00900720c */ /* 0x000fe40006f21270 */
[----:B----4-:R-:W-:Y:S01]  /*bc490*/  ISETP.LT.AND P5, PT, R7, R110, !P5 ;  /* 0x0000006e0700720c */ /* 0x010fe20006fa1270 */
[----:B------:R4:W-:Y:S04]  /*bc4a0*/  @P6 STG.E desc[UR60][R214.64], R188 ;  /* 0x000000bcd6006986 */ /* 0x0009e8000c10193c */
[----:B---3--:R-:W3:Y:S01]  /*bc4b0*/  LDL.LU R145, [R1+0x8ec] ;  /* 0x0008ec0001917983 */ /* 0x008ee20000300800 */
[----:B------:R-:W1:Y:S01]  /*bc4c0*/  LDC.64 R212, c[0x0][0x228] ;  /* 0x00008a00ffd47b82 */ /* 0x000e620000000a00 */
[----:B----4-:R-:W-:-:S02]  /*bc4d0*/  IMAD.WIDE R214, R10, 0x4, R4 ;  /* 0x000000040ad67825 */ /* 0x010fc400078e0204 */
[----:B------:R-:W4:Y:S01]  /*bc4e0*/  LDL.LU R188, [R1+0x4dc] ;  /* 0x0004dc0001bc7983 */ /* 0x000f220000300800 */
[----:B------:R-:W-:-:S03]  /*bc4f0*/  ISETP.GE.AND P6, PT, R12, R106, PT ;  /* 0x0000006a0c00720c */ /* 0x000fc60003fc6270 */
[----:B------:R1:W-:Y:S01]  /*bc500*/  @P4 STG.E desc[UR60][R214.64], R189 ;  /* 0x000000bdd6004986 */ /* 0x0003e2000c10193c */
[----:B------:R-:W-:Y:S01]  /*bc510*/  IADD3 R10, R6, 0x72, RZ ;  /* 0x00000072060a7810 */ /* 0x000fe20007ffe0ff */
[----:B------:R-:W2:Y:S02]  /*bc520*/  LDC R106, c[0x0][0x228] ;  /* 0x00008a00ff6a7b82 */ /* 0x000ea40000000800 */
[----:B------:R1:W-:Y:S01]  /*bc530*/  @P5 STG.E desc[UR60][R216.64], R251 ;  /* 0x000000fbd8005986 */ /* 0x0003e2000c10193c */
[----:B------:R-:W-:-:S05]  /*bc540*/  ISETP.LT.AND P5, PT, R9, R210, !P6 ;  /* 0x000000d20900720c */ /* 0x000fca00077a1270 */
[----:B------:R-:W4:Y:S01]  /*bc550*/  LDC R110, c[0x0][0x228] ;  /* 0x00008a00ff6e7b82 */ /* 0x000f220000000800 */
[----:B-1----:R-:W4:Y:S01]  /*bc560*/  LDL.LU R189, [R1+0xec] ;  /* 0x0000ec0001bd7983 */ /* 0x002f220000300800 */
[C---:B------:R-:W-:Y:S01]  /*bc570*/  ISETP.LT.AND P6, PT, R7.reuse, R108, !P6 ;  /* 0x0000006c0700720c */ /* 0x040fe200077c1270 */
[----:B------:R-:W-:Y:S02]  /*bc580*/  IMAD.WIDE R216, R8, 0x4, R4 ;  /* 0x0000000408d87825 */ /* 0x000fe400078e0204 */
[----:B------:R-:W4:Y:S03]  /*bc590*/  LDL.LU R237, [R1+0xc50] ;  /* 0x000c500001ed7983 */ /* 0x000f260000300800 */
[----:B------:R-:W1:Y:S01]  /*bc5a0*/  LDC R108, c[0x0][0x22c] ;  /* 0x00008b00ff6c7b82 */ /* 0x000e620000000800 */
[----:B------:R-:W-:Y:S01]  /*bc5b0*/  ISETP.GE.AND P4, PT, R10, R100, PT ;  /* 0x000000640a00720c */ /* 0x000fe20003f86270 */
[----:B------:R-:W-:Y:S01]  /*bc5c0*/  IMAD.IADD R10, R8, 0x1, R0 ;  /* 0x00000001080a7824 */ /* 0x000fe200078e0200 */
[----:B------:R-:W4:Y:S04]  /*bc5d0*/  LDL.LU R233, [R1+0x8f0] ;  /* 0x0008f00001e97983 */ /* 0x000f280000300800 */
[----:B------:R2:W-:Y:S01]  /*bc5e0*/  @P1 STG.E desc[UR60][R216.64], R230 ;  /* 0x000000e6d8001986 */ /* 0x0005e2000c10193c */
[----:B------:R-:W1:Y:S01]  /*bc5f0*/  LDC.64 R214, c[0x0][0x228] ;  /* 0x00008a00ffd67b82 */ /* 0x000e620000000a00 */
[----:B------:R-:W-:Y:S01]  /*bc600*/  ISETP.LT.AND P1, PT, R7, R102, !P4 ;  /* 0x000000660700720c */ /* 0x000fe20006721270 */
[C---:B------:R-:W-:Y:S01]  /*bc610*/  IMAD.WIDE R222, R10.reuse, 0x4, R2 ;  /* 0x000000040ade7825 */ /* 0x040fe200078e0202 */
[C---:B------:R-:W-:Y:S01]  /*bc620*/  IADD3 R8, R10.reuse, R0, RZ ;  /* 0x000000000a087210 */ /* 0x040fe20007ffe0ff */
[----:B------:R-:W4:Y:S04]  /*bc630*/  LDL.LU R229, [R1+0x4e0] ;  /* 0x0004e00001e57983 */ /* 0x000f280000300800 */
[----:B------:R-:W1:Y:S01]  /*bc640*/  LDC R100, c[0x0][0x228] ;  /* 0x00008a00ff647b82 */ /* 0x000e620000000800 */
[----:B------:R2:W-:Y:S02]  /*bc650*/  @P6 STG.E desc[UR60][R222.64], R238 ;  /* 0x000000eede006986 */ /* 0x0005e4000c10193c */
[----:B--2---:R-:W-:Y:S01]  /*bc660*/  IMAD.WIDE R216, R10, 0x4, R4 ;  /* 0x000000040ad87825 */ /* 0x004fe200078e0204 */
[----:B------:R-:W-:Y:S01]  /*bc670*/  ISETP.LT.AND P4, PT, R9, R212, !P4 ;  /* 0x000000d40900720c */ /* 0x000fe20006781270 */
[----:B------:R-:W2:Y:S03]  /*bc680*/  LDL.LU R225, [R1+0xf0] ;  /* 0x0000f00001e17983 */ /* 0x000ea60000300800 */
[----:B------:R-:W1:Y:S01]  /*bc690*/  LDC R102, c[0x0][0x22c] ;  /* 0x00008b00ff667b82 */ /* 0x000e620000000800 */
[----:B------:R1:W-:Y:S01]  /*bc6a0*/  @P5 STG.E desc[UR60][R216.64], R250 ;  /* 0x000000fad8005986 */ /* 0x0003e2000c10193c */
[----:B------:R-:W-:Y:S01]  /*bc6b0*/  IMAD.WIDE R222, R8, 0x4, R2 ;  /* 0x0000000408de7825 */ /* 0x000fe200078e0202 */
[----:B------:R-:W-:-:S02]  /*bc6c0*/  IADD3 R10, R6, 0x74, RZ ;  /* 0x00000074060a7810 */ /* 0x000fc40007ffe0ff */
[----:B------:R-:W2:Y:S03]  /*bc6d0*/  LDL.LU R251, [R1+0xc54] ;  /* 0x000c540001fb7983 */ /* 0x000ea60000300800 */
[----:B------:R-:W1:Y:S01]  /*bc6e0*/  LDC.64 R230, c[0x0][0x228] ;  /* 0x00008a00ffe67b82 */ /* 0x000e620000000a00 */
[----:B------:R-:W-:Y:S01]  /*bc6f0*/  VIADD R12, R6, 0xa8 ;  /* 0x000000a8060c7836 */ /* 0x000fe20000000000 */
[----:B------:R1:W-:Y:S01]  /*bc700*/  @P1 STG.E desc[UR60][R222.64], R249 ;  /* 0x000000f9de001986 */ /* 0x0003e2000c10193c */
[----:B------:R-:W-:-:S05]  /*bc710*/  IMAD.WIDE R226, R8, 0x4, R4 ;  /* 0x0000000408e27825 */ /* 0x000fca00078e0204 */
[----:B-1----:R-:W1:Y:S01]  /*bc720*/  LDC.64 R216, c[0x0][0x228] ;  /* 0x00008a00ffd87b82 */ /* 0x002e620000000a00 */
[----:B------:R-:W-:Y:S01]  /*bc730*/  ISETP.GE.AND P6, PT, R12, R221, PT ;  /* 0x000000dd0c00720c */ /* 0x000fe20003fc6270 */
[----:B------:R-:W2:Y:S01]  /*bc740*/  LDL.LU R250, [R1+0x8f4] ;  /* 0x0008f40001fa7983 */ /* 0x000ea20000300800 */
[----:B------:R-:W-:-:S05]  /*bc750*/  ISETP.LT.AND P5, PT, R7, R106, !P0 ;  /* 0x0000006a0700720c */ /* 0x000fca00047a1270 */
[----:B------:R-:W1:Y:S01]  /*bc760*/  LDC.64 R222, c[0x0][0x228] ;  /* 0x00008a00ffde7b82 */ /* 0x000e620000000a00 */
[----:B------:R-:W-:Y:S01]  /*bc770*/  ISETP.GE.AND P1, PT, R10, R108, PT ;  /* 0x0000006c0a00720c */ /* 0x000fe20003f26270 */
[----:B------:R-:W-:Y:S01]  /*bc780*/  IMAD.IADD R8, R8, 0x1, R0 ;  /* 0x0000000108087824 */ /* 0x000fe200078e0200 */
[C---:B------:R-:W-:Y:S01]  /*bc790*/  ISETP.LT.AND P0, PT, R9.reuse, R214, !P0 ;  /* 0x000000d60900720c */ /* 0x040fe20004701270 */
[----:B------:R1:W-:Y:S04]  /*bc7a0*/  @P4 STG.E desc[UR60][R226.64], R248 ;  /* 0x000000f8e2004986 */ /* 0x0003e8000c10193c */
[----:B------:R-:W1:Y:S01]  /*bc7b0*/  LDC R12, c[0x0][0x228] ;  /* 0x00008a00ff0c7b82 */ /* 0x000e620000000800 */
[----:B------:R-:W-:Y:S01]  /*bc7c0*/  ISETP.LT.AND P4, PT, R9, R218, !P1 ;  /* 0x000000da0900720c */ /* 0x000fe20004f81270 */
[----:B------:R-:W2:Y:S01]  /*bc7d0*/  LDL.LU R249, [R1+0x4e4] ;  /* 0x0004e40001f97983 */ /* 0x000ea20000300800 */
[----:B------:R-:W-:Y:S01]  /*bc7e0*/  ISETP.LT.AND P1, PT, R7, R100, !P1 ;  /* 0x000000640700720c */ /* 0x000fe20004f21270 */
[----:B------:R-:W-:Y:S01]  /*bc7f0*/  IMAD.WIDE R234, R8, 0x4, R4 ;  /* 0x0000000408ea7825 */ /* 0x000fe200078e0204 */
[----:B------:R-:W-:-:S03]  /*bc800*/  IADD3 R10, R6, 0x75, RZ ;  /* 0x00000075060a7810 */ /* 0x000fc60007ffe0ff */
[C---:B-1----:R-:W-:Y:S01]  /*bc810*/  IMAD.WIDE R226, R8.reuse, 0x4, R2 ;  /* 0x0000000408e27825 */ /* 0x042fe200078e0202 */
[----:B------:R-:W2:Y:S01]  /*bc820*/  LDL.LU R248, [R1+0xf4] ;  /* 0x0000f40001f87983 */ /* 0x000ea20000300800 */
[----:B------:R-:W1:Y:S02]  /*bc830*/  LDC R100, c[0x0][0x228] ;  /* 0x00008a00ff647b82 */ /* 0x000e640000000800 */
[----:B------:R-:W-:Y:S01]  /*bc840*/  IMAD.IADD R8, R8, 0x1, R0 ;  /* 0x0000000108087824 */ /* 0x000fe200078e0200 */
[----:B------:R1:W-:Y:S01]  /*bc850*/  @P5 STG.E desc[UR60][R226.64], R243 ;  /* 0x000000f3e2005986 */ /* 0x0003e2000c10193c */
[----:B------:R-:W-:Y:S02]  /*bc860*/  ISETP.GE.AND P5, PT, R10, R102, PT ;  /* 0x000000660a00720c */ /* 0x000fe40003fa6270 */
[----:B------:R-:W-:Y:S01]  /*bc870*/  IADD3 R10, R6, 0x76, RZ ;  /* 0x00000076060a7810 */ /* 0x000fe20007ffe0ff */
[----:B------:R1:W-:Y:S01]  /*bc880*/  @P0 STG.E desc[UR60][R234.64], R242 ;  /* 0x000000f2ea000986 */ /* 0x0003e2000c10193c */
[----:B------:R-:W-:Y:S01]  /*bc890*/  ISETP.LT.AND P0, PT, R7, R104, !P5 ;  /* 0x000000680700720c */ /* 0x000fe20006f01270 */
[C---:B------:R-:W-:Y:S01]  /*bc8a0*/  IMAD.WIDE R238, R8.reuse, 0x4, R4 ;  /* 0x0000000408ee7825 */ /* 0x040fe200078e0204 */
[----:B------:R-:W-:Y:S01]  /*bc8b0*/  ISETP.LT.AND P5, PT, R9, R216, !P5 ;  /* 0x000000d80900720c */ /* 0x000fe20006fa1270 */
[----:B------:R-:W1:Y:S02]  /*bc8c0*/  LDC R102, c[0x0][0x228] ;  /* 0x00008a00ff667b82 */ /* 0x000e640000000800 */
[----:B-1----:R-:W-:-:S06]  /*bc8d0*/  IMAD.WIDE R226, R8, 0x4, R2 ;  /* 0x0000000408e27825 */ /* 0x002fcc00078e0202 */
[----:B------:R-:W1:Y:S01]  /*bc8e0*/  LDC.64 R234, c[0x0][0x228] ;  /* 0x00008a00ffea7b82 */ /* 0x000e620000000a00 */
[----:B------:R1:W-:Y:S01]  /*bc8f0*/  @P1 STG.E desc[UR60][R226.64], R198 ;  /* 0x000000c6e2001986 */ /* 0x0003e2000c10193c */
[----:B------:R-:W-:Y:S01]  /*bc900*/  ISETP.GE.AND P1, PT, R10, R223, PT ;  /* 0x000000df0a00720c */ /* 0x000fe20003f26270 */
[----:B------:R-:W-:Y:S02]  /*bc910*/  IMAD.IADD R8, R8, 0x1, R0 ;  /* 0x0000000108087824 */ /* 0x000fe400078e0200 */
[----:B------:R1:W-:Y:S01]  /*bc920*/  @P4 STG.E desc[UR60][R238.64], R199 ;  /* 0x000000c7ee004986 */ /* 0x0003e2000c10193c */
[----:B------:R-:W-:Y:S01]  /*bc930*/  ISETP.LT.AND P4, PT, R9, R222, !P1 ;  /* 0x000000de0900720c */ /* 0x000fe20004f81270 */
[C---:B------:R-:W-:Y:S01]  /*bc940*/  IMAD.WIDE R222, R8.reuse, 0x4, R2 ;  /* 0x0000000408de7825 */ /* 0x040fe200078e0202 */
[----:B------:R-:W-:Y:S01]  /*bc950*/  ISETP.LT.AND P1, PT, R7, R12, !P1 ;  /* 0x0000000c0700720c */ /* 0x000fe20004f21270 */
[----:B------:R-:W4:Y:S01]  /*bc960*/  LDC R104, c[0x0][0x228] ;  /* 0x00008a00ff687b82 */ /* 0x000f220000000800 */
[----:B-1----:R-:W2:Y:S04]  /*bc970*/  LDL.LU R198, [R1+0xc58] ;  /* 0x000c580001c67983 */ /* 0x002ea80000300800 */
[----:B------:R-:W2:Y:S01]  /*bc980*/  LDL.LU R199, [R1+0x8f8] ;  /* 0x0008f80001c77983 */ /* 0x000ea20000300800 */
[----:B------:R-:W-:Y:S01]  /*bc990*/  IMAD.WIDE R238, R8, 0x4, R4 ;  /* 0x0000000408ee7825 */ /* 0x000fe200078e0204 */
[----:B------:R-:W-:Y:S01]  /*bc9a0*/  IADD3 R10, R6, 0x77, RZ ;  /* 0x00000077060a7810 */ /* 0x000fe20007ffe0ff */
[----:B------:R-:W1:Y:S02]  /*bc9b0*/  LDC.64 R226, c[0x0][0x228] ;  /* 0x00008a00ffe27b82 */ /* 0x000e640000000a00 */
[----:B------:R-:W-:Y:S01]  /*bc9c0*/  IMAD.IADD R8, R8, 0x1, R0 ;  /* 0x0000000108087824 */ /* 0x000fe200078e0200 */
[----:B------:R1:W-:Y:S04]  /*bc9d0*/  @P0 STG.E desc[UR60][R222.64], R146 ;  /* 0x00000092de000986 */ /* 0x0003e8000c10193c */
[----:B------:R1:W-:Y:S01]  /*bc9e0*/  @P5 STG.E desc[UR60][R238.64], R147 ;  /* 0x00000093ee005986 */ /* 0x0003e2000c10193c */
[----:B------:R-:W4:Y:S03]  /*bc9f0*/  LDC R12, c[0x0][0x228] ;  /* 0x00008a00ff0c7b82 */ /* 0x000f260000000800 */
[----:B-1----:R-:W2:Y:S05]  /*bca00*/  LDL.LU R146, [R1+0x4e8] ;  /* 0x0004e80001927983 */ /* 0x002eaa0000300800 */
[----:B------:R-:W1:Y:S01]  /*bca10*/  LDC.64 R222, c[0x0][0x228] ;  /* 0x00008a00ffde7b82 */ /* 0x000e620000000a00 */
[----:B------:R-:W-:Y:S01]  /*bca20*/  IMAD.WIDE R238, R8, 0x4, R2 ;  /* 0x0000000408ee7825 */ /* 0x000fe200078e0202 */
[----:B------:R-:W2:Y:S04]  /*bca30*/  LDL.LU R147, [R1+0xf8] ;  /* 0x0000f80001937983 */ /* 0x000ea80000300800 */
[----:B------:R1:W-:Y:S02]  /*bca40*/  @P1 STG.E desc[UR60][R238.64], R144 ;  /* 0x00000090ee001986 */ /* 0x0003e4000c10193c */
[----:B------:R-:W2:Y:S08]  /*bca50*/  LDC R108, c[0x0][0x228] ;  /* 0x00008a00ff6c7b82 */ /* 0x000eb00000000800 */
[----:B------:R-:W2:Y:S01]  /*bca60*/  LDC R106, c[0x0][0x228] ;  /* 0x00008a00ff6a7b82 */ /* 0x000ea20000000800 */
[----:B-1----:R-:W2:Y:S01]  /*bca70*/  LDL.LU R144, [R1+0xc5c] ;  /* 0x000c5c0001907983 */ /* 0x002ea20000300800 */
[----:B------:R-:W-:Y:S01]  /*bca80*/  ISETP.GE.AND P0, PT, R10, R231, PT ;  /* 0x000000e70a00720c */ /* 0x000fe20003f06270 */
[----:B------:R-:W-:Y:S01]  /*bca90*/  IMAD.WIDE R242, R8, 0x4, R4 ;  /* 0x0000000408f27825 */ /* 0x000fe200078e0204 */
[----:B------:R-:W-:-:S02]  /*bcaa0*/  IADD3 R10, R6, 0x78, RZ ;  /* 0x00000078060a7810 */ /* 0x000fc40007ffe0ff */
[----:B------:R-:W-:Y:S01]  /*bcab0*/  ISETP.LT.AND P5, PT, R7, R102, !P0 ;  /* 0x000000660700720c */ /* 0x000fe200047a1270 */
[----:B------:R-:W-:Y:S01]  /*bcac0*/  IMAD.IADD R8, R8, 0x1, R0 ;  /* 0x0000000108087824 */ /* 0x000fe200078e0200 */
[----:B------:R-:W-:Y:S01]  /*bcad0*/  ISETP.LT.AND P0, PT, R9, R230, !P0 ;  /* 0x000000e60900720c */ /* 0x000fe20004701270 */
[----:B------:R-:W1:Y:S01]  /*bcae0*/  LDC R102, c[0x0][0x228] ;  /* 0x00008a00ff667b82 */ /* 0x000e620000000800 */
[----:B------:R-:W-:Y:S01]  /*bcaf0*/  ISETP.GE.AND P1, PT, R10, R235, PT ;  /* 0x000000eb0a00720c */ /* 0x000fe20003f26270 */
[----:B------:R-:W-:Y:S01]  /*bcb00*/  IMAD.WIDE R230, R8, 0x4, R2 ;  /* 0x0000000408e67825 */ /* 0x000fe200078e0202 */
[----:B------:R-:W-:-:S03]  /*bcb10*/  IADD3 R10, R6, 0x79, RZ ;  /* 0x00000079060a7810 */ /* 0x000fc60007ffe0ff */
[----:B------:R-:W-:-:S04]  /*bcb20*/  IMAD.WIDE R238, R8, 0x4, R4 ;  /* 0x0000000408ee7825 */ /* 0x000fc800078e0204 */
[----:B------:R-:W-:Y:S01]  /*bcb30*/  IMAD.IADD R8, R8, 0x1, R0 ;  /* 0x0000000108087824 */ /* 0x000fe200078e0200 */
[----:B---3--:R3:W-:Y:S01]  /*bcb40*/  @P4 STG.E desc[UR60][R242.64], R145 ;  /* 0x00000091f2004986 */ /* 0x0087e2000c10193c */
[----:B------:R-:W-:Y:S02]  /*bcb50*/  ISETP.LT.AND P4, PT, R9, R234, !P1 ;  /* 0x000000ea0900720c */ /* 0x000fe40004f81270 */
[----:B------:R-:W-:Y:S01]  /*bcb60*/  ISETP.LT.AND P1, PT, R7, R100, !P1 ;  /* 0x000000640700720c */ /* 0x000fe20004f21270 */
[----:B------:R-:W1:Y:S01]  /*bcb70*/  LDC.64 R234, c[0x0][0x228] ;  /* 0x00008a00ffea7b82 */ /* 0x000e620000000a00 */
[----:B----4-:R4:W-:Y:S04]  /*bcb80*/  @P5 STG.E desc[UR60][R230.64], R188 ;  /* 0x000000bce6005986 */ /* 0x0109e8000c10193c */
[----:B---3--:R-:W3:Y:S01]  /*bcb90*/  LDL.LU R145, [R1+0x8fc] ;  /* 0x0008fc0001917983 */ /* 0x008ee20000300800 */
[----:B------:R-:W-:Y:S01]  /*bcba0*/  ISETP.GE.AND P5, PT, R10, R227, PT ;  /* 0x000000e30a00720c */ /* 0x000fe20003fa6270 */
[----:B------:R-:W-:Y:S01]  /*bcbb0*/  IMAD.WIDE R242, R8, 0x4, R4 ;  /* 0x0000000408f27825 */ /* 0x000fe200078e0204 */
[----:B------:R-:W2:Y:S01]  /*bcbc0*/  LDC R100, c[0x0][0x228] ;  /* 0x00008a00ff647b82 */ /* 0x000ea20000000800 */
[----:B----4-:R-:W4:Y:S01]  /*bcbd0*/  LDL.LU R188, [R1+0x4ec] ;  /* 0x0004ec0001bc7983 */ /* 0x010f220000300800 */
[----:B------:R-:W-:-:S03]  /*bcbe0*/  IADD3 R10, R6, 0x7a, RZ ;  /* 0x0000007a060a7810 */ /* 0x000fc60007ffe0ff */
[----:B------:R1:W-:Y:S01]  /*bcbf0*/  @P0 STG.E desc[UR60][R238.64], R189 ;  /* 0x000000bdee000986 */ /* 0x0003e2000c10193c */
[----:B------:R-:W-:Y:S02]  /*bcc00*/  ISETP.LT.AND P0, PT, R7, R104, !P5 ;  /* 0x000000680700720c */ /* 0x000fe40006f01270 */
[----:B------:R-:W2:Y:S01]  /*bcc10*/  LDC.64 R230, c[0x0][0x228] ;  /* 0x00008a00ffe67b82 */ /* 0x000ea20000000a00 */
[----:B------:R-:W-:-:S07]  /*bcc20*/  ISETP.LT.AND P5, PT, R9, R226, !P5 ;  /* 0x000000e20900720c */ /* 0x000fce0006fa1270 */
[----:B------:R-:W2:Y:S01]  /*bcc30*/  LDC.64 R226, c[0x0][0x228] ;  /* 0x00008a00ffe27b82 */ /* 0x000ea20000000a00 */
[----:B-1----:R-:W4:Y:S01]  /*bcc40*/  LDL.LU R189, [R1+0xfc] ;  /* 0x0000fc0001bd7983 */ /* 0x002f220000300800 */
[----:B------:R-:W-:-:S05]  /*bcc50*/  IMAD.WIDE R238, R8, 0x4, R2 ;  /* 0x0000000408ee7825 */ /* 0x000fca00078e0202 */
[----:B------:R1:W-:Y:S01]  /*bcc60*/  @P1 STG.E desc[UR60][R238.64], R237 ;  /* 0x000000edee001986 */ /* 0x0003e2000c10193c */
[----:B------:R-:W-:Y:S01]  /*bcc70*/  ISETP.GE.AND P1, PT, R10, R223, PT ;  /* 0x000000df0a00720c */ /* 0x000fe20003f26270 */
[----:B------:R-:W-:Y:S01]  /*bcc80*/  IMAD.IADD R8, R8, 0x1, R0 ;  /* 0x0000000108087824 */ /* 0x000fe200078e0200 */
[----:B------:R-:W2:Y:S01]  /*bcc90*/  LDC R104, c[0x0][0x228] ;  /* 0x00008a00ff687b82 */ /* 0x000ea20000000800 */
[----:B------:R1:W-:Y:S01]  /*bcca0*/  @P4 STG.E desc[UR60][R242.64], R233 ;  /* 0x000000e9f2004986 */ /* 0x0003e2000c10193c */
[----:B------:R-:W-:Y:S01]  /*bccb0*/  ISETP.LT.AND P4, PT, R9, R222, !P1 ;  /* 0x000000de0900720c */ /* 0x000fe20004f81270 */
[C---:B------:R-:W-:Y:S02]  /*bccc0*/  IMAD.WIDE R222, R8.reuse, 0x4, R2 ;  /* 0x0000000408de7825 */ /* 0x040fe400078e0202 */
[----:B-1----:R-:W4:Y:S04]  /*bccd0*/  LDL.LU R237, [R1+0xc60] ;  /* 0x000c600001ed7983 */ /* 0x002f280000300800 */
[----:B------:R-:W4:Y:S01]  /*bcce0*/  LDL.LU R233, [R1+0x900] ;  /* 0x0009000001e97983 */ /* 0x000f220000300800 */
[C---:B------:R-:W-:Y:S01]  /*bccf0*/  ISETP.LT.AND P1, PT, R7.reuse, R12, !P1 ;  /* 0x0000000c0700720c */ /* 0x040fe20004f21270 */
[----:B------:R-:W-:Y:S01]  /*bcd00*/  IMAD.WIDE R238, R8, 0x4, R4 ;  /* 0x0000000408ee7825 */ /* 0x000fe200078e0204 */
[----:B------:R-:W-:Y:S01]  /*bcd10*/  IADD3 R10, R6, 0x7b, RZ ;  /* 0x0000007b060a7810 */ /* 0x000fe20007ffe0ff */
[----:B------:R1:W-:Y:S01]  /*bcd20*/  @P0 STG.E desc[UR60][R222.64], R229 ;  /* 0x000000e5de000986 */ /* 0x0003e2000c10193c */
[----:B------:R-:W1:Y:S01]  /*bcd30*/  LDC R12, c[0x0][0x228] ;  /* 0x00008a00ff0c7b82 */ /* 0x000e620000000800 */
[----:B------:R-:W-:Y:S01]  /*bcd40*/  IMAD.IADD R8, R8, 0x1, R0 ;  /* 0x0000000108087824 */ /* 0x000fe200078e0200 */
[----:B------:R-:W-:Y:S01]  /*bcd50*/  ISETP.GE.AND P0, PT, R10, R235, PT ;  /* 0x000000eb0a00720c */ /* 0x000fe20003f06270 */
[----:B--2---:R2:W-:Y:S04]  /*bcd60*/  @P5 STG.E desc[UR60][R238.64], R225 ;  /* 0x000000e1ee005986 */ /* 0x0045e8000c10193c */
[----:B-1----:R-:W4:Y:S01]  /*bcd70*/  LDL.LU R229, [R1+0x4f0] ;  /* 0x0004f00001e57983 */ /* 0x002f220000300800 */
[----:B------:R-:W-:Y:S01]  /*bcd80*/  IADD3 R10, R6, 0x7c, RZ ;  /* 0x0000007c060a7810 */ /* 0x000fe20007ffe0ff */
[----:B------:R-:W1:Y:S01]  /*bcd90*/  LDC.64 R222, c[0x0][0x228] ;  /* 0x00008a00ffde7b82 */ /* 0x000e620000000a00 */
[----:B--2---:R-:W-:Y:S01]  /*bcda0*/  IMAD.WIDE R238, R8, 0x4, R2 ;  /* 0x0000000408ee7825 */ /* 0x004fe200078e0202 */
[----:B------:R-:W2:Y:S01]  /*bcdb0*/  LDL.LU R225, [R1+0x100] ;  /* 0x0001000001e17983 */ /* 0x000ea20000300800 */
[----:B------:R-:W-:-:S02]  /*bcdc0*/  ISETP.LT.AND P5, PT, R7, R102, !P0 ;  /* 0x000000660700720c */ /* 0x000fc400047a1270 */
[----:B------:R-:W-:Y:S01]  /*bcdd0*/  IMAD.WIDE R242, R8, 0x4, R4 ;  /* 0x0000000408f27825 */ /* 0x000fe200078e0204 */
[----:B------:R1:W-:Y:S01]  /*bcde0*/  @P1 STG.E desc[UR60][R238.64], R251 ;  /* 0x000000fbee001986 */ /* 0x0003e2000c10193c */
[----:B------:R-:W-:Y:S01]  /*bcdf0*/  ISETP.GE.AND P1, PT, R10, R231, PT ;  /* 0x000000e70a00720c */ /* 0x000fe20003f26270 */
[----:B------:R-:W1:Y:S01]  /*bce00*/  LDC R102, c[0x0][0x228] ;  /* 0x00008a00ff667b82 */ /* 0x000e620000000800 */
[C---:B------:R-:W-:Y:S01]  /*bce10*/  ISETP.LT.AND P0, PT, R9.reuse, R234, !P0 ;  /* 0x000000ea0900720c */ /* 0x040fe20004701270 */
[----:B------:R-:W-:Y:S01]  /*bce20*/  IMAD.IADD R8, R8, 0x1, R0 ;  /* 0x0000000108087824 */ /* 0x000fe200078e0200 */
[----:B------:R1:W-:Y:S01]  /*bce30*/  @P4 STG.E desc[UR60][R242.64], R250 ;  /* 0x000000faf2004986 */ /* 0x0003e2000c10193c */
[----:B------:R-:W-:-:S03]  /*bce40*/  ISETP.LT.AND P4, PT, R9, R230, !P1 ;  /* 0x000000e60900720c */ /* 0x000fc60004f81270 */
[----:B-1----:R-:W2:Y:S01]  /*bce50*/  LDL.LU R251, [R1+0xc64] ;  /* 0x000c640001fb7983 */ /* 0x002ea20000300800 */
[C---:B------:R-:W-:Y:S01]  /*bce60*/  IMAD.WIDE R230, R8.reuse, 0x4, R2 ;  /* 0x0000000408e67825 */ /* 0x040fe200078e0202 */
[----:B------:R-:W-:Y:S01]  /*bce70*/  ISETP.LT.AND P1, PT, R7, R100, !P1 ;  /* 0x000000640700720c */ /* 0x000fe20004f21270 */
[----:B------:R-:W1:Y:S01]  /*bce80*/  LDC.64 R234, c[0x0][0x228] ;  /* 0x00008a00ffea7b82 */ /* 0x000e620000000a00 */
[----:B------:R-:W2:Y:S01]  /*bce90*/  LDL.LU R250, [R1+0x904] ;  /* 0x0009040001fa7983 */ /* 0x000ea20000300800 */
[----:B------:R-:W-:Y:S01]  /*bcea0*/  IMAD.WIDE R238, R8, 0x4, R4 ;  /* 0x0000000408ee7825 */ /* 0x000fe200078e0204 */
[----:B------:R-:W-:Y:S02]  /*bceb0*/  IADD3 R10, R6, 0x7d, RZ ;  /* 0x0000007d060a7810 */ /* 0x000fe40007ffe0ff */
[----:B------:R1:W-:Y:S01]  /*bcec0*/  @P5 STG.E desc[UR60][R230.64], R249 ;  /* 0x000000f9e6005986 */ /* 0x0003e2000c10193c */
[----:B------:R-:W-:Y:S01]  /*bced0*/  IMAD.IADD R8, R8, 0x1, R0 ;  /* 0x0000000108087824 */ /* 0x000fe200078e0200 */
[----:B------:R-:W-:Y:S01]  /*bcee0*/  ISETP.GE.AND P5, PT, R10, R227, PT ;  /* 0x000000e30a00720c */ /* 0x000fe20003fa6270 */
[----:B------:R-:W3:Y:S01]  /*bcef0*/  LDC R100, c[0x0][0x228] ;  /* 0x00008a00ff647b82 */ /* 0x000ee20000000800 */
[----:B------:R1:W-:Y:S01]  /*bcf00*/  @P0 STG.E desc[UR60][R238.64], R248 ;  /* 0x000000f8ee000986 */ /* 0x0003e2000c10193c */
[----:B------:R-:W-:-:S03]  /*bcf10*/  IADD3 R10, R6, 0x7e, RZ ;  /* 0x0000007e060a7810 */ /* 0x000fc60007ffe0ff */
[----:B-1----:R-:W2:Y:S03]  /*bcf20*/  LDL.LU R249, [R1+0x4f4] ;  /* 0x0004f40001f97983 */ /* 0x002ea60000300800 */
[----:B------:R-:W1:Y:S01]  /*bcf30*/  LDC.64 R230, c[0x0][0x228] ;  /* 0x00008a00ffe67b82 */ /* 0x000e620000000a00 */
[C---:B------:R-:W-:Y:S01]  /*bcf40*/  IMAD.WIDE R238, R8.reuse, 0x4, R2 ;  /* 0x0000000408ee7825 */ /* 0x040fe200078e0202 */
[----:B------:R-:W2:Y:S01]  /*bcf50*/  LDL.LU R248, [R1+0x104] ;  /* 0x0001040001f87983 */ /* 0x000ea20000300800 */
[----:B------:R-:W-:Y:S02]  /*bcf60*/  ISETP.LT.AND P0, PT, R7, R104, !P5 ;  /* 0x000000680700720c */ /* 0x000fe40006f01270 */
[----:B------:R-:W-:Y:S01]  /*bcf70*/  IMAD.WIDE R242, R8, 0x4, R4 ;  /* 0x0000000408f27825 */ /* 0x000fe200078e0204 */
[----:B------:R-:W-:Y:S02]  /*bcf80*/  ISETP.LT.AND P5, PT, R9, R226, !P5 ;  /* 0x000000e20900720c */ /* 0x000fe40006fa1270 */
[----:B------:R-:W4:Y:S01]  /*bcf90*/  LDC R104, c[0x0][0x228] ;  /* 0x00008a00ff687b82 */ /* 0x000f220000000800 */
[----:B------:R1:W-:Y:S01]  /*bcfa0*/  @P1 STG.E desc[UR60][R238.64], R198 ;  /* 0x000000c6ee001986 */ /* 0x0003e2000c10193c */
[----:B------:R-:W-:Y:S01]  /*bcfb0*/  ISETP.GE.AND P1, PT, R10, R223, PT ;  /* 0x000000df0a00720c */ /* 0x000fe20003f26270 */
[----:B------:R-:W-:-:S02]  /*bcfc0*/  IMAD.IADD R8, R8, 0x1, R0 ;  /* 0x0000000108087824 */ /* 0x000fc400078e0200 */
[----:B------:R1:W-:Y:S01]  /*bcfd0*/  @P4 STG.E desc[UR60][R242.64], R199 ;  /* 0x000000c7f2004986 */ /* 0x0003e2000c10193c */
[----:B------:R-:W-:Y:S01]  /*bcfe0*/  ISETP.LT.AND P4, PT, R9, R222, !P1 ;  /* 0x000000de0900720c */ /* 0x000fe20004f81270 */
[C---:B------:R-:W-:Y:S01]  /*bcff0*/  IMAD.WIDE R222, R8.reuse, 0x4, R2 ;  /* 0x0000000408de7825 */ /* 0x040fe200078e0202 */
[----:B------:R-:W-:Y:S01]  /*bd000*/  ISETP.LT.AND P1, PT, R7, R12, !P1 ;  /* 0x0000000c0700720c */ /* 0x000fe20004f21270 */
[----:B------:R-:W4:Y:S01]  /*bd010*/  LDC.64 R226, c[0x0][0x228] ;  /* 0x00008a00ffe27b82 */ /* 0x000f220000000a00 */
[----:B-1----:R-:W2:Y:S01]  /*bd020*/  LDL.LU R198, [R1+0xc68] ;  /* 0x000c680001c67983 */ /* 0x002ea20000300800 */
[----:B------:R-:W-:-:S03]  /*bd030*/  IMAD.WIDE R238, R8, 0x4, R4 ;  /* 0x0000000408ee7825 */ /* 0x000fc600078e0204 */
[----:B------:R-:W2:Y:S01]  /*bd040*/  LDL.LU R199, [R1+0x908] ;  /* 0x0009080001c77983 */ /* 0x000ea20000300800 */
[----:B------:R-:W-:Y:S01]  /*bd050*/  IMAD.IADD R8, R8, 0x1, R0 ;  /* 0x0000000108087824 */ /* 0x000fe200078e0200 */
[----:B------:R-:W-:Y:S01]  /*bd060*/  IADD3 R10, R6, 0x7f, RZ ;  /* 0x0000007f060a7810 */ /* 0x000fe20007ffe0ff */
[----:B------:R-:W1:Y:S01]  /*bd070*/  LDC R12, c[0x0][0x228] ;  /* 0x00008a00ff0c7b82 */ /* 0x000e620000000800 */
[----:B------:R1:W-:Y:S04]  /*bd080*/  @P0 STG.E desc[UR60][R222.64], R146 ;  /* 0x00000092de000986 */ /* 0x0003e8000c10193c */
[----:B------:R1:W-:Y:S04]  /*bd090*/  @P5 STG.E desc[UR60][R238.64], R147 ;  /* 0x00000093ee005986 */ /* 0x0003e8000c10193c */
[----:B-1----:R-:W2:Y:S01]  /*bd0a0*/  LDL.LU R146, [R1+0x4f8] ;  /* 0x0004f80001927983 */ /* 0x002ea20000300800 */
[----:B------:R-:W1:Y:S01]  /*bd0b0*/  LDC.64 R222, c[0x0][0x228] ;  /* 0x00008a00ffde7b82 */ /* 0x000e620000000a00 */
[----:B------:R-:W-:-:S02]  /*bd0c0*/  IMAD.WIDE R238, R8, 0x4, R2 ;  /* 0x0000000408ee7825 */ /* 0x000fc400078e0202 */
[----:B------:R-:W2:Y:S04]  /*bd0d0*/  LDL.LU R147, [R1+0x108] ;  /* 0x0001080001937983 */ /* 0x000ea80000300800 */
[----:B------:R1:W-:Y:S04]  /*bd0e0*/  @P1 STG.E desc[UR60][R238.64], R144 ;  /* 0x00000090ee001986 */ /* 0x0003e8000c10193c */
[----:B-1----:R-:W2:Y:S01]  /*bd0f0*/  LDL.LU R144, [R1+0xc6c] ;  /* 0x000c6c0001907983 */ /* 0x002ea20000300800 */
[----:B------:R-:W-:Y:S02]  /*bd100*/  ISETP.GE.AND P0, PT, R10, R235, PT ;  /* 0x000000eb0a00720c */ /* 0x000fe40003f06270 */
[----:B------:R-:W-:Y:S01]  /*bd110*/  IADD3 R10, R6, 0x80, RZ ;  /* 0x00000080060a7810 */ /* 0x000fe20007ffe0ff */
[----:B------:R-:W-:Y:S01]  /*bd120*/  IMAD.WIDE R242, R8, 0x4, R4 ;  /* 0x0000000408f27825 */ /* 0x000fe200078e0204 */
[----:B------:R-:W-:-:S02]  /*bd130*/  ISETP.LT.AND P5, PT, R7, R102, !P0 ;  /* 0x000000660700720c */ /* 0x000fc400047a1270 */
[----:B------:R-:W-:Y:S01]  /*bd140*/  ISETP.GE.AND P1, PT, R10, R231, PT ;  /* 0x000000e70a00720c */ /* 0x000fe20003f26270 */
[----:B------:R-:W-:Y:S01]  /*bd150*/  IMAD.IADD R8, R8, 0x1, R0 ;  /* 0x0000000108087824 */ /* 0x000fe200078e0200 */
[----:B------:R-:W-:Y:S01]  /*bd160*/  ISETP.LT.AND P0, PT, R9, R234, !P0 ;  /* 0x000000ea0900720c */ /* 0x000fe20004701270 */
[----:B------:R-:W1:Y:S01]  /*bd170*/  LDC R102, c[0x0][0x228] ;  /* 0x00008a00ff667b82 */ /* 0x000e620000000800 */
[----:B------:R-:W-:Y:S01]  /*bd180*/  IADD3 R10, R6, 0x81, RZ ;  /* 0x00000081060a7810 */ /* 0x000fe20007ffe0ff */
[----:B------:R-:W-:-:S06]  /*bd190*/  IMAD.WIDE R238, R8, 0x4, R4 ;  /* 0x0000000408ee7825 */ /* 0x000fcc00078e0204 */
[----:B------:R-:W1:Y:S01]  /*bd1a0*/  LDC.64 R234, c[0x0][0x228] ;  /* 0x00008a00ffea7b82 */ /* 0x000e620000000a00 */
[----:B---3--:R3:W-:Y:S01]  /*bd1b0*/  @P4 STG.E desc[UR60][R242.64], R145 ;  /* 0x00000091f2004986 */ /* 0x0087e2000c10193c */
[----:B------:R-:W-:Y:S01]  /*bd1c0*/  ISETP.LT.AND P4, PT, R9, R230, !P1 ;  /* 0x000000e60900720c */ /* 0x000fe20004f81270 */
[----:B------:R-:W-:Y:S01]  /*bd1d0*/  IMAD.WIDE R230, R8, 0x4, R2 ;  /* 0x0000000408e67825 */ /* 0x000fe200078e0202 */
[----:B------:R-:W-:-:S04]  /*bd1e0*/  ISETP.LT.AND P1, PT, R7, R100, !P1 ;  /* 0x000000640700720c */ /* 0x000fc80004f21270 */
[----:B------:R-:W2:Y:S01]  /*bd1f0*/  LDC R100, c[0x0][0x228] ;  /* 0x00008a00ff647b82 */ /* 0x000ea20000000800 */
[----:B------:R-:W-:Y:S01]  /*bd200*/  IMAD.IADD R8, R8, 0x1, R0 ;  /* 0x0000000108087824 */ /* 0x000fe200078e0200 */
[----:B---3--:R-:W3:Y:S04]  /*bd210*/  LDL.LU R145, [R1+0x90c] ;  /* 0x00090c0001917983 */ /* 0x008ee80000300800 */
[----:B----4-:R4:W-:Y:S01]  /*bd220*/  @P5 STG.E desc[UR60][R230.64], R188 ;  /* 0x000000bce6005986 */ /* 0x0109e2000c10193c */
[----:B------:R-:W-:-:S03]  /*bd230*/  ISETP.GE.AND P5, PT, R10, R227, PT ;  /* 0x000000e30a00720c */ /* 0x000fc60003fa6270 */
[----:B------:R1:W-:Y:S01]  /*bd240*/  @P0 STG.E desc[UR60][R238.64], R189 ;  /* 0x000000bdee000986 */ /* 0x0003e2000c10193c */
[----:B------:R-:W-:-:S03]  /*bd250*/  IADD3 R10, R6, 0x82, RZ ;  /* 0x00000082060a7810 */ /* 0x000fc60007ffe0ff */
[----:B----4-:R-:W4:Y:S01]  /*bd260*/  LDL.LU R188, [R1+0x4fc] ;  /* 0x0004fc0001bc7983 */ /* 0x010f220000300800 */
[----:B------:R-:W-:Y:S01]  /*bd270*/  ISETP.LT.AND P0, PT, R7, R104, !P5 ;  /* 0x000000680700720c */ /* 0x000fe20006f01270 */
[C---:B------:R-:W-:Y:S01]  /*bd280*/  IMAD.WIDE R242, R8.reuse, 0x4, R4 ;  /* 0x0000000408f27825 */ /* 0x040fe200078e0204 */
[----:B------:R-:W2:Y:S01]  /*bd290*/  LDC.64 R230, c[0x0][0x228] ;  /* 0x00008a00ffe67b82 */ /* 0x000ea20000000a00 */
[----:B-1----:R-:W4:Y:S02]  /*bd2a0*/  LDL.LU R189, [R1+0x10c] ;  /* 0x00010c0001bd7983 */ /* 0x002f240000300800 */
[----:B------:R-:W-:Y:S01]  /*bd2b0*/  IMAD.WIDE R238, R8, 0x4, R2 ;  /* 0x0000000408ee7825 */ /* 0x000fe200078e0202 */
[----:B------:R-:W-:-:S04]  /*bd2c0*/  ISETP.LT.AND P5, PT, R9, R226, !P5 ;  /* 0x000000e20900720c */ /* 0x000fc80006fa1270 */
[----:B------:R1:W-:Y:S01]  /*bd2d0*/  @P1 STG.E desc[UR60][R238.64], R237 ;  /* 0x000000edee001986 */ /* 0x0003e2000c10193c */
[----:B------:R-:W-:Y:S01]  /*bd2e0*/  ISETP.GE.AND P1, PT, R10, R223, PT ;  /* 0x000000df0a00720c */ /* 0x000fe20003f26270 */
[----:B------:R-:W-:Y:S01]  /*bd2f0*/  IMAD.IADD R8, R8, 0x1, R0 ;  /* 0x0000000108087824 */ /* 0x000fe200078e0200 */
[----:B------:R-:W2:Y:S01]  /*bd300*/  LDC.64 R226, c[0x0][0x228] ;  /* 0x00008a00ffe27b82 */ /* 0x000ea20000000a00 */
[----:B------:R1:W-:Y:S01]  /*bd310*/  @P4 STG.E desc[UR60][R242.64], R233 ;  /* 0x000000e9f2004986 */ /* 0x0003e2000c10193c */
[----:B------:R-:W-:Y:S01]  /*bd320*/  ISETP.LT.AND P4, PT, R9, R222, !P1 ;  /* 0x000000de0900720c */ /* 0x000fe20004f81270 */
[----:B------:R-:W-:-:S05]  /*bd330*/  IMAD.WIDE R222, R8, 0x4, R2 ;  /* 0x0000000408de7825 */ /* 0x000fca00078e0202 */
[----:B------:R-:W2:Y:S01]  /*bd340*/  LDC R104, c[0x0][0x228] ;  /* 0x00008a00ff687b82 */ /* 0x000ea20000000800 */
        /* <DEDUP_REMOVED lines=117> */
[----:B------:R-:W-:Y:S01]  /*bdaa0*/  ISETP.LT.AND P5, PT, R7, R102, !P0 ;  /* 0x000000660700720c */ /* 0x000fe200047a1270 */
[C---:B--2---:R-:W-:Y:S01]  /*bdab0*/  IMAD.WIDE R238, R8.reuse, 0x4, R2 ;  /* 0x0000000408ee7825 */ /* 0x044fe200078e0202 */
[----:B------:R-:W2:Y:S03]  /*bdac0*/  LDL.LU R225, [R1+0x510] ;  /* 0x0005100001e17983 */ /* 0x000ea60000300800 */
        /* <DEDUP_REMOVED lines=27> */
[C---:B------:R-:W-:Y:S01]  /*bdc80*/  ISETP.LT.AND P5, PT, R9.reuse, R226, !P5 ;  /* 0x000000e20900720c */ /* 0x040fe20006fa1270 */
[----:B------:R1:W-:Y:S01]  /*bdc90*/  @P1 STG.E desc[UR60][R238.64], R198 ;  /* 0x000000c6ee001986 */ /* 0x0003e2000c10193c */
[----:B------:R-:W-:Y:S01]  /*bdca0*/  ISETP.GE.AND P1, PT, R10, R223, PT ;  /* 0x000000df0a00720c */ /* 0x000fe20003f26270 */
[----:B------:R-:W-:Y:S01]  /*bdcb0*/  IMAD.IADD R8, R8, 0x1, R0 ;  /* 0x0000000108087824 */ /* 0x000fe200078e0200 */
[----:B------:R-:W4:Y:S01]  /*bdcc0*/  LDC.64 R226, c[0x0][0x228] ;  /* 0x00008a00ffe27b82 */ /* 0x000f220000000a00 */
[----:B------:R1:W-:Y:S01]  /*bdcd0*/  @P4 STG.E desc[UR60][R242.64], R199 ;  /* 0x000000c7f2004986 */ /* 0x0003e2000c10193c */
[----:B------:R-:W-:Y:S01]  /*bdce0*/  ISETP.LT.AND P4, PT, R9, R222, !P1 ;  /* 0x000000de0900720c */ /* 0x000fe20004f81270 */
[----:B------:R-:W-:Y:S01]  /*bdcf0*/  IMAD.WIDE R222, R8, 0x4, R2 ;  /* 0x0000000408de7825 */ /* 0x000fe200078e0202 */
[----:B------:R-:W-:-:S04]  /*bdd00*/  ISETP.LT.AND P1, PT, R7, R12, !P1 ;  /* 0x0000000c0700720c */ /* 0x000fc80004f21270 */
[----:B------:R-:W4:Y:S01]  /*bdd10*/  LDC R104, c[0x0][0x228] ;  /* 0x00008a00ff687b82 */ /* 0x000f220000000800 */
        /* <DEDUP_REMOVED lines=74> */
[----:B------:R-:W-:-:S02]  /*be1c0*/  ISETP.LT.AND P4, PT, R9, R230, !P1 ;  /* 0x000000e60900720c */ /* 0x000fc40004f81270 */
[C---:B------:R-:W-:Y:S01]  /*be1d0*/  IMAD.WIDE R230, R8.reuse, 0x4, R2 ;  /* 0x0000000408e67825 */ /* 0x040fe200078e0202 */
[----:B-1----:R-:W2:Y:S01]  /*be1e0*/  LDL.LU R251, [R1+0x934] ;  /* 0x0009340001fb7983 */ /* 0x002ea20000300800 */
[----:B------:R-:W-:Y:S02]  /*be1f0*/  ISETP.LT.AND P1, PT, R7, R100, !P1 ;  /* 0x000000640700720c */ /* 0x000fe40004f21270 */
[----:B------:R-:W-:Y:S01]  /*be200*/  IMAD.WIDE R238, R8, 0x4, R4 ;  /* 0x0000000408ee7825 */ /* 0x000fe200078e0204 */
[----:B------:R-:W-:Y:S01]  /*be210*/  IADD3 R10, R6, 0x95, RZ ;  /* 0x00000095060a7810 */ /* 0x000fe20007ffe0ff */
[----:B------:R-:W1:Y:S01]  /*be220*/  LDC.64 R234, c[0x0][0x228] ;  /* 0x00008a00ffea7b82 */ /* 0x000e620000000a00 */
[----:B------:R-:W2:Y:S01]  /*be230*/  LDL.LU R250, [R1+0xc94] ;  /* 0x000c940001fa7983 */ /* 0x000ea20000300800 */
[----:B------:R-:W-:-:S03]  /*be240*/  IMAD.IADD R8, R8, 0x1, R0 ;  /* 0x0000000108087824 */ /* 0x000fc600078e0200 */
[----:B------:R1:W-:Y:S01]  /*be250*/  @P5 STG.E desc[UR60][R230.64], R249 ;  /* 0x000000f9e6005986 */ /* 0x0003e2000c10193c */
[----:B------:R-:W-:Y:S02]  /*be260*/  ISETP.GE.AND P5, PT, R10, R227, PT ;  /* 0x000000e30a00720c */ /* 0x000fe40003fa6270 */
[----:B------:R-:W3:Y:S01]  /*be270*/  LDC R100, c[0x0][0x228] ;  /* 0x00008a00ff647b82 */ /* 0x000ee20000000800 */
[----:B------:R1:W-:Y:S01]  /*be280*/  @P0 STG.E desc[UR60][R238.64], R248 ;  /* 0x000000f8ee000986 */ /* 0x0003e2000c10193c */
[----:B------:R-:W-:-:S03]  /*be290*/  IADD3 R10, R6, 0x96, RZ ;  /* 0x00000096060a7810 */ /* 0x000fc60007ffe0ff */
[----:B-1----:R-:W2:Y:S01]  /*be2a0*/  LDL.LU R249, [R1+0x134] ;  /* 0x0001340001f97983 */ /* 0x002ea20000300800 */
[C---:B------:R-:W-:Y:S02]  /*be2b0*/  IMAD.WIDE R242, R8.reuse, 0x4, R4 ;  /* 0x0000000408f27825 */ /* 0x040fe400078e0204 */
[----:B------:R-:W1:Y:S01]  /*be2c0*/  LDC.64 R230, c[0x0][0x228] ;  /* 0x00008a00ffe67b82 */ /* 0x000e620000000a00 */
[----:B------:R-:W2:Y:S01]  /*be2d0*/  LDL.LU R248, [R1+0x534] ;  /* 0x0005340001f87983 */ /* 0x000ea20000300800 */
[----:B------:R-:W-:Y:S01]  /*be2e0*/  IMAD.WIDE R238, R8, 0x4, R2 ;  /* 0x0000000408ee7825 */ /* 0x000fe200078e0202 */
[----:B------:R-:W-:Y:S02]  /*be2f0*/  ISETP.LT.AND P0, PT, R7, R104, !P5 ;  /* 0x000000680700720c */ /* 0x000fe40006f01270 */
[C---:B------:R-:W-:Y:S02]  /*be300*/  ISETP.LT.AND P5, PT, R9.reuse, R226, !P5 ;  /* 0x000000e20900720c */ /* 0x040fe40006fa1270 */
        /* <DEDUP_REMOVED lines=50> */
[----:B------:R-:W-:-:S05]  /*be630*/  IMAD.WIDE R238, R8, 0x4, R2 ;  /* 0x0000000408ee7825 */ /* 0x000fca00078e0202 */
[----:B------:R1:W-:Y:S01]  /*be640*/  @P1 STG.E desc[UR60][R238.64], R237 ;  /* 0x000000edee001986 */ /* 0x0003e2000c10193c */
[----:B------:R-:W-:Y:S01]  /*be650*/  ISETP.GE.AND P1, PT, R10, R223, PT ;  /* 0x000000df0a00720c */ /* 0x000fe20003f26270 */
[----:B------:R-:W-:Y:S01]  /*be660*/  IMAD.IADD R8, R8, 0x1, R0 ;  /* 0x0000000108087824 */ /* 0x000fe200078e0200 */
[----:B------:R-:W2:Y:S01]  /*be670*/  LDC R104, c[0x0][0x228] ;  /* 0x00008a00ff687b82 */ /* 0x000ea20000000800 */
[----:B------:R1:W-:Y:S01]  /*be680*/  @P4 STG.E desc[UR60][R242.64], R233 ;  /* 0x000000e9f2004986 */ /* 0x0003e2000c10193c */
[C---:B------:R-:W-:Y:S01]  /*be690*/  ISETP.LT.AND P4, PT, R9.reuse, R222, !P1 ;  /* 0x000000de0900720c */ /* 0x040fe20004f81270 */
[C---:B------:R-:W-:Y:S01]  /*be6a0*/  IMAD.WIDE R222, R8.reuse, 0x4, R2 ;  /* 0x0000000408de7825 */ /* 0x040fe200078e0202 */
[----:B------:R-:W-:Y:S01]  /*be6b0*/  ISETP.LT.AND P5, PT, R9, R226, !P5 ;  /* 0x000000e20900720c */ /* 0x000fe20006fa1270 */
[----:B-1----:R-:W4:Y:S01]  /*be6c0*/  LDL.LU R237, [R1+0x940] ;  /* 0x0009400001ed7983 */ /* 0x002f220000300800 */
[----:B------:R-:W-:Y:S01]  /*be6d0*/  ISETP.LT.AND P1, PT, R7, R12, !P1 ;  /* 0x0000000c0700720c */ /* 0x000fe20004f21270 */
[----:B------:R-:W-:Y:S01]  /*be6e0*/  IMAD.WIDE R238, R8, 0x4, R4 ;  /* 0x0000000408ee7825 */ /* 0x000fe200078e0204 */
[----:B------:R-:W-:Y:S01]  /*be6f0*/  IADD3 R10, R6, 0x9b, RZ ;  /* 0x0000009b060a7810 */ /* 0x000fe20007ffe0ff */
[----:B------:R-:W4:Y:S01]  /*be700*/  LDL.LU R233, [R1+0xca0] ;  /* 0x000ca00001e97983 */ /* 0x000f220000300800 */
[----:B------:R-:W1:Y:S03]  /*be710*/  LDC.64 R226, c[0x0][0x228] ;  /* 0x00008a00ffe27b82 */ /* 0x000e660000000a00 */
[----:B------:R2:W-:Y:S01]  /*be720*/  @P0 STG.E desc[UR60][R222.64], R229 ;  /* 0x000000e5de000986 */ /* 0x0005e2000c10193c */
[----:B------:R-:W-:Y:S01]  /*be730*/  IMAD.IADD R8, R8, 0x1, R0 ;  /* 0x0000000108087824 */ /* 0x000fe200078e0200 */
[----:B------:R-:W-:-:S03]  /*be740*/  ISETP.GE.AND P0, PT, R10, R235, PT ;  /* 0x000000eb0a00720c */ /* 0x000fc60003f06270 */
[----:B------:R-:W1:Y:S01]  /*be750*/  LDC R12, c[0x0][0x228] ;  /* 0x00008a00ff0c7b82 */ /* 0x000e620000000800 */
[----:B--2---:R-:W2:Y:S07]  /*be760*/  LDL.LU R229, [R1+0x540] ;  /* 0x0005400001e57983 */ /* 0x004eae0000300800 */
[----:B------:R-:W1:Y:S01]  /*be770*/  LDC.64 R222, c[0x0][0x228] ;  /* 0x00008a00ffde7b82 */ /* 0x000e620000000a00 */
[----:B------:R1:W-:Y:S01]  /*be780*/  @P5 STG.E desc[UR60][R238.64], R225 ;  /* 0x000000e1ee005986 */ /* 0x0003e2000c10193c */
[----:B------:R-:W-:-:S02]  /*be790*/  ISETP.LT.AND P5, PT, R7, R102, !P0 ;  /* 0x000000660700720c */ /* 0x000fc400047a1270 */
[----:B------:R-:W-:Y:S01]  /*be7a0*/  IADD3 R10, R6, 0x9c, RZ ;  /* 0x0000009c060a7810 */ /* 0x000fe20007ffe0ff */
[C---:B------:R-:W-:Y:S01]  /*be7b0*/  IMAD.WIDE R242, R8.reuse, 0x4, R4 ;  /* 0x0000000408f27825 */ /* 0x040fe200078e0204 */
[----:B------:R-:W-:Y:S02]  /*be7c0*/  ISETP.LT.AND P0, PT, R9, R234, !P0 ;  /* 0x000000ea0900720c */ /* 0x000fe40004701270 */
[----:B------:R-:W1:Y:S02]  /*be7d0*/  LDC R102, c[0x0][0x228] ;  /* 0x00008a00ff667b82 */ /* 0x000e640000000800 */
[C---:B-1----:R-:W-:Y:S01]  /*be7e0*/  IMAD.WIDE R238, R8.reuse, 0x4, R2 ;  /* 0x0000000408ee7825 */ /* 0x042fe200078e0202 */
[----:B------:R-:W2:Y:S03]  /*be7f0*/  LDL.LU R225, [R1+0x140] ;  /* 0x0001400001e17983 */ /* 0x000ea60000300800 */
[----:B------:R-:W-:Y:S01]  /*be800*/  IMAD.IADD R8, R8, 0x1, R0 ;  /* 0x0000000108087824 */ /* 0x000fe200078e0200 */
[----:B------:R1:W-:Y:S01]  /*be810*/  @P1 STG.E desc[UR60][R238.64], R251 ;  /* 0x000000fbee001986 */ /* 0x0003e2000c10193c */
[----:B------:R-:W-:-:S02]  /*be820*/  ISETP.GE.AND P1, PT, R10, R231, PT ;  /* 0x000000e70a00720c */ /* 0x000fc40003f26270 */
[C---:B------:R-:W-:Y:S01]  /*be830*/  IMAD.WIDE R234, R8.reuse, 0x4, R2 ;  /* 0x0000000408ea7825 */ /* 0x040fe200078e0202 */
[----:B------:R1:W-:Y:S01]  /*be840*/  @P4 STG.E desc[UR60][R242.64], R250 ;  /* 0x000000faf2004986 */ /* 0x0003e2000c10193c */
[----:B------:R-:W-:Y:S02]  /*be850*/  ISETP.LT.AND P4, PT, R9, R230, !P1 ;  /* 0x000000e60900720c */ /* 0x000fe40004f81270 */
[----:B------:R-:W-:Y:S01]  /*be860*/  ISETP.LT.AND P1, PT, R7, R100, !P1 ;  /* 0x000000640700720c */ /* 0x000fe20004f21270 */
[----:B------:R-:W1:Y:S02]  /*be870*/  LDC.64 R230, c[0x0][0x228] ;  /* 0x00008a00ffe67b82 */ /* 0x000e640000000a00 */
[----:B-1----:R-:W2:Y:S01]  /*be880*/  LDL.LU R251, [R1+0x944] ;  /* 0x0009440001fb7983 */ /* 0x002ea20000300800 */
[----:B------:R-:W-:-:S03]  /*be890*/  IMAD.WIDE R238, R8, 0x4, R4 ;  /* 0x0000000408ee7825 */ /* 0x000fc600078e0204 */
[----:B------:R-:W2:Y:S01]  /*be8a0*/  LDL.LU R250, [R1+0xca4] ;  /* 0x000ca40001fa7983 */ /* 0x000ea20000300800 */
[----:B------:R-:W-:Y:S01]  /*be8b0*/  IMAD.IADD R8, R8, 0x1, R0 ;  /* 0x0000000108087824 */ /* 0x000fe200078e0200 */
[----:B------:R-:W-:Y:S01]  /*be8c0*/  IADD3 R10, R6, 0x9d, RZ ;  /* 0x0000009d060a7810 */ /* 0x000fe20007ffe0ff */
[----:B------:R-:W1:Y:S01]  /*be8d0*/  LDC R100, c[0x0][0x228] ;  /* 0x00008a00ff647b82 */ /* 0x000e620000000800 */
[----:B------:R1:W-:Y:S02]  /*be8e0*/  @P5 STG.E desc[UR60][R234.64], R249 ;  /* 0x000000f9ea005986 */ /* 0x0003e4000c10193c */
[----:B------:R-:W-:Y:S02]  /*be8f0*/  ISETP.GE.AND P5, PT, R10, R227, PT ;  /* 0x000000e30a00720c */ /* 0x000fe40003fa6270 */
[----:B------:R1:W-:Y:S01]  /*be900*/  @P0 STG.E desc[UR60][R238.64], R248 ;  /* 0x000000f8ee000986 */ /* 0x0003e2000c10193c */
[----:B------:R-:W-:-:S03]  /*be910*/  IADD3 R10, R6, 0x9e, RZ ;  /* 0x0000009e060a7810 */ /* 0x000fc60007ffe0ff */
[----:B-1----:R-:W2:Y:S01]  /*be920*/  LDL.LU R249, [R1+0x544] ;  /* 0x0005440001f97983 */ /* 0x002ea20000300800 */
[C---:B------:R-:W-:Y:S01]  /*be930*/  IMAD.WIDE R242, R8.reuse, 0x4, R4 ;  /* 0x0000000408f27825 */ /* 0x040fe200078e0204 */
[----:B------:R-:W1:Y:S02]  /*be940*/  LDC.64 R234, c[0x0][0x228] ;  /* 0x00008a00ffea7b82 */ /* 0x000e640000000a00 */
[----:B------:R-:W2:Y:S01]  /*be950*/  LDL.LU R248, [R1+0x144] ;  /* 0x0001440001f87983 */ /* 0x000ea20000300800 */
[----:B------:R-:W-:Y:S01]  /*be960*/  IMAD.WIDE R238, R8, 0x4, R2 ;  /* 0x0000000408ee7825 */ /* 0x000fe200078e0202 */
[----:B------:R-:W-:-:S04]  /*be970*/  ISETP.LT.AND P0, PT, R7, R104, !P5 ;  /* 0x000000680700720c */ /* 0x000fc80006f01270 */
[----:B------:R1:W-:Y:S01]  /*be980*/  @P1 STG.E desc[UR60][R238.64], R198 ;  /* 0x000000c6ee001986 */ /* 0x0003e2000c10193c */
[----:B------:R-:W-:Y:S01]  /*be990*/  ISETP.GE.AND P1, PT, R10, R223, PT ;  /* 0x000000df0a00720c */ /* 0x000fe20003f26270 */
[----:B------:R-:W-:Y:S01]  /*be9a0*/  IMAD.IADD R10, R8, 0x1, R0 ;  /* 0x00000001080a7824 */ /* 0x000fe200078e0200 */
[C---:B------:R-:W-:Y:S01]  /*be9b0*/  ISETP.LT.AND P5, PT, R9.reuse, R226, !P5 ;  /* 0x000000e20900720c */ /* 0x040fe20006fa1270 */
[----:B------:R1:W-:Y:S01]  /*be9c0*/  @P4 STG.E desc[UR60][R242.64], R199 ;  /* 0x000000c7f2004986 */ /* 0x0003e2000c10193c */
[----:B------:R-:W-:Y:S01]  /*be9d0*/  ISETP.LT.AND P4, PT, R9, R222, !P1 ;  /* 0x000000de0900720c */ /* 0x000fe20004f81270 */
[----:B------:R-:W4:Y:S01]  /*be9e0*/  LDC R104, c[0x0][0x228] ;  /* 0x00008a00ff687b82 */ /* 0x000f220000000800 */
[----:B------:R-:W-:Y:S01]  /*be9f0*/  ISETP.LT.AND P1, PT, R7, R12, !P1 ;  /* 0x0000000c0700720c */ /* 0x000fe20004f21270 */
[----:B-1----:R-:W2:Y:S01]  /*bea00*/  LDL.LU R198, [R1+0x948] ;  /* 0x0009480001c67983 */ /* 0x002ea20000300800 */
[----:B------:R-:W-:-:S05]  /*bea10*/  IMAD.WIDE R238, R10, 0x4, R2 ;  /* 0x000000040aee7825 */ /* 0x000fca00078e0202 */
[----:B------:R-:W1:Y:S01]  /*bea20*/  LDC.64 R222, c[0x0][0x228] ;  /* 0x00008a00ffde7b82 */ /* 0x000e620000000a00 */
[----:B------:R-:W2:Y:S01]  /*bea30*/  LDL.LU R199, [R1+0xca8] ;  /* 0x000ca80001c77983 */ /* 0x000ea20000300800 */
[C---:B------:R-:W-:Y:S02]  /*bea40*/  IMAD.IADD R8, R10.reuse, 0x1, R0 ;  /* 0x000000010a087824 */ /* 0x040fe400078e0200 */
[----:B------:R-:W-:Y:S01]  /*bea50*/  IMAD.WIDE R226, R10, 0x4, R4 ;  /* 0x000000040ae27825 */ /* 0x000fe200078e0204 */
[----:B------:R1:W-:Y:S04]  /*bea60*/  @P0 STG.E desc[UR60][R238.64], R146 ;  /* 0x00000092ee000986 */ /* 0x0003e8000c10193c */
[----:B------:R1:W-:Y:S02]  /*bea70*/  @P5 STG.E desc[UR60][R226.64], R147 ;  /* 0x00000093e2005986 */ /* 0x0003e4000c10193c */
[----:B-1----:R-:W-:-:S02]  /*bea80*/  IMAD.WIDE R238, R8, 0x4, R2 ;  /* 0x0000000408ee7825 */ /* 0x002fc400078e0202 */
[----:B------:R-:W2:Y:S01]  /*bea90*/  LDL.LU R146, [R1+0x548] ;  /* 0x0005480001927983 */ /* 0x000ea20000300800 */
[C---:B------:R-:W-:Y:S02]  /*beaa0*/  IADD3 R12, R6.reuse, 0x9f, RZ ;  /* 0x0000009f060c7810 */ /* 0x040fe40007ffe0ff */
[----:B------:R-:W-:Y:S01]  /*beab0*/  IADD3 R10, R6, 0xa0, RZ ;  /* 0x000000a0060a7810 */ /* 0x000fe20007ffe0ff */
[----:B------:R-:W2:Y:S01]  /*beac0*/  LDL.LU R147, [R1+0x148] ;  /* 0x0001480001937983 */ /* 0x000ea20000300800 */
[----:B------:R-:W1:Y:S03]  /*bead0*/  LDC.64 R226, c[0x0][0x228] ;  /* 0x00008a00ffe27b82 */ /* 0x000e660000000a00 */
[----:B------:R1:W-:Y:S04]  /*beae0*/  @P1 STG.E desc[UR60][R238.64], R144 ;  /* 0x00000090ee001986 */ /* 0x0003e8000c10193c */
[----:B-1----:R-:W2:Y:S01]  /*beaf0*/  LDL.LU R144, [R1+0x94c] ;  /* 0x00094c0001907983 */ /* 0x002ea20000300800 */
[----:B------:R-:W-:Y:S01]  /*beb00*/  ISETP.GE.AND P0, PT, R12, R231, PT ;  /* 0x000000e70c00720c */ /* 0x000fe20003f06270 */
[----:B------:R-:W-:-:S03]  /*beb10*/  IMAD.WIDE R238, R8, 0x4, R4 ;  /* 0x0000000408ee7825 */ /* 0x000fc600078e0204 */
[----:B------:R-:W-:Y:S02]  /*beb20*/  ISETP.LT.AND P5, PT, R7, R102, !P0 ;  /* 0x000000660700720c */ /* 0x000fe400047a1270 */
[----:B------:R-:W-:Y:S01]  /*beb30*/  ISETP.GE.AND P1, PT, R10, R235, PT ;  /* 0x000000eb0a00720c */ /* 0x000fe20003f26270 */
[--C-:B------:R-:W-:Y:S01]  /*beb40*/  IMAD.IADD R10, R8, 0x1, R0.reuse ;  /* 0x00000001080a7824 */ /* 0x100fe200078e0200 */
[----:B------:R-:W-:Y:S01]  /*beb50*/  ISETP.LT.AND P0, PT, R9, R230, !P0 ;  /* 0x000000e60900720c */ /* 0x000fe20004701270 */
[----:B------:R-:W1:Y:S01]  /*beb60*/  LDC R102, c[0x0][0x228] ;  /* 0x00008a00ff667b82 */ /* 0x000e620000000800 */
[----:B------:R-:W-:Y:S01]  /*beb70*/  IADD3 R12, R6, 0xa1, RZ ;  /* 0x000000a1060c7810 */ /* 0x000fe20007ffe0ff */
[----:B------:R-:W-:-:S06]  /*beb80*/  IMAD.IADD R8, R10, 0x1, R0 ;  /* 0x000000010a087824 */ /* 0x000fcc00078e0200 */
[----:B------:R-:W1:Y:S01]  /*beb90*/  LDC.64 R230, c[0x0][0x228] ;  /* 0x00008a00ffe67b82 */ /* 0x000e620000000a00 */
[----:B------:R-:W-:Y:S01]  /*beba0*/  IMAD.WIDE R242, R8, 0x4, R2 ;  /* 0x0000000408f27825 */ /* 0x000fe200078e0202 */
[----:B---3--:R3:W-:Y:S01]  /*bebb0*/  @P4 STG.E desc[UR60][R238.64], R145 ;  /* 0x00000091ee004986 */ /* 0x0087e2000c10193c */
[----:B------:R-:W-:-:S05]  /*bebc0*/  ISETP.LT.AND P4, PT, R7, R100, !P1 ;  /* 0x000000640700720c */ /* 0x000fca0004f81270 */
[----:B------:R-:W2:Y:S01]  /*bebd0*/  LDC R100, c[0x0][0x228] ;  /* 0x00008a00ff647b82 */ /* 0x000ea20000000800 */
[----:B---3--:R-:W-:Y:S01]  /*bebe0*/  IMAD.WIDE R238, R10, 0x4, R2 ;  /* 0x000000040aee7825 */ /* 0x008fe200078e0202 */
[----:B------:R-:W3:Y:S04]  /*bebf0*/  LDL.LU R145, [R1+0xcac] ;  /* 0x000cac0001917983 */ /* 0x000ee80000300800 */
[----:B----4-:R4:W-:Y:S01]  /*bec00*/  @P5 STG.E desc[UR60][R238.64], R188 ;  /* 0x000000bcee005986 */ /* 0x0109e2000c10193c */
[----:B------:R-:W-:Y:S02]  /*bec10*/  ISETP.GE.AND P5, PT, R12, R223, PT ;  /* 0x000000df0c00720c */ /* 0x000fe40003fa6270 */
[----:B------:R-:W-:Y:S01]  /*bec20*/  ISETP.LT.AND P1, PT, R9, R234, !P1 ;  /* 0x000000ea0900720c */ /* 0x000fe20004f21270 */
[----:B----4-:R-:W-:Y:S01]  /*bec30*/  IMAD.WIDE R238, R10, 0x4, R4 ;  /* 0x000000040aee7825 */ /* 0x010fe200078e0204 */
[----:B------:R-:W-:Y:S01]  /*bec40*/  IADD3 R10, R8, R0, RZ ;  /* 0x00000000080a7210 */ /* 0x000fe20007ffe0ff */
[----:B------:R-:W4:Y:S04]  /*bec50*/  LDL.LU R188, [R1+0x54c] ;  /* 0x00054c0001bc7983 */ /* 0x000f280000300800 */
[----:B------:R1:W-:Y:S01]  /*bec60*/  @P0 STG.E desc[UR60][R238.64], R189 ;  /* 0x000000bdee000986 */ /* 0x0003e2000c10193c */
[----:B------:R-:W-:-:S02]  /*bec70*/  ISETP.LT.AND P0, PT, R7, R104, !P5 ;  /* 0x000000680700720c */ /* 0x000fc40006f01270 */
[----:B------:R-:W-:Y:S01]  /*bec80*/  ISETP.LT.AND P5, PT, R9, R222, !P5 ;  /* 0x000000de0900720c */ /* 0x000fe20006fa1270 */
[----:B------:R-:W-:Y:S01]  /*bec90*/  VIADD R12, R6, 0xa2 ;  /* 0x000000a2060c7836 */ /* 0x000fe20000000000 */
[----:B------:R-:W2:Y:S01]  /*beca0*/  LDC.64 R222, c[0x0][0x228] ;  /* 0x00008a00ffde7b82 */ /* 0x000ea20000000a00 */
[----:B------:R-:W-:Y:S01]  /*becb0*/  IMAD.WIDE R234, R8, 0x4, R4 ;  /* 0x0000000408ea7825 */ /* 0x000fe200078e0204 */
[----:B------:R-:W-:Y:S02]  /*becc0*/  @P4 STG.E desc[UR60][R242.64], R237 ;  /* 0x000000edf2004986 */ /* 0x000fe4000c10193c */
[----:B------:R-:W-:Y:S01]  /*becd0*/  ISETP.GE.AND P4, PT, R12, R227, PT ;  /* 0x000000e30c00720c */ /* 0x000fe20003f86270 */
[----:B-1----:R-:W-:-:S03]  /*bece0*/  IMAD.WIDE R238, R10, 0x4, R2 ;  /* 0x000000040aee7825 */ /* 0x002fc600078e0202 */
[----:B------:R-:W1:Y:S01]  /*becf0*/  LDC R104, c[0x0][0x228] ;  /* 0x00008a00ff687b82 */ /* 0x000e620000000800 */
[----:B------:R2:W-:Y:S01]  /*bed00*/  @P1 STG.E desc[UR60][R234.64], R233 ;  /* 0x000000e9ea001986 */ /* 0x0005e2000c10193c */
[----:B------:R-:W-:-:S03]  /*bed10*/  IADD3 R8, R6, 0xa3, RZ ;  /* 0x000000a306087810 */ /* 0x000fc60007ffe0ff */
[----:B------:R-:W4:Y:S01]  /*bed20*/  LDL.LU R189, [R1+0x14c] ;  /* 0x00014c0001bd7983 */ /* 0x000f220000300800 */
[----:B------:R-:W-:Y:S02]  /*bed30*/  ISETP.GE.AND P1, PT, R8, R231, PT ;  /* 0x000000e70800720c */ /* 0x000fe40003f26270 */
[----:B------:R-:W1:Y:S01]  /*bed40*/  LDC R12, c[0x0][0x228] ;  /* 0x00008a00ff0c7b82 */ /* 0x000e620000000800 */
[----:B--2---:R2:W-:Y:S01]  /*bed50*/  @P0 STG.E desc[UR60][R238.64], R229 ;  /* 0x000000e5ee000986 */ /* 0x0045e2000c10193c */
[----:B------:R-:W-:Y:S02]  /*bed60*/  ISETP.LT.AND P0, PT, R7, R102, !P4 ;  /* 0x000000660700720c */ /* 0x000fe40006701270 */
[----:B------:R-:W-:-:S04]  /*bed70*/  ISETP.LT.AND P4, PT, R9, R226, !P4 ;  /* 0x000000e20900720c */ /* 0x000fc80006781270 */
[----:B------:R-:W1:Y:S01]  /*bed80*/  LDC.64 R234, c[0x0][0x228] ;  /* 0x00008a00ffea7b82 */ /* 0x000e620000000a00 */
[----:B--2---:R-:W-:-:S07]  /*bed90*/  IMAD.WIDE R238, R10, 0x4, R4 ;  /* 0x000000040aee7825 */ /* 0x004fce00078e0204 */
[----:B------:R-:W2:Y:S01]  /*beda0*/  LDC R102, c[0x0][0x228] ;  /* 0x00008a00ff667b82 */ /* 0x000ea20000000800 */
[----:B------:R-:W4:Y:S01]  /*bedb0*/  LDL.LU R229, [R1+0xcc0] ;  /* 0x000cc00001e57983 */ /* 0x000f220000300800 */
[----:B------:R-:W-:-:S03]  /*bedc0*/  IMAD.IADD R10, R10, 0x1, R0 ;  /* 0x000000010a0a7824 */ /* 0x000fc600078e0200 */
[----:B------:R1:W-:Y:S01]  /*bedd0*/  @P5 STG.E desc[UR60][R238.64], R225 ;  /* 0x000000e1ee005986 */ /* 0x0003e2000c10193c */
[----:B------:R-:W-:Y:S01]  /*bede0*/  ISETP.LT.AND P5, PT, R9, R230, !P1 ;  /* 0x000000e60900720c */ /* 0x000fe20004fa1270 */
[----:B------:R-:W-:Y:S01]  /*bedf0*/  IMAD.WIDE R226, R10, 0x4, R2 ;  /* 0x000000040ae27825 */ /* 0x000fe200078e0202 */
[----:B------:R-:W-:Y:S01]  /*bee00*/  ISETP.LT.AND P1, PT, R7, R100, !P1 ;  /* 0x000000640700720c */ /* 0x000fe20004f21270 */
[----:B------:R-:W2:Y:S01]  /*bee10*/  LDC.64 R230, c[0x0][0x228] ;  /* 0x00008a00ffe67b82 */ /* 0x000ea20000000a00 */
[----:B------:R-:W-:Y:S01]  /*bee20*/  IADD3 R8, R6, 0xa4, RZ ;  /* 0x000000a406087810 */ /* 0x000fe20007ffe0ff */
[----:B-1----:R-:W4:Y:S01]  /*bee30*/  LDL.LU R225, [R1+0x950] ;  /* 0x0009500001e17983 */ /* 0x002f220000300800 */
[----:B------:R-:W-:-:S05]  /*bee40*/  IMAD.WIDE R238, R10, 0x4, R4 ;  /* 0x000000040aee7825 */ /* 0x000fca00078e0204 */
[----:B------:R-:W1:Y:S01]  /*bee50*/  LDC R100, c[0x0][0x228] ;  /* 0x00008a00ff647b82 */ /* 0x000e620000000800 */
[----:B------:R2:W-:Y:S01]  /*bee60*/  @P0 STG.E desc[UR60][R226.64], R251 ;  /* 0x000000fbe2000986 */ /* 0x0005e2000c10193c */
[----:B------:R-:W-:Y:S01]  /*bee70*/  IMAD.IADD R10, R10, 0x1, R0 ;  /* 0x000000010a0a7824 */ /* 0x000fe200078e0200 */
[----:B------:R-:W-:Y:S02]  /*bee80*/  ISETP.GE.AND P0, PT, R8, R223, PT ;  /* 0x000000df0800720c */ /* 0x000fe40003f06270 */
[----:B------:R2:W-:Y:S02]  /*bee90*/  @P4 STG.E desc[UR60][R238.64], R250 ;  /* 0x000000faee004986 */ /* 0x0005e4000c10193c */
[----:B------:R-:W-:Y:S01]  /*beea0*/  ISETP.LT.AND P4, PT, R9, R222, !P0 ;  /* 0x000000de0900720c */ /* 0x000fe20004781270 */
[----:B------:R-:W4:Y:S01]  /*beeb0*/  LDC.64 R242, c[0x0][0x228] ;  /* 0x00008a00fff27b82 */ /* 0x000f220000000a00 */
[----:B------:R-:W-:Y:S01]  /*beec0*/  ISETP.LT.AND P0, PT, R7, R104, !P0 ;  /* 0x000000680700720c */ /* 0x000fe20004701270 */
[----:B--2---:R-:W2:Y:S01]  /*beed0*/  LDL.LU R251, [R1+0xcb0] ;  /* 0x000cb00001fb7983 */ /* 0x004ea20000300800 */
[----:B------:R-:W-:Y:S01]  /*beee0*/  IMAD.WIDE R226, R10, 0x4, R2 ;  /* 0x000000040ae27825 */ /* 0x000fe200078e0202 */
[----:B------:R-:W-:-:S04]  /*beef0*/  IADD3 R8, R6, 0xa5, RZ ;  /* 0x000000a506087810 */ /* 0x000fc80007ffe0ff */
[----:B------:R-:W1:Y:S01]  /*bef00*/  LDC R104, c[0x0][0x228] ;  /* 0x00008a00ff687b82 */ /* 0x000e620000000800 */
[----:B------:R-:W2:Y:S01]  /*bef10*/  LDL.LU R250, [R1+0x550] ;  /* 0x0005500001fa7983 */ /* 0x000ea20000300800 */
[----:B------:R-:W-:-:S03]  /*bef20*/  IMAD.WIDE R222, R10, 0x4, R4 ;  /* 0x000000040ade7825 */ /* 0x000fc600078e0204 */
[----:B------:R1:W-:Y:S01]  /*bef30*/  @P1 STG.E desc[UR60][R226.64], R249 ;  /* 0x000000f9e2001986 */ /* 0x0003e2000c10193c */
[----:B------:R-:W-:Y:S01]  /*bef40*/  IMAD.IADD R10, R10, 0x1, R0 ;  /* 0x000000010a0a7824 */ /* 0x000fe200078e0200 */
[----:B------:R-:W-:Y:S02]  /*bef50*/  ISETP.GE.AND P1, PT, R8, R235, PT ;  /* 0x000000eb0800720c */ /* 0x000fe40003f26270 */
[----:B------:R1:W-:Y:S01]  /*bef60*/  @P5 STG.E desc[UR60][R222.64], R248 ;  /* 0x000000f8de005986 */ /* 0x0003e2000c10193c */
[----:B------:R-:W-:-:S03]  /*bef70*/  IADD3 R8, R6, 0xa6, RZ ;  /* 0x000000a606087810 */ /* 0x000fc60007ffe0ff */
[----:B-1----:R-:W2:Y:S01]  /*bef80*/  LDL.LU R249, [R1+0xcc4] ;  /* 0x000cc40001f97983 */ /* 0x002ea20000300800 */
[----:B------:R-:W1:Y:S01]  /*bef90*/  LDC.64 R226, c[0x0][0x228] ;  /* 0x00008a00ffe27b82 */ /* 0x000e620000000a00 */
[C---:B------:R-:W-:Y:S02]  /*befa0*/  IMAD.WIDE R222, R10.reuse, 0x4, R2 ;  /* 0x000000040ade7825 */ /* 0x040fe400078e0202 */
[----:B------:R-:W2:Y:S01]  /*befb0*/  LDL.LU R248, [R1+0x954] ;  /* 0x0009540001f87983 */ /* 0x000ea20000300800 */
[----:B------:R-:W-:Y:S01]  /*befc0*/  ISETP.LT.AND P5, PT, R7, R102, !P1 ;  /* 0x000000660700720c */ /* 0x000fe20004fa1270 */
[----:B------:R-:W-:Y:S02]  /*befd0*/  IMAD.WIDE R238, R10, 0x4, R4 ;  /* 0x000000040aee7825 */ /* 0x000fe400078e0204 */
[----:B------:R1:W-:Y:S01]  /*befe0*/  @P0 STG.E desc[UR60][R222.64], R198 ;  /* 0x000000c6de000986 */ /* 0x0003e2000c10193c */
[----:B------:R-:W-:Y:S01]  /*beff0*/  ISETP.GE.AND P0, PT, R8, R231, PT ;  /* 0x000000e70800720c */ /* 0x000fe20003f06270 */
[----:B------:R-:W4:Y:S01]  /*bf000*/  LDC R102, c[0x0][0x228] ;  /* 0x00008a00ff667b82 */ /* 0x000f220000000800 */
[----:B------:R-:W-:Y:S01]  /*bf010*/  IMAD.IADD R10, R10, 0x1, R0 ;  /* 0x000000010a0a7824 */ /* 0x000fe200078e0200 */
[----:B------:R1:W-:Y:S01]  /*bf020*/  @P4 STG.E desc[UR60][R238.64], R199 ;  /* 0x000000c7ee004986 */ /* 0x0003e2000c10193c */
[----:B------:R-:W-:-:S02]  /*bf030*/  ISETP.LT.AND P1, PT, R9, R234, !P1 ;  /* 0x000000ea0900720c */ /* 0x000fc40004f21270 */
[----:B------:R-:W-:Y:S02]  /*bf040*/  ISETP.LT.AND P4, PT, R9, R230, !P0 ;  /* 0x000000e60900720c */ /* 0x000fe40004781270 */
[----:B------:R-:W-:Y:S01]  /*bf050*/  ISETP.LT.AND P0, PT, R7, R12, !P0 ;  /* 0x0000000c0700720c */ /* 0x000fe20004701270 */
[----:B-1----:R-:W2:Y:S01]  /*bf060*/  LDL.LU R198, [R1+0xcb4] ;  /* 0x000cb40001c67983 */ /* 0x002ea20000300800 */
[C---:B------:R-:W-:Y:S01]  /*bf070*/  IMAD.WIDE R234, R10.reuse, 0x4, R2 ;  /* 0x000000040aea7825 */ /* 0x040fe200078e0202 */
[----:B------:R-:W1:Y:S02]  /*bf080*/  LDC.64 R222, c[0x0][0x228] ;  /* 0x00008a00ffde7b82 */ /* 0x000e640000000a00 */
[----:B------:R-:W2:Y:S01]  /*bf090*/  LDL.LU R199, [R1+0x554] ;  /* 0x0005540001c77983 */ /* 0x000ea20000300800 */
[C---:B------:R-:W-:Y:S01]  /*bf0a0*/  IADD3 R8, R10.reuse, R0, RZ ;  /* 0x000000000a087210 */ /* 0x040fe20007ffe0ff */
[----:B------:R-:W-:Y:S02]  /*bf0b0*/  IMAD.WIDE R230, R10, 0x4, R4 ;  /* 0x000000040ae67825 */ /* 0x000fe400078e0204 */
[----:B------:R1:W-:Y:S02]  /*bf0c0*/  @P5 STG.E desc[UR60][R234.64], R146 ;  /* 0x00000092ea005986 */ /* 0x0003e4000c10193c */
[----:B------:R-:W4:Y:S02]  /*bf0d0*/  LDC.64 R238, c[0x0][0x228] ;  /* 0x00008a00ffee7b82 */ /* 0x000f240000000a00 */
[----:B------:R1:W-:Y:S02]  /*bf0e0*/  @P1 STG.E desc[UR60][R230.64], R147 ;  /* 0x00000093e6001986 */ /* 0x0003e4000c10193c */
[----:B-1----:R-:W-:-:S02]  /*bf0f0*/  IMAD.WIDE R234, R8, 0x4, R2 ;  /* 0x0000000408ea7825 */ /* 0x002fc400078e0202 */
[----:B------:R-:W2:Y:S04]  /*bf100*/  LDL.LU R146, [R1+0xcc8] ;  /* 0x000cc80001927983 */ /* 0x000ea80000300800 */
[----:B------:R-:W2:Y:S04]  /*bf110*/  LDL.LU R147, [R1+0x958] ;  /* 0x0009580001937983 */ /* 0x000ea80000300800 */
[----:B------:R1:W-:Y:S04]  /*bf120*/  @P0 STG.E desc[UR60][R234.64], R144 ;  /* 0x00000090ea000986 */ /* 0x0003e8000c10193c */
[----:B-1----:R-:W2:Y:S01]  /*bf130*/  LDL.LU R144, [R1+0xcb8] ;  /* 0x000cb80001907983 */ /* 0x002ea20000300800 */
[----:B------:R-:W-:Y:S01]  /*bf140*/  VIADD R12, R6, 0xa7 ;  /* 0x000000a7060c7836 */ /* 0x000fe20000000000 */
[C---:B------:R-:W-:Y:S01]  /*bf150*/  IADD3 R10, R8.reuse, R0, RZ ;  /* 0x00000000080a7210 */ /* 0x040fe20007ffe0ff */
[----:B------:R-:W-:Y:S01]  /*bf160*/  IMAD.WIDE R230, R8, 0x4, R4 ;  /* 0x0000000408e67825 */ /* 0x000fe200078e0204 */
[----:B------:R-:W-:Y:S01]  /*bf170*/  ISETP.LT.AND P1, PT, R7, R100, !P6 ;  /* 0x000000640700720c */ /* 0x000fe20007721270 */
[----:B------:R-:W1:Y:S01]  /*bf180*/  LDC.64 R234, c[0x0][0x228] ;  /* 0x00008a00ffea7b82 */ /* 0x000e620000000a00 */
[----:B------:R-:W-:-:S04]  /*bf190*/  ISETP.GE.AND P5, PT, R12, R227, PT ;  /* 0x000000e30c00720c */ /* 0x000fc80003fa6270 */
[----:B------:R-:W-:Y:S02]  /*bf1a0*/  ISETP.LT.AND P0, PT, R7, R104, !P5 ;  /* 0x000000680700720c */ /* 0x000fe40006f01270 */
[C---:B------:R-:W-:Y:S01]  /*bf1b0*/  ISETP.LT.AND P5, PT, R9.reuse, R226, !P5 ;  /* 0x000000e20900720c */ /* 0x040fe20006fa1270 */
[----:B------:R-:W-:Y:S01]  /*bf1c0*/  IMAD.WIDE R226, R10, 0x4, R2 ;  /* 0x000000040ae27825 */ /* 0x000fe200078e0202 */
[----:B------:R-:W-:Y:S01]  /*bf1d0*/  IADD3 R12, R6, 0xa9, RZ ;  /* 0x000000a9060c7810 */ /* 0x000fe20007ffe0ff */
[----:B------:R-:W1:Y:S01]  /*bf1e0*/  LDC R104, c[0x0][0x228] ;  /* 0x00008a00ff687b82 */ /* 0x000e620000000800 */
[----:B------:R-:W-:Y:S01]  /*bf1f0*/  ISETP.LT.AND P6, PT, R9, R220, !P6 ;  /* 0x000000dc0900720c */ /* 0x000fe200077c1270 */
[----:B------:R-:W-:Y:S02]  /*bf200*/  IMAD.IADD R8, R10, 0x1, R0 ;  /* 0x000000010a087824 */ /* 0x000fe400078e0200 */
[----:B------:R-:W-:Y:S02]  /*bf210*/  VIADD R100, R6, 0xaa ;  /* 0x000000aa06647836 */ /* 0x000fe40000000000 */
[--C-:B------:R-:W-:Y:S01]  /*bf220*/  IMAD.WIDE R220, R8, 0x4, R4.reuse ;  /* 0x0000000408dc7825 */ /* 0x100fe200078e0204 */
[----:B---3--:R3:W-:Y:S04]  /*bf230*/  @P4 STG.E desc[UR60][R230.64], R145 ;  /* 0x00000091e6004986 */ /* 0x0087e8000c10193c */
[----:B---3--:R-:W3:Y:S01]  /*bf240*/  LDL.LU R145, [R1+0x558] ;  /* 0x0005580001917983 */ /* 0x008ee20000300800 */
[----:B------:R-:W-:-:S03]  /*bf250*/  IMAD.WIDE R230, R10, 0x4, R4 ;  /* 0x000000040ae67825 */ /* 0x000fc600078e0204 */
[----:B----4-:R4:W-:Y:S01]  /*bf260*/  @P0 STG.E desc[UR60][R226.64], R188 ;  /* 0x000000bce2000986 */ /* 0x0109e2000c10193c */
[----:B------:R-:W-:Y:S01]  /*bf270*/  ISETP.GE.AND P0, PT, R12, R223, PT ;  /* 0x000000df0c00720c */ /* 0x000fe20003f06270 */
[----:B------:R-:W-:Y:S01]  /*bf280*/  IMAD.IADD R10, R8, 0x1, R0 ;  /* 0x00000001080a7824 */ /* 0x000fe200078e0200 */
[----:B------:R-:W-:Y:S02]  /*bf290*/  ISETP.GE.AND P4, PT, R100, R243, PT ;  /* 0x000000f36400720c */ /* 0x000fe40003f86270 */
[----:B------:R-:W1:Y:S01]  /*bf2a0*/  LDC R100, c[0x0][0x228] ;  /* 0x00008a00ff647b82 */ /* 0x000e620000000800 */
[----:B----4-:R-:W-:Y:S01]  /*bf2b0*/  IMAD.WIDE R226, R8, 0x4, R2 ;  /* 0x0000000408e27825 */ /* 0x010fe200078e0202 */
[----:B------:R-:W4:Y:S04]  /*bf2c0*/  LDL.LU R188, [R1+0xccc] ;  /* 0x000ccc0001bc7983 */ /* 0x000f280000300800 */
[----:B------:R1:W-:Y:S01]  /*bf2d0*/  @P5 STG.E desc[UR60][R230.64], R189 ;  /* 0x000000bde6005986 */ /* 0x0003e2000c10193c */
[----:B------:R-:W-:-:S02]  /*bf2e0*/  ISETP.LT.AND P5, PT, R7, R102, !P0 ;  /* 0x000000660700720c */ /* 0x000fc400047a1270 */
[----:B------:R-:W2:Y:S01]  /*bf2f0*/  LDC R102, c[0x0][0x228] ;  /* 0x00008a00ff667b82 */ /* 0x000ea20000000800 */
[----:B------:R-:W-:Y:S02]  /*bf300*/  ISETP.LT.AND P0, PT, R9, R222, !P0 ;  /* 0x000000de0900720c */ /* 0x000fe40004701270 */
[----:B------:R-:W-:-:S05]  /*bf310*/  IADD3 R8, R10, R0, RZ ;  /* 0x000000000a087210 */ /* 0x000fca0007ffe0ff */
[----:B-1----:R-:W1:Y:S01]  /*bf320*/  LDC.64 R230, c[0x0][0x228] ;  /* 0x00008a00ffe67b82 */ /* 0x002e620000000a00 */
[----:B------:R-:W-:Y:S01]  /*bf330*/  IADD3 R12, R6, 0xab, RZ ;  /* 0x000000ab060c7810 */ /* 0x000fe20007ffe0ff */
[----:B------:R-:W4:Y:S04]  /*bf340*/  LDL.LU R189, [R1+0x95c] ;  /* 0x00095c0001bd7983 */ /* 0x000f280000300800 */
[----:B------:R1:W-:Y:S01]  /*bf350*/  @P1 STG.E desc[UR60][R226.64], R229 ;  /* 0x000000e5e2001986 */ /* 0x0003e2000c10193c */
[----:B------:R-:W-:Y:S01]  /*bf360*/  IMAD.WIDE R222, R8, 0x4, R2 ;  /* 0x0000000408de7825 */ /* 0x000fe200078e0202 */
[----:B------:R-:W-:Y:S02]  /*bf370*/  ISETP.GE.AND P1, PT, R12, R239, PT ;  /* 0x000000ef0c00720c */ /* 0x000fe40003f26270 */
[----:B------:R-:W4:Y:S01]  /*bf380*/  LDL.LU R233, [R1+0xcbc] ;  /* 0x000cbc0001e97983 */ /* 0x000f220000300800 */
[----:B-1----:R-:W1:Y:S03]  /*bf390*/  LDC.64 R226, c[0x0][0x228] ;  /* 0x00008a00ffe27b82 */ /* 0x002e660000000a00 */
[----:B------:R2:W-:Y:S01]  /*bf3a0*/  @P6 STG.E desc[UR60][R220.64], R225 ;  /* 0x000000e1dc006986 */ /* 0x0005e2000c10193c */
[----:B------:R-:W-:-:S04]  /*bf3b0*/  ISETP.LT.AND P6, PT, R7, R108, !P4 ;  /* 0x0000006c0700720c */ /* 0x000fc800067c1270 */
[----:B------:R-:W1:Y:S01]  /*bf3c0*/  LDC R108, c[0x0][0x228] ;  /* 0x00008a00ff6c7b82 */ /* 0x000e620000000800 */
[----:B------:R-:W-:Y:S01]  /*bf3d0*/  ISETP.LT.AND P4, PT, R9, R110, !P4 ;  /* 0x0000006e0900720c */ /* 0x000fe20006781270 */
[----:B------:R-:W-:Y:S01]  /*bf3e0*/  VIADD R12, R6, 0xac ;  /* 0x000000ac060c7836 */ /* 0x000fe20000000000 */
[----:B------:R-:W4:Y:S01]  /*bf3f0*/  LDL.LU R229, [R1+0x55c] ;  /* 0x00055c0001e57983 */ /* 0x000f220000300800 */
[----:B--2---:R-:W-:-:S05]  /*bf400*/  IMAD.WIDE R220, R10, 0x4, R2 ;  /* 0x000000040adc7825 */ /* 0x004fca00078e0202 */
[----:B------:R2:W-:Y:S01]  /*bf410*/  @P5 STG.E desc[UR60][R220.64], R251 ;  /* 0x000000fbdc005986 */ /* 0x0005e2000c10193c */
[----:B------:R-:W-:Y:S02]  /*bf420*/  ISETP.GE.AND P5, PT, R12, R235, PT ;  /* 0x000000eb0c00720c */ /* 0x000fe40003fa6270 */
[----:B------:R-:W1:Y:S01]  /*bf430*/  LDC R12, c[0x0][0x228] ;  /* 0x00008a00ff0c7b82 */ /* 0x000e620000000800 */
[----:B--2---:R-:W-:-:S05]  /*bf440*/  IMAD.WIDE R220, R10, 0x4, R4 ;  /* 0x000000040adc7825 */ /* 0x004fca00078e0204 */
[----:B------:R2:W-:Y:S04]  /*bf450*/  @P0 STG.E desc[UR60][R220.64], R250 ;  /* 0x000000fadc000986 */ /* 0x0005e8000c10193c */
[----:B------:R2:W-:Y:S01]  /*bf460*/  @P6 STG.E desc[UR60][R222.64], R249 ;  /* 0x000000f9de006986 */ /* 0x0005e2000c10193c */
[----:B------:R-:W-:Y:S02]  /*bf470*/  ISETP.LT.AND P6, PT, R7, R104, !P1 ;  /* 0x000000680700720c */ /* 0x000fe40004fc1270 */
[----:B------:R-:W-:Y:S01]  /*bf480*/  ISETP.LT.AND P1, PT, R9, R106, !P1 ;  /* 0x0000006a0900720c */ /* 0x000fe20004f21270 */
[----:B------:R-:W1:Y:S01]  /*bf490*/  LDC R104, c[0x0][0x228] ;  /* 0x00008a00ff687b82 */ /* 0x000e620000000800 */
[----:B--2---:R-:W-:Y:S01]  /*bf4a0*/  IMAD.WIDE R220, R8, 0x4, R4 ;  /* 0x0000000408dc7825 */ /* 0x004fe200078e0204 */
[----:B------:R-:W-:-:S03]  /*bf4b0*/  IADD3 R10, R6, 0xad, RZ ;  /* 0x000000ad060a7810 */ /* 0x000fc60007ffe0ff */
[----:B------:R-:W-:Y:S01]  /*bf4c0*/  IMAD.IADD R8, R8, 0x1, R0 ;  /* 0x0000000108087824 */ /* 0x000fe200078e0200 */
[----:B------:R2:W-:Y:S01]  /*bf4d0*/  @P4 STG.E desc[UR60][R220.64], R248 ;  /* 0x000000f8dc004986 */ /* 0x0005e2000c10193c */
[----:B------:R-:W-:Y:S01]  /*bf4e0*/  ISETP.LT.AND P4, PT, R9, R102, !P5 ;  /* 0x000000660900720c */ /* 0x000fe20006f81270 */
[----:B------:R-:W1:Y:S01]  /*bf4f0*/  LDC.64 R222, c[0x0][0x228] ;  /* 0x00008a00ffde7b82 */ /* 0x000e620000000a00 */
[----:B------:R-:W-:Y:S01]  /*bf500*/  IMAD.WIDE R250, R8, 0x4, R2 ;  /* 0x0000000408fa7825 */ /* 0x000fe200078e0202 */
[----:B------:R-:W-:Y:S02]  /*bf510*/  ISETP.LT.AND P5, PT, R7, R100, !P5 ;  /* 0x000000640700720c */ /* 0x000fe40006fa1270 */
[----:B------:R-:W-:Y:S02]  /*bf520*/  ISETP.GE.AND P0, PT, R10, R231, PT ;  /* 0x000000e70a00720c */ /* 0x000fe40003f06270 */
[----:B------:R1:W-:Y:S02]  /*bf530*/  @P6 STG.E desc[UR60][R250.64], R198 ;  /* 0x000000c6fa006986 */ /* 0x0003e4000c10193c */
[----:B------:R-:W1:Y:S01]  /*bf540*/  LDC R102, c[0x0][0x228] ;  /* 0x00008a00ff667b82 */ /* 0x000e620000000800 */
[----:B--2---:R-:W-:-:S04]  /*bf550*/  IMAD.WIDE R248, R8, 0x4, R4 ;  /* 0x0000000408f87825 */ /* 0x004fc800078e0204 */
[----:B------:R-:W-:Y:S01]  /*bf560*/  IMAD.IADD R8, R8, 0x1, R0 ;  /* 0x0000000108087824 */ /* 0x000fe200078e0200 */
[----:B------:R2:W-:Y:S01]  /*bf570*/  @P1 STG.E desc[UR60][R248.64], R199 ;  /* 0x000000c7f8001986 */ /* 0x0005e2000c10193c */
[----:B-1----:R-:W-:Y:S01]  /*bf580*/  ISETP.LT.AND P1, PT, R7, R108, !P0 ;  /* 0x0000006c0700720c */ /* 0x002fe20004721270 */
[----:B------:R-:W1:Y:S01]  /*bf590*/  LDC R100, c[0x0][0x228] ;  /* 0x00008a00ff647b82 */ /* 0x000e620000000800 */
[----:B------:R-:W-:-:S07]  /*bf5a0*/  IMAD.WIDE R250, R8, 0x4, R4 ;  /* 0x0000000408fa7825 */ /* 0x000fce00078e0204 */
[----:B------:R-:W1:Y:S01]  /*bf5b0*/  LDC.64 R220, c[0x0][0x228] ;  /* 0x00008a00ffdc7b82 */ /* 0x000e620000000a00 */
[----:B--2---:R-:W-:-:S04]  /*bf5c0*/  IMAD.WIDE R198, R8, 0x4, R2 ;  /* 0x0000000408c67825 */ /* 0x004fc800078e0202 */
[----:B------:R-:W-:Y:S01]  /*bf5d0*/  IMAD.IADD R8, R8, 0x1, R0 ;  /* 0x0000000108087824 */ /* 0x000fe200078e0200 */
[----:B------:R2:W-:Y:S01]  /*bf5e0*/  @P5 STG.E desc[UR60][R198.64], R146 ;  /* 0x00000092c6005986 */ /* 0x0005e2000c10193c */
[----:B------:R-:W-:Y:S01]  /*bf5f0*/  IADD3 R10, R6, 0xae, RZ ;  /* 0x000000ae060a7810 */ /* 0x000fe20007ffe0ff */
[----:B------:R-:W4:Y:S02]  /*bf600*/  LDC.64 R248, c[0x0][0x228] ;  /* 0x00008a00fff87b82 */ /* 0x000f240000000a00 */
[----:B------:R2:W-:Y:S02]  /*bf610*/  @P4 STG.E desc[UR60][R250.64], R147 ;  /* 0x00000093fa004986 */ /* 0x0005e4000c10193c */
[----:B--2---:R-:W-:Y:S01]  /*bf620*/  IMAD.WIDE R198, R8, 0x4, R2 ;  /* 0x0000000408c67825 */ /* 0x004fe200078e0202 */
[----:B------:R-:W-:-:S03]  /*bf630*/  ISETP.LT.AND P0, PT, R9, R12, !P0 ;  /* 0x0000000c0900720c */ /* 0x000fc60004701270 */
[----:B------:R-:W-:Y:S01]  /*bf640*/  IMAD.WIDE R146, R8, 0x4, R4 ;  /* 0x0000000408927825 */ /* 0x000fe200078e0204 */
[----:B------:R2:W-:Y:S01]  /*bf650*/  @P1 STG.E desc[UR60][R198.64], R144 ;  /* 0x00000090c6001986 */ /* 0x0005e2000c10193c */
[----:B------:R-:W-:Y:S01]  /*bf660*/  ISETP.GE.AND P6, PT, R10, R227, PT ;  /* 0x000000e30a00720c */ /* 0x000fe20003fc6270 */
[----:B------:R-:W4:Y:S02]  /*bf670*/  LDC.64 R250, c[0x0][0x228] ;  /* 0x00008a00fffa7b82 */ /* 0x000f240000000a00 */
[----:B--2---:R-:W2:Y:S04]  /*bf680*/  LDL.LU.64 R198, [R1+0x2fd8] ;  /* 0x002fd80001c67983 */ /* 0x004ea80000300a00 */
[----:B------:R-:W2:Y:S01]  /*bf690*/  LDL.LU R225, [R1+0xce0] ;  /* 0x000ce00001e17983 */ /* 0x000ea20000300800 */
[----:B------:R-:W-:-:S02]  /*bf6a0*/  IADD3 R10, R6, 0xaf, RZ ;  /* 0x000000af060a7810 */ /* 0x000fc40007ffe0ff */
[----:B------:R-:W-:Y:S02]  /*bf6b0*/  ISETP.LT.AND P4, PT, R7, R104, !P6 ;  /* 0x000000680700720c */ /* 0x000fe40007781270 */
[----:B------:R-:W-:Y:S01]  /*bf6c0*/  ISETP.LT.AND P6, PT, R9, R102, !P6 ;  /* 0x000000660900720c */ /* 0x000fe200077c1270 */
[----:B------:R-:W-:Y:S01]  /*bf6d0*/  IMAD.IADD R8, R8, 0x1, R0 ;  /* 0x0000000108087824 */ /* 0x000fe200078e0200 */
[----:B------:R-:W-:Y:S01]  /*bf6e0*/  ISETP.GE.AND P5, PT, R10, R223, PT ;  /* 0x000000df0a00720c */ /* 0x000fe20003fa6270 */
[----:B------:R-:W2:Y:S01]  /*bf6f0*/  LDC R104, c[0x0][0x228] ;  /* 0x00008a00ff687b82 */ /* 0x000ea20000000800 */
[----:B------:R-:W-:-:S04]  /*bf700*/  IADD3 R10, R6, 0xb0, RZ ;  /* 0x000000b0060a7810 */ /* 0x000fc80007ffe0ff */
[----:B-1----:R-:W-:Y:S01]  /*bf710*/  ISETP.GE.AND P1, PT, R10, R221, PT ;  /* 0x000000dd0a00720c */ /* 0x002fe20003f26270 */
[----:B---3--:R1:W-:Y:S02]  /*bf720*/  @P0 STG.E desc[UR60][R146.64], R145 ;  /* 0x0000009192000986 */ /* 0x0083e4000c10193c */
[----:B-1----:R-:W1:Y:S01]  /*bf730*/  LDC.64 R144, c[0x0][0x228] ;  /* 0x00008a00ff907b82 */ /* 0x002e620000000a00 */
[----:B------:R-:W-:Y:S01]  /*bf740*/  ISETP.LT.AND P0, PT, R7, R100, !P5 ;  /* 0x000000640700720c */ /* 0x000fe20006f01270 */
[C---:B------:R-:W-:Y:S01]  /*bf750*/  IMAD.WIDE R146, R8.reuse, 0x4, R4 ;  /* 0x0000000408927825 */ /* 0x040fe200078e0204 */
[----:B------:R-:W-:Y:S02]  /*bf760*/  ISETP.LT.AND P5, PT, R9, R246, !P5 ;  /* 0x000000f60900720c */ /* 0x000fe40006fa1270 */
[----:B-1----:R-:W-:Y:S01]  /*bf770*/  MOV R100, R145 ;  /* 0x0000009100647202 */ /* 0x002fe20000000f00 */
[----:B------:R-:W-:Y:S02]  /*bf780*/  IMAD.MOV.U32 R12, RZ, RZ, R144 ;  /* 0x000000ffff0c7224 */ /* 0x000fe400078e0090 */
[----:B------:R-:W-:-:S04]  /*bf790*/  IMAD.WIDE R144, R8, 0x4, R2 ;  /* 0x0000000408907825 */ /* 0x000fc800078e0202 */
[----:B------:R-:W-:Y:S01]  /*bf7a0*/  IMAD.IADD R8, R8, 0x1, R0 ;  /* 0x0000000108087824 */ /* 0x000fe200078e0200 */
[----:B----4-:R1:W-:Y:S04]  /*bf7b0*/  @P4 STG.E desc[UR60][R144.64], R188 ;  /* 0x000000bc90004986 */ /* 0x0103e8000c10193c */
[----:B------:R3:W-:Y:S04]  /*bf7c0*/  @P6 STG.E desc[UR60][R146.64], R189 ;  /* 0x000000bd92006986 */ /* 0x0007e8000c10193c */
[----:B-1----:R-:W4:Y:S04]  /*bf7d0*/  LDL.LU.64 R144, [R1+0x2fd0] ;  /* 0x002fd00001907983 */ /* 0x002f280000300a00 */
[----:B---3--:R-:W3:Y:S01]  /*bf7e0*/  LDL.LU.64 R146, [R1+0x2fc8] ;  /* 0x002fc80001927983 */ /* 0x008ee20000300a00 */
[----:B------:R-:W-:-:S03]  /*bf7f0*/  IMAD.WIDE R188, R8, 0x4, R2 ;  /* 0x0000000408bc7825 */ /* 0x000fc600078e0202 */
[----:B------:R-:W4:Y:S04]  /*bf800*/  LDL.LU R237, [R1+0x960] ;  /* 0x0009600001ed7983 */ /* 0x000f280000300800 */
[----:B------:R1:W-:Y:S01]  /*bf810*/  @P0 STG.E desc[UR60][R188.64], R233 ;  /* 0x000000e9bc000986 */ /* 0x0003e2000c10193c */
[C---:B------:R-:W-:Y:S01]  /*bf820*/  IMAD.WIDE R246, R8.reuse, 0x4, R4 ;  /* 0x0000000408f67825 */ /* 0x040fe200078e0204 */
[----:B------:R-:W-:Y:S02]  /*bf830*/  ISETP.LT.AND P6, PT, R7, R244, !P1 ;  /* 0x000000f40700720c */ /* 0x000fe40004fc1270 */
[----:B-1----:R-:W3:Y:S01]  /*bf840*/  LDL.LU.64 R188, [R1+0x2fc0] ;  /* 0x002fc00001bc7983 */ /* 0x002ee20000300a00 */
[----:B------:R-:W-:Y:S01]  /*bf850*/  IMAD.IADD R8, R8, 0x1, R0 ;  /* 0x0000000108087824 */ /* 0x000fe200078e0200 */
[----:B------:R-:W-:Y:S01]  /*bf860*/  IADD3 R10, R6, 0xb1, RZ ;  /* 0x000000b1060a7810 */ /* 0x000fe20007ffe0ff */
[----:B------:R-:W1:Y:S01]  /*bf870*/  LDC.64 R244, c[0x0][0x228] ;  /* 0x00008a00fff47b82 */ /* 0x000e620000000a00 */
[----:B------:R-:W3:Y:S04]  /*bf880*/  LDL.LU R212, [R1+0xcd0] ;  /* 0x000cd00001d47983 */ /* 0x000ee80000300800 */
[----:B------:R-:W3:Y:S04]  /*bf890*/  LDL.LU R233, [R1+0x560] ;  /* 0x0005600001e97983 */ /* 0x000ee80000300800 */
[----:B------:R1:W-:Y:S04]  /*bf8a0*/  @P5 STG.E desc[UR60][R246.64], R229 ;  /* 0x000000e5f6005986 */ /* 0x0003e8000c10193c */
[----:B------:R-:W3:Y:S04]  /*bf8b0*/  LDL.LU R210, [R1+0xce4] ;  /* 0x000ce40001d27983 */ /* 0x000ee80000300800 */
[----:B-1----:R-:W3:Y:S01]  /*bf8c0*/  LDL.LU R229, [R1+0x964] ;  /* 0x0009640001e57983 */ /* 0x002ee20000300800 */
[----:B------:R-:W-:-:S03]  /*bf8d0*/  IMAD.WIDE R246, R8, 0x4, R2 ;  /* 0x0000000408f67825 */ /* 0x000fc600078e0202 */
[----:B------:R-:W3:Y:S04]  /*bf8e0*/  LDL.LU R208, [R1+0xcd4] ;  /* 0x000cd40001d07983 */ /* 0x000ee80000300800 */
[----:B--2---:R1:W-:Y:S04]  /*bf8f0*/  @P6 STG.E desc[UR60][R246.64], R225 ;  /* 0x000000e1f6006986 */ /* 0x0043e8000c10193c */
[----:B-1----:R-:W2:Y:S04]  /*bf900*/  LDL.LU R225, [R1+0x564] ;  /* 0x0005640001e17983 */ /* 0x002ea80000300800 */
[----:B------:R-:W2:Y:S04]  /*bf910*/  LDL.LU R114, [R1+0xce8] ;  /* 0x000ce80001727983 */ /* 0x000ea80000300800 */
[----:B------:R-:W2:Y:S04]  /*bf920*/  LDL.LU R150, [R1+0x968] ;  /* 0x0009680001967983 */ /* 0x000ea80000300800 */
[----:B------:R-:W2:Y:S04]  /*bf930*/  LDL.LU R204, [R1+0xcd8] ;  /* 0x000cd80001cc7983 */ /* 0x000ea80000300800 */
[----:B------:R-:W2:Y:S01]  /*bf940*/  LDL.LU R148, [R1+0x568] ;  /* 0x0005680001947983 */ /* 0x000ea20000300800 */
[----:B------:R-:W-:-:S02]  /*bf950*/  ISETP.LT.AND P1, PT, R9, R242, !P1 ;  /* 0x000000f20900720c */ /* 0x000fc40004f21270 */
[----:B------:R-:W-:Y:S01]  /*bf960*/  ISETP.GE.AND P4, PT, R10, R249, PT ;  /* 0x000000f90a00720c */ /* 0x000fe20003f86270 */
[----:B------:R-:W2:Y:S01]  /*bf970*/  LDL.LU R206, [R1+0xcec] ;  /* 0x000cec0001ce7983 */ /* 0x000ea20000300800 */
[----:B------:R-:W-:Y:S01]  /*bf980*/  IADD3 R10, R6, 0xb2, RZ ;  /* 0x000000b2060a7810 */ /* 0x000fe20007ffe0ff */
[----:B------:R-:W-:Y:S01]  /*bf990*/  IMAD.WIDE R242, R8, 0x4, R4 ;  /* 0x0000000408f27825 */ /* 0x000fe200078e0204 */
[----:B------:R-:W-:Y:S01]  /*bf9a0*/  ISETP.LT.AND P5, PT, R7, R240, !P4 ;  /* 0x000000f00700720c */ /* 0x000fe200067a1270 */
[----:B------:R-:W2:Y:S01]  /*bf9b0*/  LDL.LU R112, [R1+0x96c] ;  /* 0x00096c0001707983 */ /* 0x000ea20000300800 */
[----:B------:R-:W-:Y:S01]  /*bf9c0*/  ISETP.LT.AND P4, PT, R9, R238, !P4 ;  /* 0x000000ee0900720c */ /* 0x000fe20006781270 */
[----:B------:R-:W1:Y:S01]  /*bf9d0*/  LDC.64 R240, c[0x0][0x228] ;  /* 0x00008a00fff07b82 */ /* 0x000e620000000a00 */
[----:B------:R-:W-:Y:S01]  /*bf9e0*/  ISETP.GE.AND P0, PT, R10, R251, PT ;  /* 0x000000fb0a00720c */ /* 0x000fe20003f06270 */
[----:B------:R-:W-:Y:S01]  /*bf9f0*/  IMAD.IADD R8, R8, 0x1, R0 ;  /* 0x0000000108087824 */ /* 0x000fe200078e0200 */
[----:B------:R-:W-:-:S03]  /*bfa00*/  IADD3 R10, R6, 0xb3, RZ ;  /* 0x000000b3060a7810 */ /* 0x000fc60007ffe0ff */
[----:B------:R-:W-:Y:S01]  /*bfa10*/  IMAD.WIDE R238, R8, 0x4, R4 ;  /* 0x0000000408ee7825 */ /* 0x000fe200078e0204 */
[----:B------:R-:W-:Y:S02]  /*bfa20*/  ISETP.GE.AND P6, PT, R10, R100, PT ;  /* 0x000000640a00720c */ /* 0x000fe40003fc6270 */
[----:B------:R-:W-:Y:S01]  /*bfa30*/  IADD3 R10, R6, 0xb4, RZ ;  /* 0x000000b4060a7810 */ /* 0x000fe20007ffe0ff */
[----:B------:R-:W2:Y:S01]  /*bfa40*/  LDC R100, c[0x0][0x228] ;  /* 0x00008a00ff647b82 */ /* 0x000ea20000000800 */
[----:B----4-:R4:W-:Y:S01]  /*bfa50*/  @P1 STG.E desc[UR60][R242.64], R237 ;  /* 0x000000edf2001986 */ /* 0x0109e2000c10193c */
[----:B------:R-:W-:Y:S02]  /*bfa60*/  ISETP.LT.AND P1, PT, R7, R236, !P0 ;  /* 0x000000ec0700720c */ /* 0x000fe40004721270 */
[----:B------:R-:W-:Y:S01]  /*bfa70*/  ISETP.LT.AND P0, PT, R9, R234, !P0 ;  /* 0x000000ea0900720c */ /* 0x000fe20004701270 */
[----:B----4-:R-:W-:-:S03]  /*bfa80*/  IMAD.WIDE R242, R8, 0x4, R2 ;  /* 0x0000000408f27825 */ /* 0x010fc600078e0202 */
[----:B------:R-:W4:Y:S01]  /*bfa90*/  LDC.64 R236, c[0x0][0x228] ;  /* 0x00008a00ffec7b82 */ /* 0x000f220000000a00 */
[----:B------:R-:W-:Y:S01]  /*bfaa0*/  IMAD.IADD R8, R8, 0x1, R0 ;  /* 0x0000000108087824 */ /* 0x000fe200078e0200 */
[----:B---3--:R-:W-:Y:S03]  /*bfab0*/  @P5 STG.E desc[UR60][R242.64], R212 ;  /* 0x000000d4f2005986 */ /* 0x008fe6000c10193c */
[----:B------:R-:W-:Y:S01]  /*bfac0*/  IMAD.WIDE R234, R8, 0x4, R4 ;  /* 0x0000000408ea7825 */ /* 0x000fe200078e0204 */
[----:B------:R3:W-:Y:S01]  /*bfad0*/  @P4 STG.E desc[UR60][R238.64], R233 ;  /* 0x000000e9ee004986 */ /* 0x0007e2000c10193c */
[----:B------:R-:W-:Y:S02]  /*bfae0*/  ISETP.LT.AND P4, PT, R7, R232, !P6 ;  /* 0x000000e80700720c */ /* 0x000fe40007781270 */
[----:B------:R-:W-:Y:S02]  /*bfaf0*/  ISETP.GE.AND P5, PT, R10, R245, PT ;  /* 0x000000f50a00720c */ /* 0x000fe40003fa6270 */
[----:B------:R-:W-:Y:S01]  /*bfb00*/  ISETP.LT.AND P6, PT, R9, R230, !P6 ;  /* 0x000000e60900720c */ /* 0x000fe200077c1270 */
[C---:B---3--:R-:W-:Y:S01]  /*bfb10*/  IMAD.WIDE R238, R8.reuse, 0x4, R2 ;  /* 0x0000000408ee7825 */ /* 0x048fe200078e0202 */
[----:B------:R-:W3:Y:S03]  /*bfb20*/  LDC.64 R232, c[0x0][0x228] ;  /* 0x00008a00ffe87b82 */ /* 0x000ee60000000a00 */
[----:B------:R-:W-:Y:S01]  /*bfb30*/  IMAD.IADD R8, R8, 0x1, R0 ;  /* 0x0000000108087824 */ /* 0x000fe200078e0200 */
[----:B------:R-:W-:Y:S01]  /*bfb40*/  @P1 STG.E desc[UR60][R238.64], R210 ;  /* 0x000000d2ee001986 */ /* 0x000fe2000c10193c */
[----:B------:R-:W-:-:S03]  /*bfb50*/  IADD3 R10, R6, 0xb5, RZ ;  /* 0x000000b5060a7810 */ /* 0x000fc60007ffe0ff */
[----:B------:R4:W-:Y:S01]  /*bfb60*/  @P0 STG.E desc[UR60][R234.64], R229 ;  /* 0x000000e5ea000986 */ /* 0x0009e2000c10193c */
[----:B------:R-:W-:Y:S01]  /*bfb70*/  ISETP.LT.AND P0, PT, R7, R228, !P5 ;  /* 0x000000e40700720c */ /* 0x000fe20006f01270 */
[----:B------:R-:W3:Y:S01]  /*bfb80*/  LDC.64 R230, c[0x0][0x228] ;  /* 0x00008a00ffe67b82 */ /* 0x000ee20000000a00 */
[----:B------:R-:W-:Y:S02]  /*bfb90*/  ISETP.LT.AND P5, PT, R9, R226, !P5 ;  /* 0x000000e20900720c */ /* 0x000fe40006fa1270 */
[----:B-1----:R-:W-:Y:S02]  /*bfba0*/  ISETP.GE.AND P1, PT, R10, R241, PT ;  /* 0x000000f10a00720c */ /* 0x002fe40003f26270 */
[----:B------:R-:W-:Y:S01]  /*bfbb0*/  IADD3 R10, R6, 0xb6, RZ ;  /* 0x000000b6060a7810 */ /* 0x000fe20007ffe0ff */
[----:B----4-:R-:W-:-:S04]  /*bfbc0*/  IMAD.WIDE R228, R8, 0x4, R2 ;  /* 0x0000000408e47825 */ /* 0x010fc800078e0202 */
[----:B------:R-:W-:-:S04]  /*bfbd0*/  IMAD.WIDE R234, R8, 0x4, R4 ;  /* 0x0000000408ea7825 */ /* 0x000fc800078e0204 */
[----:B------:R-:W-:Y:S01]  /*bfbe0*/  IMAD.IADD R8, R8, 0x1, R0 ;  /* 0x0000000108087824 */ /* 0x000fe200078e0200 */
[----:B------:R1:W-:Y:S03]  /*bfbf0*/  @P4 STG.E desc[UR60][R228.64], R208 ;  /* 0x000000d0e4004986 */ /* 0x0003e6000c10193c */
[----:B------:R-:W-:Y:S01]  /*bfc00*/  IMAD.WIDE R226, R8, 0x4, R2 ;  /* 0x0000000408e27825 */ /* 0x000fe200078e0202 */
[----:B------:R-:W-:-:S03]  /*bfc10*/  ISETP.GE.AND P4, PT, R10, R237, PT ;  /* 0x000000ed0a00720c */ /* 0x000fc60003f86270 */
[----:B-1----:R-:W-:Y:S01]  /*bfc20*/  IMAD.WIDE R228, R8, 0x4, R4 ;  /* 0x0000000408e47825 */ /* 0x002fe200078e0204 */
[----:B------:R-:W-:-:S03]  /*bfc30*/  IADD3 R10, R6, 0xb7, RZ ;  /* 0x000000b7060a7810 */ /* 0x000fc60007ffe0ff */
[----:B------:R-:W-:Y:S01]  /*bfc40*/  IMAD.IADD R8, R8, 0x1, R0 ;  /* 0x0000000108087824 */ /* 0x000fe200078e0200 */
[----:B--2---:R1:W-:Y:S01]  /*bfc50*/  @P6 STG.E desc[UR60][R234.64], R225 ;  /* 0x000000e1ea006986 */ /* 0x0043e2000c10193c */
[----:B------:R-:W-:Y:S02]  /*bfc60*/  ISETP.LT.AND P6, PT, R7, R224, !P1 ;  /* 0x000000e00700720c */ /* 0x000fe40004fc1270 */
[----:B------:R-:W-:Y:S01]  /*bfc70*/  ISETP.LT.AND P1, PT, R9, R222, !P1 ;  /* 0x000000de0900720c */ /* 0x000fe20004f21270 */
[----:B------:R2:W-:Y:S04]  /*bfc80*/  @P0 STG.E desc[UR60][R226.64], R114 ;  /* 0x00000072e2000986 */ /* 0x0005e8000c10193c */
[----:B------:R4:W-:Y:S01]  /*bfc90*/  @P5 STG.E desc[UR60][R228.64], R150 ;  /* 0x00000096e4005986 */ /* 0x0009e2000c10193c */
[----:B------:R-:W-:-:S03]  /*bfca0*/  ISETP.LT.AND P5, PT, R7, R190, !P4 ;  /* 0x000000be0700720c */ /* 0x000fc600067a1270 */
[----:B------:R-:W3:Y:S01]  /*bfcb0*/  LDL.LU R190, [R1+0x2fb8] ;  /* 0x002fb80001be7983 */ /* 0x000ee20000300800 */
[----:B-1----:R-:W1:Y:S03]  /*bfcc0*/  LDC.64 R224, c[0x0][0x228] ;  /* 0x00008a00ffe07b82 */ /* 0x002e660000000a00 */
[----:B--2---:R-:W2:Y:S01]  /*bfcd0*/  LDL.LU R114, [R1+0xcdc] ;  /* 0x000cdc0001727983 */ /* 0x004ea20000300800 */
[----:B------:R-:W-:-:S03]  /*bfce0*/  IMAD.WIDE R222, R8, 0x4, R2 ;  /* 0x0000000408de7825 */ /* 0x000fc600078e0202 */
[----:B----4-:R-:W4:Y:S01]  /*bfcf0*/  LDL.LU R150, [R1+0x56c] ;  /* 0x00056c0001967983 */ /* 0x010f220000300800 */
[----:B------:R-:W-:Y:S01]  /*bfd00*/  IMAD.WIDE R228, R8, 0x4, R4 ;  /* 0x0000000408e47825 */ /* 0x000fe200078e0204 */
[----:B---3--:R-:W-:Y:S01]  /*bfd10*/  ISETP.GE.AND P0, PT, R10, R233, PT ;  /* 0x000000e90a00720c */ /* 0x008fe20003f06270 */
[----:B------:R-:W3:Y:S01]  /*bfd20*/  LDC.64 R226, c[0x0][0x228] ;  /* 0x00008a00ffe27b82 */ /* 0x000ee20000000a00 */
[----:B------:R1:W-:Y:S04]  /*bfd30*/  @P6 STG.E desc[UR60][R222.64], R204 ;  /* 0x000000ccde006986 */ /* 0x0003e8000c10193c */
[----:B------:R1:W-:Y:S01]  /*bfd40*/  @P1 STG.E desc[UR60][R228.64], R148 ;  /* 0x00000094e4001986 */ /* 0x0003e2000c10193c */
[----:B------:R-:W-:-:S03]  /*bfd50*/  ISETP.LT.AND P1, PT, R7, R191, !P0 ;  /* 0x000000bf0700720c */ /* 0x000fc60004721270 */
[----:B------:R-:W3:Y:S04]  /*bfd60*/  LDL.LU R191, [R1+0x2fb4] ;  /* 0x002fb40001bf7983 */ /* 0x000ee80000300800 */
[----:B-1----:R-:W3:Y:S04]  /*bfd70*/  LDL.LU R204, [R1+0xd00] ;  /* 0x000d000001cc7983 */ /* 0x002ee80000300800 */
[----:B------:R-:W3:Y:S01]  /*bfd80*/  LDL.LU R148, [R1+0x970] ;  /* 0x0009700001947983 */ /* 0x000ee20000300800 */
[----:B------:R-:W-:Y:S01]  /*bfd90*/  ISETP.LT.AND P4, PT, R9, R220, !P4 ;  /* 0x000000dc0900720c */ /* 0x000fe20006781270 */
[----:B------:R-:W-:Y:S01]  /*bfda0*/  IMAD.IADD R8, R8, 0x1, R0 ;  /* 0x0000000108087824 */ /* 0x000fe200078e0200 */
[----:B------:R-:W-:Y:S01]  /*bfdb0*/  IADD3 R10, R6, 0xb8, RZ ;  /* 0x000000b8060a7810 */ /* 0x000fe20007ffe0ff */
[----:B------:R-:W1:Y:S02]  /*bfdc0*/  LDC.64 R220, c[0x0][0x228] ;  /* 0x00008a00ffdc7b82 */ /* 0x000e640000000a00 */
[----:B------:R-:W-:Y:S01]  /*bfdd0*/  IMAD.WIDE R222, R8, 0x4, R2 ;  /* 0x0000000408de7825 */ /* 0x000fe200078e0202 */
[----:B------:R-:W-:-:S03]  /*bfde0*/  ISETP.GE.AND P6, PT, R10, R231, PT ;  /* 0x000000e70a00720c */ /* 0x000fc60003fc6270 */
[C---:B------:R-:W-:Y:S01]  /*bfdf0*/  IMAD.WIDE R228, R8.reuse, 0x4, R4 ;  /* 0x0000000408e47825 */ /* 0x040fe200078e0204 */
[----:B------:R-:W-:Y:S01]  /*bfe00*/  ISETP.LT.AND P0, PT, R9, R248, !P0 ;  /* 0x000000f80900720c */ /* 0x000fe20004701270 */
[----:B------:R1:W-:Y:S02]  /*bfe10*/  @P5 STG.E desc[UR60][R222.64], R206 ;  /* 0x000000cede005986 */ /* 0x0003e4000c10193c */
[----:B------:R-:W-:Y:S02]  /*bfe20*/  IMAD.IADD R8, R8, 0x1, R0 ;  /* 0x0000000108087824 */ /* 0x000fe400078e0200 */
[----:B------:R1:W-:Y:S01]  /*bfe30*/  @P4 STG.E desc[UR60][R228.64], R112 ;  /* 0x00000070e4004986 */ /* 0x0003e2000c10193c */
[----:B------:R-:W-:Y:S02]  /*bfe40*/  ISETP.LT.AND P4, PT, R7, R192, !P6 ;  /* 0x000000c00700720c */ /* 0x000fe40007781270 */
[----:B------:R-:W-:Y:S01]  /*bfe50*/  IADD3 R10, R6, 0xb9, RZ ;  /* 0x000000b9060a7810 */ /* 0x000fe20007ffe0ff */
[----:B------:R-:W3:Y:S01]  /*bfe60*/  LDL.LU R192, [R1+0x2fb0] ;  /* 0x002fb00001c07983 */ /* 0x000ee20000300800 */
[----:B------:R-:W-:-:S03]  /*bfe70*/  IMAD.WIDE R234, R8, 0x4, R4 ;  /* 0x0000000408ea7825 */ /* 0x000fc600078e0204 */
[----:B-1----:R-:W3:Y:S01]  /*bfe80*/  LDL.LU R206, [R1+0xcf0] ;  /* 0x000cf00001ce7983 */ /* 0x002ee20000300800 */
[----:B------:R-:W-:-:S03]  /*bfe90*/  IMAD.WIDE R222, R8, 0x4, R2 ;  /* 0x0000000408de7825 */ /* 0x000fc600078e0202 */
[----:B------:R-:W3:Y:S01]  /*bfea0*/  LDL.LU R112, [R1+0x570] ;  /* 0x0005700001707983 */ /* 0x000ee20000300800 */
[----:B------:R-:W-:Y:S01]  /*bfeb0*/  ISETP.GE.AND P5, PT, R10, R225, PT ;  /* 0x000000e10a00720c */ /* 0x000fe20003fa6270 */
[----:B------:R-:W1:Y:S01]  /*bfec0*/  LDC.64 R228, c[0x0][0x228] ;  /* 0x00008a00ffe47b82 */ /* 0x000e620000000a00 */
[----:B------:R-:W-:Y:S01]  /*bfed0*/  ISETP.LT.AND P6, PT, R9, R250, !P6 ;  /* 0x000000fa0900720c */ /* 0x000fe200077c1270 */
[----:B------:R-:W-:Y:S01]  /*bfee0*/  IMAD.IADD R8, R8, 0x1, R0 ;  /* 0x0000000108087824 */ /* 0x000fe200078e0200 */
[----:B------:R-:W-:-:S03]  /*bfef0*/  IADD3 R10, R6, 0xba, RZ ;  /* 0x000000ba060a7810 */ /* 0x000fc60007ffe0ff */
[----:B------:R-:W-:Y:S01]  /*bff00*/  IMAD.WIDE R238, R8, 0x4, R4 ;  /* 0x0000000408ee7825 */ /* 0x000fe200078e0204 */
[----:B--2---:R2:W-:Y:S04]  /*bff10*/  @P1 STG.E desc[UR60][R222.64], R114 ;  /* 0x00000072de001986 */ /* 0x0045e8000c10193c */
[----:B----4-:R4:W-:Y:S01]  /*bff20*/  @P0 STG.E desc[UR60][R234.64], R150 ;  /* 0x00000096ea000986 */ /* 0x0109e2000c10193c */
[----:B------:R-:W-:-:S03]  /*bff30*/  ISETP.LT.AND P0, PT, R7, R193, !P5 ;  /* 0x000000c10700720c */ /* 0x000fc60006f01270 */
[----:B------:R-:W3:Y:S04]  /*bff40*/  LDL.LU R193, [R1+0x2fac] ;  /* 0x002fac0001c17983 */ /* 0x000ee80000300800 */
[----:B--2---:R-:W2:Y:S01]  /*bff50*/  LDL.LU R114, [R1+0xd04] ;  /* 0x000d040001727983 */ /* 0x004ea20000300800 */
[----:B------:R-:W2:Y:S03]  /*bff60*/  LDC.64 R222, c[0x0][0x228] ;  /* 0x00008a00ffde7b82 */ /* 0x000ea60000000a00 */
[----:B----4-:R-:W4:Y:S01]  /*bff70*/  LDL.LU R150, [R1+0x974] ;  /* 0x0009740001967983 */ /* 0x010f220000300800 */
[----:B------:R-:W-:Y:S01]  /*bff80*/  IMAD.WIDE R234, R8, 0x4, R2 ;  /* 0x0000000408ea7825 */ /* 0x000fe200078e0202 */
[----:B---3--:R-:W-:-:S04]  /*bff90*/  ISETP.GE.AND P1, PT, R10, R227, PT ;  /* 0x000000e30a00720c */ /* 0x008fc80003f26270 */
[----:B------:R3:W-:Y:S04]  /*bffa0*/  @P4 STG.E desc[UR60][R234.64], R204 ;  /* 0x000000ccea004986 */ /* 0x0007e8000c10193c */
[----:B------:R1:W-:Y:S01]  /*bffb0*/  @P6 STG.E desc[UR60][R238.64], R148 ;  /* 0x00000094ee006986 */ /* 0x0003e2000c10193c */
[----:B------:R-:W-:-:S03]  /*bffc0*/  ISETP.LT.AND P6, PT, R7, R194, !P1 ;  /* 0x000000c20700720c */ /* 0x000fc60004fc1270 */
[----:B------:R-:W4:Y:S04]  /*bffd0*/  LDL.LU R194, [R1+0x2fa8] ;  /* 0x002fa80001c27983 */ /* 0x000f280000300800 */
[----:B---3--:R-:W3:Y:S04]  /*bffe0*/  LDL.LU R204, [R1+0xcf4] ;  /* 0x000cf40001cc7983 */ /* 0x008ee80000300800 */
[----:B-1----:R-:W3:Y:S01]  /*bfff0*/  LDL.LU R148, [R1+0x574] ;  /* 0x0005740001947983 */ /* 0x002ee20000300800 */
        /* <DEDUP_REMOVED lines=16> */
[----:B------:R-:W-:Y:S01]  /*c0100*/  ISETP.GE.AND P0, PT, R10, R229, PT ;  /* 0x000000e50a00720c */ /* 0x000fe20003f06270 */
[----:B------:R-:W1:Y:S02]  /*c0110*/  LDC.64 R234, c[0x0][0x228] ;  /* 0x00008a00ffea7b82 */ /* 0x000e640000000a00 */
[----:B------:R-:W3:Y:S01]  /*c0120*/  LDL.LU R112, [R1+0x978] ;  /* 0x0009780001707983 */ /* 0x000ee20000300800 */
[----:B------:R-:W-:Y:S01]  /*c0130*/  IMAD.WIDE R242, R8, 0x4, R2 ;  /* 0x0000000408f27825 */ /* 0x000fe200078e0202 */
[----:B------:R-:W-:-:S03]  /*c0140*/  ISETP.LT.AND P4, PT, R9, R240, !P4 ;  /* 0x000000f00900720c */ /* 0x000fc60006781270 */
        /* <DEDUP_REMOVED lines=11> */
[----:B------:R-:W-:-:S02]  /*c0200*/  ISETP.GE.AND P6, PT, R10, R223, PT ;  /* 0x000000df0a00720c */ /* 0x000fc40003fc6270 */
[----:B---3--:R3:W-:Y:S04]  /*c0210*/  @P5 STG.E desc[UR60][R240.64], R204 ;  /* 0x000000ccf0005986 */ /* 0x0087e8000c10193c */
        /* <DEDUP_REMOVED lines=16> */
[----:B------:R-:W-:Y:S01]  /*c0320*/  ISETP.LT.AND P0, PT, R7, R182, !P5 ;  /* 0x000000b60700720c */ /* 0x000fe20006f01270 */
[----:B------:R-:W-:Y:S01]  /*c0330*/  IMAD.WIDE R232, R8, 0x4, R2 ;  /* 0x0000000408e87825 */ /* 0x000fe200078e0202 */
[----:B------:R-:W-:Y:S01]  /*c0340*/  IADD3 R10, R6, 0xbf, RZ ;  /* 0x000000bf060a7810 */ /* 0x000fe20007ffe0ff */
[----:B------:R-:W3:Y:S04]  /*c0350*/  LDL.LU R182, [R1+0x2f98] ;  /* 0x002f980001b67983 */ /* 0x000ee80000300800 */
[----:B-1----:R-:W3:Y:S01]  /*c0360*/  LDL.LU R206, [R1+0xcfc] ;  /* 0x000cfc0001ce7983 */ /* 0x002ee20000300800 */
[----:B------:R-:W-:Y:S01]  /*c0370*/  ISETP.GE.AND P1, PT, R10, R235, PT ;  /* 0x000000eb0a00720c */ /* 0x000fe20003f26270 */
[----:B------:R-:W1:Y:S02]  /*c0380*/  LDC.64 R240, c[0x0][0x228] ;  /* 0x00008a00fff07b82 */ /* 0x000e640000000a00 */
[----:B------:R-:W3:Y:S01]  /*c0390*/  LDL.LU R112, [R1+0x57c] ;  /* 0x00057c0001707983 */ /* 0x000ee20000300800 */
[----:B------:R-:W-:Y:S01]  /*c03a0*/  IMAD.WIDE R244, R8, 0x4, R4 ;  /* 0x0000000408f47825 */ /* 0x000fe200078e0204 */
[----:B------:R-:W-:-:S03]  /*c03b0*/  ISETP.LT.AND P5, PT, R9, R230, !P5 ;  /* 0x000000e60900720c */ /* 0x000fc60006fa1270 */
[----:B------:R-:W-:Y:S01]  /*c03c0*/  IMAD.IADD R8, R8, 0x1, R0 ;  /* 0x0000000108087824 */ /* 0x000fe200078e0200 */
[----:B------:R-:W-:Y:S01]  /*c03d0*/  IADD3 R10, R6, 0xc0, RZ ;  /* 0x000000c0060a7810 */ /* 0x000fe20007ffe0ff */
[----:B------:R-:W1:Y:S01]  /*c03e0*/  LDC.64 R230, c[0x0][0x228] ;  /* 0x00008a00ffe67b82 */ /* 0x000e620000000a00 */
[----:B--2---:R2:W-:Y:S04]  /*c03f0*/  @P4 STG.E desc[UR60][R232.64], R114 ;  /* 0x00000072e8004986 */ /* 0x0045e8000c10193c */
[----:B----4-:R4:W-:Y:S01]  /*c0400*/  @P6 STG.E desc[UR60][R244.64], R150 ;  /* 0x00000096f4006986 */ /* 0x0109e2000c10193c */
[----:B------:R-:W-:-:S03]  /*c0410*/  ISETP.LT.AND P6, PT, R7, R183, !P1 ;  /* 0x000000b70700720c */ /* 0x000fc60004fc1270 */
[----:B------:R-:W3:Y:S04]  /*c0420*/  LDL.LU R183, [R1+0x2f94] ;  /* 0x002f940001b77983 */ /* 0x000ee80000300800 */
[----:B--2---:R-:W2:Y:S01]  /*c0430*/  LDL.LU R114, [R1+0xd20] ;  /* 0x000d200001727983 */ /* 0x004ea20000300800 */
[----:B------:R-:W-:-:S03]  /*c0440*/  IMAD.WIDE R232, R8, 0x4, R2 ;  /* 0x0000000408e87825 */ /* 0x000fc600078e0202 */
[----:B----4-:R-:W4:Y:S01]  /*c0450*/  LDL.LU R150, [R1+0x980] ;  /* 0x0009800001967983 */ /* 0x010f220000300800 */
[----:B------:R-:W-:Y:S01]  /*c0460*/  IMAD.WIDE R244, R8, 0x4, R4 ;  /* 0x0000000408f47825 */ /* 0x000fe200078e0204 */
[----:B------:R-:W-:Y:S02]  /*c0470*/  ISETP.GE.AND P4, PT, R10, R243, PT ;  /* 0x000000f30a00720c */ /* 0x000fe40003f86270 */
[----:B---3--:R3:W-:Y:S04]  /*c0480*/  @P0 STG.E desc[UR60][R232.64], R204 ;  /* 0x000000cce8000986 */ /* 0x0087e8000c10193c */
[----:B------:R1:W-:Y:S01]  /*c0490*/  @P5 STG.E desc[UR60][R244.64], R148 ;  /* 0x00000094f4005986 */ /* 0x0003e2000c10193c */
[----:B------:R-:W-:-:S03]  /*c04a0*/  ISETP.LT.AND P5, PT, R7, R184, !P4 ;  /* 0x000000b80700720c */ /* 0x000fc600067a1270 */
[----:B------:R-:W4:Y:S04]  /*c04b0*/  LDL.LU R184, [R1+0x2f90] ;  /* 0x002f900001b87983 */ /* 0x000f280000300800 */
[----:B---3--:R-:W3:Y:S01]  /*c04c0*/  LDL.LU R204, [R1+0xd10] ;  /* 0x000d100001cc7983 */ /* 0x008ee20000300800 */
[----:B------:R-:W-:Y:S01]  /*c04d0*/  ISETP.LT.AND P1, PT, R9, R224, !P1 ;  /* 0x000000e00900720c */ /* 0x000fe20004f21270 */
[----:B------:R-:W-:Y:S01]  /*c04e0*/  IMAD.IADD R8, R8, 0x1, R0 ;  /* 0x0000000108087824 */ /* 0x000fe200078e0200 */
[----:B------:R-:W-:Y:S01]  /*c04f0*/  IADD3 R10, R6, 0xc1, RZ ;  /* 0x000000c1060a7810 */ /* 0x000fe20007ffe0ff */
[----:B-1----:R-:W3:Y:S01]  /*c0500*/  LDL.LU R148, [R1+0x580] ;  /* 0x0005800001947983 */ /* 0x002ee20000300800 */
[----:B------:R-:W1:Y:S01]  /*c0510*/  LDC.64 R232, c[0x0][0x228] ;  /* 0x00008a00ffe87b82 */ /* 0x000e620000000a00 */
[----:B------:R-:W-:Y:S01]  /*c0520*/  IMAD.WIDE R224, R8, 0x4, R2 ;  /* 0x0000000408e07825 */ /* 0x000fe200078e0202 */
[----:B------:R-:W-:-:S03]  /*c0530*/  ISETP.GE.AND P0, PT, R10, R237, PT ;  /* 0x000000ed0a00720c */ /* 0x000fc60003f06270 */
[----:B------:R-:W-:Y:S01]  /*c0540*/  IMAD.WIDE R244, R8, 0x4, R4 ;  /* 0x0000000408f47825 */ /* 0x000fe200078e0204 */
[----:B------:R-:W-:-:S03]  /*c0550*/  ISETP.LT.AND P4, PT, R9, R226, !P4 ;  /* 0x000000e20900720c */ /* 0x000fc60006781270 */
[----:B------:R-:W-:Y:S01]  /*c0560*/  IMAD.IADD R8, R8, 0x1, R0 ;  /* 0x0000000108087824 */ /* 0x000fe200078e0200 */
[----:B------:R1:W-:Y:S01]  /*c0570*/  @P6 STG.E desc[UR60][R224.64], R206 ;  /* 0x000000cee0006986 */ /* 0x0003e2000c10193c */
[----:B------:R-:W-:-:S03]  /*c0580*/  IADD3 R10, R6, 0xc2, RZ ;  /* 0x000000c2060a7810 */ /* 0x000fc60007ffe0ff */
[----:B------:R1:W-:Y:S01]  /*c0590*/  @P1 STG.E desc[UR60][R244.64], R112 ;  /* 0x00000070f4001986 */ /* 0x0003e2000c10193c */
[----:B------:R-:W-:Y:S01]  /*c05a0*/  ISETP.LT.AND P1, PT, R7, R185, !P0 ;  /* 0x000000b90700720c */ /* 0x000fe20004721270 */
[----:B------:R-:W-:Y:S02]  /*c05b0*/  IMAD.WIDE R226, R8, 0x4, R2 ;  /* 0x0000000408e27825 */ /* 0x000fe400078e0202 */
        /* <DEDUP_REMOVED lines=31> */
[C---:B------:R-:W-:Y:S01]  /*c07b0*/  IMAD.WIDE R244, R8.reuse, 0x4, R4 ;  /* 0x0000000408f47825 */ /* 0x040fe200078e0204 */
[----:B------:R-:W-:Y:S01]  /*c07c0*/  ISETP.LT.AND P5, PT, R9, R222, !P5 ;  /* 0x000000de0900720c */ /* 0x000fe20006fa1270 */
[----:B------:R1:W-:Y:S02]  /*c07d0*/  @P4 STG.E desc[UR60][R228.64], R206 ;  /* 0x000000cee4004986 */ /* 0x0003e4000c10193c */
[----:B------:R-:W-:Y:S01]  /*c07e0*/  IMAD.IADD R8, R8, 0x1, R0 ;  /* 0x0000000108087824 */ /* 0x000fe200078e0200 */
[----:B------:R-:W-:Y:S01]  /*c07f0*/  IADD3 R10, R6, 0xc5, RZ ;  /* 0x000000c5060a7810 */ /* 0x000fe20007ffe0ff */
[----:B------:R-:W3:Y:S01]  /*c0800*/  LDC.64 R222, c[0x0][0x228] ;  /* 0x00008a00ffde7b82 */ /* 0x000ee20000000a00 */
[----:B------:R1:W-:Y:S01]  /*c0810*/  @P6 STG.E desc[UR60][R244.64], R112 ;  /* 0x00000070f4006986 */ /* 0x0003e2000c10193c */
[----:B------:R-:W-:-:S03]  /*c0820*/  ISETP.LT.AND P6, PT, R7, R140, !P1 ;  /* 0x0000008c0700720c */ /* 0x000fc60004fc1270 */
[----:B------:R-:W3:Y:S04]  /*c0830*/  LDL.LU R140, [R1+0x2f80] ;  /* 0x002f8000018c7983 */ /* 0x000ee80000300800 */
[----:B-1----:R-:W3:Y:S01]  /*c0840*/  LDL.LU R206, [R1+0xd18] ;  /* 0x000d180001ce7983 */ /* 0x002ee20000300800 */
[----:B------:R-:W-:-:S03]  /*c0850*/  IMAD.WIDE R228, R8, 0x4, R2 ;  /* 0x0000000408e47825 */ /* 0x000fc600078e0202 */
[----:B------:R-:W3:Y:S01]  /*c0860*/  LDL.LU R112, [R1+0x588] ;  /* 0x0005880001707983 */ /* 0x000ee20000300800 */
[----:B------:R-:W-:Y:S01]  /*c0870*/  IMAD.WIDE R244, R8, 0x4, R4 ;  /* 0x0000000408f47825 */ /* 0x000fe200078e0204 */
[----:B------:R-:W-:Y:S02]  /*c0880*/  ISETP.GE.AND P4, PT, R10, R225, PT ;  /* 0x000000e10a00720c */ /* 0x000fe40003f86270 */
[----:B------:R-:W-:Y:S01]  /*c0890*/  ISETP.LT.AND P1, PT, R9, R238, !P1 ;  /* 0x000000ee0900720c */ /* 0x000fe20004f21270 */
[----:B------:R-:W-:Y:S01]  /*c08a0*/  IMAD.IADD R8, R8, 0x1, R0 ;  /* 0x0000000108087824 */ /* 0x000fe200078e0200 */
[----:B------:R-:W-:-:S03]  /*c08b0*/  IADD3 R10, R6, 0xc6, RZ ;  /* 0x000000c6060a7810 */ /* 0x000fc60007ffe0ff */
[----:B------:R-:W-:Y:S01]  /*c08c0*/  IMAD.WIDE R238, R8, 0x4, R2 ;  /* 0x0000000408ee7825 */ /* 0x000fe200078e0202 */
[----:B--2---:R1:W-:Y:S04]  /*c08d0*/  @P0 STG.E desc[UR60][R228.64], R114 ;  /* 0x00000072e4000986 */ /* 0x0043e8000c10193c */
[----:B----4-:R2:W-:Y:S01]  /*c08e0*/  @P5 STG.E desc[UR60][R244.64], R150 ;  /* 0x00000096f4005986 */ /* 0x0105e2000c10193c */
[----:B------:R-:W-:-:S03]  /*c08f0*/  ISETP.LT.AND P5, PT, R7, R141, !P4 ;  /* 0x0000008d0700720c */ /* 0x000fc600067a1270 */
[----:B------:R-:W4:Y:S04]  /*c0900*/  LDL.LU R141, [R1+0x2f7c] ;  /* 0x002f7c00018d7983 */ /* 0x000f280000300800 */
[----:B-1----:R-:W4:Y:S01]  /*c0910*/  LDL.LU R114, [R1+0xd2c] ;  /* 0x000d2c0001727983 */ /* 0x002f220000300800 */
[----:B------:R-:W1:Y:S03]  /*c0920*/  LDC.64 R228, c[0x0][0x228] ;  /* 0x00008a00ffe47b82 */ /* 0x000e660000000a00 */
[----:B--2---:R-:W2:Y:S01]  /*c0930*/  LDL.LU R150, [R1+0x98c] ;  /* 0x00098c0001967983 */ /* 0x004ea20000300800 */
[----:B------:R-:W-:Y:S01]  /*c0940*/  IMAD.WIDE R244, R8, 0x4, R4 ;  /* 0x0000000408f47825 */ /* 0x000fe200078e0204 */
[----:B------:R-:W-:-:S02]  /*c0950*/  ISETP.GE.AND P0, PT, R10, R227, PT ;  /* 0x000000e30a00720c */ /* 0x000fc40003f06270 */
[----:B---3--:R3:W-:Y:S04]  /*c0960*/  @P6 STG.E desc[UR60][R238.64], R204 ;  /* 0x000000ccee006986 */ /* 0x0087e8000c10193c */
[----:B------:R3:W-:Y:S01]  /*c0970*/  @P1 STG.E desc[UR60][R244.64], R148 ;  /* 0x00000094f4001986 */ /* 0x0007e2000c10193c */
[----:B------:R-:W-:-:S03]  /*c0980*/  ISETP.LT.AND P1, PT, R7, R142, !P0 ;  /* 0x0000008e0700720c */ /* 0x000fc60004721270 */
[----:B------:R-:W2:Y:S04]  /*c0990*/  LDL.LU R142, [R1+0x2f78] ;  /* 0x002f7800018e7983 */ /* 0x000ea80000300800 */
[----:B---3--:R-:W3:Y:S04]  /*c09a0*/  LDL.LU R204, [R1+0xd1c] ;  /* 0x000d1c0001cc7983 */ /* 0x008ee80000300800 */
[----:B------:R-:W3:Y:S01]  /*c09b0*/  LDL.LU R148, [R1+0x58c] ;  /* 0x00058c0001947983 */ /* 0x000ee20000300800 */
[----:B------:R-:W-:Y:S01]  /*c09c0*/  ISETP.LT.AND P4, PT, R9, R234, !P4 ;  /* 0x000000ea0900720c */ /* 0x000fe20006781270 */
[----:B------:R-:W-:Y:S01]  /*c09d0*/  IMAD.IADD R8, R8, 0x1, R0 ;  /* 0x0000000108087824 */ /* 0x000fe200078e0200 */
[----:B------:R-:W-:Y:S01]  /*c09e0*/  IADD3 R10, R6, 0xc7, RZ ;  /* 0x000000c7060a7810 */ /* 0x000fe20007ffe0ff */
[----:B------:R-:W3:Y:S02]  /*c09f0*/  LDC.64 R234, c[0x0][0x228] ;  /* 0x00008a00ffea7b82 */ /* 0x000ee40000000a00 */
        /* <DEDUP_REMOVED lines=20> */
[----:B----4-:R4:W-:Y:S04]  /*c0b40*/  @P1 STG.E desc[UR60][R242.64], R114 ;  /* 0x00000072f2001986 */ /* 0x0109e8000c10193c */
[----:B--2---:R2:W-:Y:S01]  /*c0b50*/  @P0 STG.E desc[UR60][R244.64], R150 ;  /* 0x00000096f4000986 */ /* 0x0045e2000c10193c */
[----:B------:R-:W-:-:S03]  /*c0b60*/  ISETP.LT.AND P0, PT, R7, R176, !P5 ;  /* 0x000000b00700720c */ /* 0x000fc60006f01270 */
[----:B------:R-:W3:Y:S04]  /*c0b70*/  LDL.LU R176, [R1+0x2f70] ;  /* 0x002f700001b07983 */ /* 0x000ee80000300800 */
[----:B----4-:R-:W4:Y:S01]  /*c0b80*/  LDL.LU R114, [R1+0xd30] ;  /* 0x000d300001727983 */ /* 0x010f220000300800 */
[----:B------:R-:W-:-:S03]  /*c0b90*/  IMAD.WIDE R242, R8, 0x4, R2 ;  /* 0x0000000408f27825 */ /* 0x000fc600078e0202 */
[----:B--2---:R-:W2:Y:S01]  /*c0ba0*/  LDL.LU R150, [R1+0x590] ;  /* 0x0005900001967983 */ /* 0x004ea20000300800 */
[----:B------:R-:W-:Y:S01]  /*c0bb0*/  IMAD.WIDE R244, R8, 0x4, R4 ;  /* 0x0000000408f47825 */ /* 0x000fe200078e0204 */
[----:B------:R-:W-:Y:S02]  /*c0bc0*/  ISETP.GE.AND P1, PT, R10, R229, PT ;  /* 0x000000e50a00720c */ /* 0x000fe40003f26270 */
[----:B---3--:R3:W-:Y:S04]  /*c0bd0*/  @P4 STG.E desc[UR60][R242.64], R204 ;  /* 0x000000ccf2004986 */ /* 0x0087e8000c10193c */
[----:B------:R1:W-:Y:S01]  /*c0be0*/  @P6 STG.E desc[UR60][R244.64], R148 ;  /* 0x00000094f4006986 */ /* 0x0003e2000c10193c */
[----:B------:R-:W-:-:S03]  /*c0bf0*/  ISETP.LT.AND P6, PT, R7, R177, !P1 ;  /* 0x000000b10700720c */ /* 0x000fc60004fc1270 */
[----:B------:R-:W2:Y:S04]  /*c0c00*/  LDL.LU R177, [R1+0x2f6c] ;  /* 0x002f6c0001b17983 */ /* 0x000ea80000300800 */
        /* <DEDUP_REMOVED lines=8> */
[----:B------:R-:W-:Y:S01]  /*c0c90*/  IMAD.WIDE R244, R8, 0x4, R4 ;  /* 0x0000000408f47825 */ /* 0x000fe200078e0204 */
[----:B------:R-:W-:Y:S01]  /*c0ca0*/  ISETP.LT.AND P1, PT, R9, R230, !P1 ;  /* 0x000000e60900720c */ /* 0x000fe20004f21270 */
[----:B------:R1:W-:Y:S01]  /*c0cb0*/  @P0 STG.E desc[UR60][R242.64], R206 ;  /* 0x000000cef2000986 */ /* 0x0003e2000c10193c */
[----:B------:R-:W-:Y:S01]  /*c0cc0*/  IADD3 R10, R6, 0xcb, RZ ;  /* 0x000000cb060a7810 */ /* 0x000fe20007ffe0ff */
[----:B------:R-:W-:Y:S01]  /*c0cd0*/  IMAD.IADD R8, R8, 0x1, R0 ;  /* 0x0000000108087824 */ /* 0x000fe200078e0200 */
        /* <DEDUP_REMOVED lines=121> */
[----:B------:R-:W3:Y:S01]  /*c1470*/  LDL.LU R210, [R1+0xd58] ;  /* 0x000d580001d27983 */ /* 0x000ee20000300800 */
[----:B-1----:R-:W-:Y:S01]  /*c1480*/  IMAD.WIDE R242, R8, 0x4, R2 ;  /* 0x0000000408f27825 */ /* 0x002fe200078e0202 */
[----:B------:R-:W-:Y:S02]  /*c1490*/  ISETP.GE.AND P4, PT, R10, R229, PT ;  /* 0x000000e50a00720c */ /* 0x000fe40003f86270 */
[----:B------:R-:W3:Y:S01]  /*c14a0*/  LDL.LU R208, [R1+0xd68] ;  /* 0x000d680001d07983 */ /* 0x000ee20000300800 */
[----:B------:R-:W-:Y:S01]  /*c14b0*/  IMAD.WIDE R244, R8, 0x4, R4 ;  /* 0x0000000408f47825 */ /* 0x000fe200078e0204 */
[----:B------:R-:W-:-:S02]  /*c14c0*/  ISETP.LT.AND P1, PT, R9, R240, !P1 ;  /* 0x000000f00900720c */ /* 0x000fc40004f21270 */
[----:B------:R-:W3:Y:S01]  /*c14d0*/  LDL.LU R206, [R1+0x9a8] ;  /* 0x0009a80001ce7983 */ /* 0x000ee20000300800 */
[----:B------:R-:W-:Y:S01]  /*c14e0*/  IMAD.IADD R8, R8, 0x1, R0 ;  /* 0x0000000108087824 */ /* 0x000fe200078e0200 */
[----:B------:R-:W-:Y:S01]  /*c14f0*/  IADD3 R10, R6, 0xd5, RZ ;  /* 0x000000d5060a7810 */ /* 0x000fe20007ffe0ff */
[----:B------:R-:W1:Y:S01]  /*c1500*/  LDC.64 R240, c[0x0][0x228] ;  /* 0x00008a00fff07b82 */ /* 0x000e620000000a00 */
[----:B----4-:R4:W-:Y:S04]  /*c1510*/  @P0 STG.E desc[UR60][R242.64], R114 ;  /* 0x00000072f2000986 */ /* 0x0109e8000c10193c */
[----:B--2---:R2:W-:Y:S01]  /*c1520*/  @P5 STG.E desc[UR60][R244.64], R150 ;  /* 0x00000096f4005986 */ /* 0x0045e2000c10193c */
[----:B------:R-:W-:-:S03]  /*c1530*/  ISETP.LT.AND P5, PT, R7, R139, !P4 ;  /* 0x0000008b0700720c */ /* 0x000fc600067a1270 */
[----:B------:R-:W3:Y:S01]  /*c1540*/  LDL.LU R139, [R1+0x2f40] ;  /* 0x002f4000018b7983 */ /* 0x000ee20000300800 */
[----:B------:R-:W-:Y:S01]  /*c1550*/  ISETP.GE.AND P0, PT, R10, R235, PT ;  /* 0x000000eb0a00720c */ /* 0x000fe20003f06270 */
[C---:B----4-:R-:W-:Y:S02]  /*c1560*/  IMAD.WIDE R242, R8.reuse, 0x4, R2 ;  /* 0x0000000408f27825 */ /* 0x050fe400078e0202 */
[----:B--2---:R-:W2:Y:S02]  /*c1570*/  LDL.LU R150, [R1+0x5a8] ;  /* 0x0005a80001967983 */ /* 0x004ea40000300800 */
[----:B------:R-:W-:Y:S02]  /*c1580*/  IMAD.WIDE R244, R8, 0x4, R4 ;  /* 0x0000000408f47825 */ /* 0x000fe400078e0204 */
[----:B---3--:R-:W-:Y:S04]  /*c1590*/  @P6 STG.E desc[UR60][R242.64], R204 ;  /* 0x000000ccf2006986 */ /* 0x008fe8000c10193c */
[----:B------:R3:W-:Y:S01]  /*c15a0*/  @P1 STG.E desc[UR60][R244.64], R148 ;  /* 0x00000094f4001986 */ /* 0x0007e2000c10193c */
[----:B------:R-:W-:-:S03]  /*c15b0*/  ISETP.LT.AND P1, PT, R7, R164, !P0 ;  /* 0x000000a40700720c */ /* 0x000fc60004721270 */
[----:B------:R-:W4:Y:S04]  /*c15c0*/  LDL.LU R164, [R1+0x2f3c] ;  /* 0x002f3c0001a47983 */ /* 0x000f280000300800 */
[----:B---3--:R-:W3:Y:S04]  /*c15d0*/  LDL.LU R148, [R1+0xd5c] ;  /* 0x000d5c0001947983 */ /* 0x008ee80000300800 */
[----:B------:R-:W4:Y:S04]  /*c15e0*/  LDL.LU R112, [R1+0xd6c] ;  /* 0x000d6c0001707983 */ /* 0x000f280000300800 */
[----:B------:R-:W4:Y:S04]  /*c15f0*/  LDL.LU R114, [R1+0x9ac] ;  /* 0x0009ac0001727983 */ /* 0x000f280000300800 */
[----:B------:R-:W4:Y:S01]  /*c1600*/  LDL.LU R204, [R1+0x5ac] ;  /* 0x0005ac0001cc7983 */ /* 0x000f220000300800 */
[----:B------:R-:W-:Y:S01]  /*c1610*/  ISETP.LT.AND P4, PT, R9, R230, !P4 ;  /* 0x000000e60900720c */ /* 0x000fe20006781270 */
[----:B------:R-:W-:Y:S01]  /*c1620*/  IMAD.IADD R8, R8, 0x1, R0 ;  /* 0x0000000108087824 */ /* 0x000fe200078e0200 */
[----:B------:R-:W-:Y:S01]  /*c1630*/  IADD3 R10, R6, 0xdc, RZ ;  /* 0x000000dc060a7810 */ /* 0x000fe20007ffe0ff */
[----:B------:R-:W3:Y:S02]  /*c1640*/  LDC.64 R230, c[0x0][0x228] ;  /* 0x00008a00ffe67b82 */ /* 0x000ee40000000a00 */
[----:B------:R-:W-:Y:S01]  /*c1650*/  IMAD.WIDE R242, R8, 0x4, R2 ;  /* 0x0000000408f27825 */ /* 0x000fe200078e0202 */
[----:B------:R-:W-:-:S02]  /*c1660*/  ISETP.GE.AND P6, PT, R10, R239, PT ;  /* 0x000000ef0a00720c */ /* 0x000fc40003fc6270 */
[----:B------:R-:W-:Y:S01]  /*c1670*/  ISETP.LT.AND P0, PT, R9, R232, !P0 ;  /* 0x000000e80900720c */ /* 0x000fe20004701270 */
[----:B------:R-:W-:Y:S01]  /*c1680*/  IMAD.WIDE R244, R8, 0x4, R4 ;  /* 0x0000000408f47825 */ /* 0x000fe200078e0204 */
[----:B------:R-:W-:Y:S01]  /*c1690*/  IADD3 R10, R6, 0xd6, RZ ;  /* 0x000000d6060a7810 */ /* 0x000fe20007ffe0ff */
[----:B------:R1:W-:Y:S01]  /*c16a0*/  @P5 STG.E desc[UR60][R242.64], R210 ;  /* 0x000000d2f2005986 */ /* 0x0003e2000c10193c */
[----:B------:R-:W4:Y:S01]  /*c16b0*/  LDC.64 R232, c[0x0][0x228] ;  /* 0x00008a00ffe87b82 */ /* 0x000f220000000a00 */
[----:B------:R-:W-:Y:S01]  /*c16c0*/  IMAD.IADD R8, R8, 0x1, R0 ;  /* 0x0000000108087824 */ /* 0x000fe200078e0200 */
[----:B------:R-:W-:Y:S01]  /*c16d0*/  ISETP.GE.AND P5, PT, R10, R237, PT ;  /* 0x000000ed0a00720c */ /* 0x000fe20003fa6270 */
[----:B------:R1:W-:Y:S01]  /*c16e0*/  @P4 STG.E desc[UR60][R244.64], R208 ;  /* 0x000000d0f4004986 */ /* 0x0003e2000c10193c */
[----:B------:R-:W-:Y:S01]  /*c16f0*/  IADD3 R10, R6, 0xd7, RZ ;  /* 0x000000d7060a7810 */ /* 0x000fe20007ffe0ff */
[----:B-1----:R-:W-:-:S04]  /*c1700*/  IMAD.WIDE R242, R8, 0x4, R2 ;  /* 0x0000000408f27825 */ /* 0x002fc800078e0202 */
[----:B------:R-:W-:Y:S01]  /*c1710*/  IMAD.WIDE R244, R8, 0x4, R4 ;  /* 0x0000000408f47825 */ /* 0x000fe200078e0204 */
[----:B------:R1:W-:Y:S01]  /*c1720*/  @P1 STG.E desc[UR60][R242.64], R206 ;  /* 0x000000cef2001986 */ /* 0x0003e2000c10193c */
[----:B------:R-:W-:Y:S02]  /*c1730*/  ISETP.GE.AND P1, PT, R10, R241, PT ;  /* 0x000000f10a00720c */ /* 0x000fe40003f26270 */
[----:B------:R-:W-:Y:S02]  /*c1740*/  ISETP.LT.AND P4, PT, R7, R165, !P5 ;  /* 0x000000a50700720c */ /* 0x000fe40006f81270 */
[----:B------:R-:W4:Y:S01]  /*c1750*/  LDL.LU R165, [R1+0x2f38] ;  /* 0x002f380001a57983 */ /* 0x000f220000300800 */
[--C-:B------:R-:W-:Y:S01]  /*c1760*/  IMAD.IADD R10, R8, 0x1, R0.reuse ;  /* 0x00000001080a7824 */ /* 0x100fe200078e0200 */
[----:B------:R-:W-:Y:S02]  /*c1770*/  ISETP.LT.AND P5, PT, R9, R224, !P5 ;  /* 0x000000e00900720c */ /* 0x000fe40006fa1270 */
[----:B------:R-:W-:Y:S01]  /*c1780*/  IADD3 R12, R6, 0xd8, RZ ;  /* 0x000000d8060c7810 */ /* 0x000fe20007ffe0ff */
[----:B------:R-:W-:Y:S01]  /*c1790*/  IMAD.IADD R8, R10, 0x1, R0 ;  /* 0x000000010a087824 */ /* 0x000fe200078e0200 */
[----:B------:R-:W4:Y:S03]  /*c17a0*/  LDC.64 R224, c[0x0][0x228] ;  /* 0x00008a00ffe07b82 */ /* 0x000f260000000a00 */
[----:B-1----:R-:W-:Y:S01]  /*c17b0*/  IMAD.WIDE R242, R8, 0x4, R2 ;  /* 0x0000000408f27825 */ /* 0x002fe200078e0202 */
[----:B--2---:R1:W-:Y:S01]  /*c17c0*/  @P0 STG.E desc[UR60][R244.64], R150 ;  /* 0x00000096f4000986 */ /* 0x0043e2000c10193c */
[----:B------:R-:W-:-:S03]  /*c17d0*/  ISETP.LT.AND P0, PT, R7, R166, !P1 ;  /* 0x000000a60700720c */ /* 0x000fc60004f01270 */
[----:B------:R-:W2:Y:S04]  /*c17e0*/  LDL.LU R166, [R1+0x2f34] ;  /* 0x002f340001a67983 */ /* 0x000ea80000300800 */
[----:B------:R-:W2:Y:S01]  /*c17f0*/  LDL.LU R208, [R1+0xd80] ;  /* 0x000d800001d07983 */ /* 0x000ea20000300800 */
[----:B------:R-:W-:Y:S01]  /*c1800*/  ISETP.LT.AND P1, PT, R9, R226, !P1 ;  /* 0x000000e20900720c */ /* 0x000fe20004f21270 */
[C---:B------:R-:W-:Y:S02]  /*c1810*/  IMAD.WIDE R226, R10.reuse, 0x4, R2 ;  /* 0x000000040ae27825 */ /* 0x040fe400078e0202 */
[----:B------:R-:W2:Y:S04]  /*c1820*/  LDL.LU R206, [R1+0x9b0] ;  /* 0x0009b00001ce7983 */ /* 0x000ea80000300800 */
[----:B-1----:R-:W2:Y:S04]  /*c1830*/  LDL.LU R150, [R1+0xd70] ;  /* 0x000d700001967983 */ /* 0x002ea80000300800 */
[----:B---3--:R1:W-:Y:S04]  /*c1840*/  @P4 STG.E desc[UR60][R226.64], R148 ;  /* 0x00000094e2004986 */ /* 0x0083e8000c10193c */
[----:B-1----:R-:W3:Y:S01]  /*c1850*/  LDL.LU R148, [R1+0x5b0] ;  /* 0x0005b00001947983 */ /* 0x002ee20000300800 */
[----:B------:R-:W-:Y:S01]  /*c1860*/  IMAD.WIDE R244, R10, 0x4, R4 ;  /* 0x000000040af47825 */ /* 0x000fe200078e0204 */
[----:B------:R-:W-:Y:S01]  /*c1870*/  IADD3 R10, R6, 0xd9, RZ ;  /* 0x000000d9060a7810 */ /* 0x000fe20007ffe0ff */
[----:B------:R-:W1:Y:S01]  /*c1880*/  LDC.64 R226, c[0x0][0x228] ;  /* 0x00008a00ffe27b82 */ /* 0x000e620000000a00 */
[----:B------:R-:W-:-:S02]  /*c1890*/  ISETP.GE.AND P4, PT, R12, R231, PT ;  /* 0x000000e70c00720c */ /* 0x000fc40003f86270 */
[----:B----4-:R4:W-:Y:S04]  /*c18a0*/  @P5 STG.E desc[UR60][R244.64], R112 ;  /* 0x00000070f4005986 */ /* 0x0109e8000c10193c */
[----:B------:R4:W-:Y:S01]  /*c18b0*/  @P0 STG.E desc[UR60][R242.64], R114 ;  /* 0x00000072f2000986 */ /* 0x0009e2000c10193c */
[----:B------:R-:W-:Y:S02]  /*c18c0*/  ISETP.GE.AND P0, PT, R10, R233, PT ;  /* 0x000000e90a00720c */ /* 0x000fe40003f06270 */
[----:B------:R-:W-:Y:S02]  /*c18d0*/  ISETP.LT.AND P5, PT, R7, R167, !P4 ;  /* 0x000000a70700720c */ /* 0x000fe400067a1270 */
[----:B------:R-:W3:Y:S01]  /*c18e0*/  LDL.LU R167, [R1+0x2f30] ;  /* 0x002f300001a77983 */ /* 0x000ee20000300800 */
[----:B----4-:R-:W-:-:S05]  /*c18f0*/  IMAD.WIDE R244, R8, 0x4, R4 ;  /* 0x0000000408f47825 */ /* 0x010fca00078e0204 */
[----:B------:R4:W-:Y:S01]  /*c1900*/  @P1 STG.E desc[UR60][R244.64], R204 ;  /* 0x000000ccf4001986 */ /* 0x0009e2000c10193c */
[----:B------:R-:W-:-:S03]  /*c1910*/  ISETP.LT.AND P1, PT, R7, R156, !P0 ;  /* 0x0000009c0700720c */ /* 0x000fc60004721270 */
[----:B------:R-:W3:Y:S04]  /*c1920*/  LDL.LU R156, [R1+0x2f2c] ;  /* 0x002f2c00019c7983 */ /* 0x000ee80000300800 */
[----:B------:R-:W3:Y:S04]  /*c1930*/  LDL.LU R112, [R1+0xd84] ;  /* 0x000d840001707983 */ /* 0x000ee80000300800 */
[----:B------:R-:W3:Y:S04]  /*c1940*/  LDL.LU R114, [R1+0x9b4] ;  /* 0x0009b40001727983 */ /* 0x000ee80000300800 */
[----:B----4-:R-:W4:Y:S01]  /*c1950*/  LDL.LU R204, [R1+0xd74] ;  /* 0x000d740001cc7983 */ /* 0x010f220000300800 */
[----:B------:R-:W-:Y:S01]  /*c1960*/  IMAD.IADD R10, R8, 0x1, R0 ;  /* 0x00000001080a7824 */ /* 0x000fe200078e0200 */
[C---:B------:R-:W-:Y:S01]  /*c1970*/  ISETP.LT.AND P4, PT, R9.reuse, R220, !P4 ;  /* 0x000000dc0900720c */ /* 0x040fe20006781270 */
[----:B------:R-:W-:Y:S01]  /*c1980*/  VIADD R12, R6, 0xda ;  /* 0x000000da060c7836 */ /* 0x000fe20000000000 */
[----:B------:R-:W-:Y:S01]  /*c1990*/  ISETP.LT.AND P0, PT, R9, R222, !P0 ;  /* 0x000000de0900720c */ /* 0x000fe20004701270 */
[C---:B------:R-:W-:Y:S01]  /*c19a0*/  IMAD.WIDE R242, R10.reuse, 0x4, R2 ;  /* 0x000000040af27825 */ /* 0x040fe200078e0202 */
[C---:B------:R-:W-:Y:S01]  /*c19b0*/  IADD3 R8, R10.reuse, R0, RZ ;  /* 0x000000000a087210 */ /* 0x040fe20007ffe0ff */
[----:B------:R-:W3:Y:S02]  /*c19c0*/  LDC.64 R220, c[0x0][0x228] ;  /* 0x00008a00ffdc7b82 */ /* 0x000ee40000000a00 */
[----:B------:R-:W-:Y:S01]  /*c19d0*/  IMAD.WIDE R222, R10, 0x4, R4 ;  /* 0x000000040ade7825 */ /* 0x000fe200078e0204 */
[----:B------:R-:W-:Y:S01]  /*c19e0*/  IADD3 R10, R6, 0xdb, RZ ;  /* 0x000000db060a7810 */ /* 0x000fe20007ffe0ff */
[----:B--2---:R2:W-:Y:S01]  /*c19f0*/  @P5 STG.E desc[UR60][R242.64], R208 ;  /* 0x000000d0f2005986 */ /* 0x0045e2000c10193c */
[----:B------:R-:W-:-:S03]  /*c1a00*/  ISETP.GE.AND P5, PT, R12, R225, PT ;  /* 0x000000e10c00720c */ /* 0x000fc60003fa6270 */
[----:B------:R2:W-:Y:S01]  /*c1a10*/  @P4 STG.E desc[UR60][R222.64], R206 ;  /* 0x000000cede004986 */ /* 0x0005e2000c10193c */
[----:B-1----:R-:W-:Y:S01]  /*c1a20*/  ISETP.GE.AND P4, PT, R10, R227, PT ;  /* 0x000000e30a00720c */ /* 0x002fe20003f86270 */
[----:B--2---:R-:W-:-:S04]  /*c1a30*/  IMAD.WIDE R242, R8, 0x4, R2 ;  /* 0x0000000408f27825 */ /* 0x004fc800078e0202 */
[----:B------:R-:W-:Y:S01]  /*c1a40*/  IMAD.WIDE R222, R8, 0x4, R4 ;  /* 0x0000000408de7825 */ /* 0x000fe200078e0204 */
[----:B------:R1:W-:Y:S01]  /*c1a50*/  @P1 STG.E desc[UR60][R242.64], R150 ;  /* 0x00000096f2001986 */ /* 0x0003e2000c10193c */
[----:B------:R-:W-:-:S03]  /*c1a60*/  ISETP.LT.AND P1, PT, R7, R157, !P5 ;  /* 0x0000009d0700720c */ /* 0x000fc60006f21270 */
[----:B------:R-:W2:Y:S04]  /*c1a70*/  LDL.LU R157, [R1+0x2f28] ;  /* 0x002f2800019d7983 */ /* 0x000ea80000300800 */
[----:B------:R-:W2:Y:S04]  /*c1a80*/  LDL.LU R210, [R1+0x5b4] ;  /* 0x0005b40001d27983 */ /* 0x000ea80000300800 */
[----:B---3--:R3:W-:Y:S01]  /*c1a90*/  @P0 STG.E desc[UR60][R222.64], R148 ;  /* 0x00000094de000986 */ /* 0x0087e2000c10193c */
[----:B------:R-:W-:-:S03]  /*c1aa0*/  ISETP.LT.AND P0, PT, R7, R158, !P4 ;  /* 0x0000009e0700720c */ /* 0x000fc60006701270 */
[----:B------:R-:W2:Y:S04]  /*c1ab0*/  LDL.LU R158, [R1+0x2f24] ;  /* 0x002f2400019e7983 */ /* 0x000ea80000300800 */
[----:B-1----:R-:W2:Y:S04]  /*c1ac0*/  LDL.LU R150, [R1+0xd88] ;  /* 0x000d880001967983 */ /* 0x002ea80000300800 */
[----:B---3--:R-:W3:Y:S01]  /*c1ad0*/  LDL.LU R148, [R1+0x9b8] ;  /* 0x0009b80001947983 */ /* 0x008ee20000300800 */
[----:B------:R-:W-:Y:S01]  /*c1ae0*/  ISETP.LT.AND P5, PT, R9, R228, !P5 ;  /* 0x000000e40900720c */ /* 0x000fe20006fa1270 */
[----:B------:R-:W-:-:S02]  /*c1af0*/  IMAD.IADD R12, R8, 0x1, R0 ;  /* 0x00000001080c7824 */ /* 0x000fc400078e0200 */
[----:B------:R-:W-:Y:S01]  /*c1b00*/  VIADD R10, R6, 0xdd ;  /* 0x000000dd060a7836 */ /* 0x000fe20000000000 */
[----:B------:R-:W3:Y:S01]  /*c1b10*/  LDL.LU R208, [R1+0xd78] ;  /* 0x000d780001d07983 */ /* 0x000ee20000300800 */
[C---:B------:R-:W-:Y:S01]  /*c1b20*/  IMAD.WIDE R242, R12.reuse, 0x4, R2 ;  /* 0x000000040cf27825 */ /* 0x040fe200078e0202 */
[C---:B------:R-:W-:Y:S01]  /*c1b30*/  IADD3 R8, R12.reuse, R0, RZ ;  /* 0x000000000c087210 */ /* 0x040fe20007ffe0ff */
[----:B------:R-:W1:Y:S02]  /*c1b40*/  LDC.64 R228, c[0x0][0x228] ;  /* 0x00008a00ffe47b82 */ /* 0x000e640000000a00 */
[----:B------:R-:W-:Y:S01]  /*c1b50*/  IMAD.WIDE R244, R12, 0x4, R4 ;  /* 0x000000040cf47825 */ /* 0x000fe200078e0204 */
[----:B------:R-:W-:Y:S01]  /*c1b60*/  ISETP.LT.AND P4, PT, R9, R234, !P4 ;  /* 0x000000ea0900720c */ /* 0x000fe20006781270 */
[----:B------:R4:W-:Y:S02]  /*c1b70*/  @P1 STG.E desc[UR60][R242.64], R112 ;  /* 0x00000070f2001986 */ /* 0x0009e4000c10193c */
[----:B------:R-:W-:-:S02]  /*c1b80*/  IMAD.WIDE R234, R8, 0x4, R2 ;  /* 0x0000000408ea7825 */ /* 0x000fc400078e0202 */
[----:B------:R-:W3:Y:S01]  /*c1b90*/  LDC.64 R222, c[0x0][0x228] ;  /* 0x00008a00ffde7b82 */ /* 0x000ee20000000a00 */
[----:B------:R4:W-:Y:S01]  /*c1ba0*/  @P5 STG.E desc[UR60][R244.64], R114 ;  /* 0x00000072f4005986 */ /* 0x0009e2000c10193c */
[----:B------:R-:W-:-:S03]  /*c1bb0*/  ISETP.LT.AND P5, PT, R7, R159, !P6 ;  /* 0x0000009f0700720c */ /* 0x000fc600077a1270 */
[----:B------:R-:W3:Y:S01]  /*c1bc0*/  LDL.LU R159, [R1+0x2f20] ;  /* 0x002f2000019f7983 */ /* 0x000ee20000300800 */
[----:B------:R-:W-:-:S03]  /*c1bd0*/  ISETP.GE.AND P1, PT, R10, R221, PT ;  /* 0x000000dd0a00720c */ /* 0x000fc60003f26270 */
[----:B------:R-:W3:Y:S04]  /*c1be0*/  LDL.LU R206, [R1+0x5b8] ;  /* 0x0005b80001ce7983 */ /* 0x000ee80000300800 */
[----:B----4-:R4:W-:Y:S01]  /*c1bf0*/  @P0 STG.E desc[UR60][R234.64], R204 ;  /* 0x000000ccea000986 */ /* 0x0109e2000c10193c */
[----:B------:R-:W-:-:S03]  /*c1c00*/  ISETP.LT.AND P0, PT, R7, R160, !P1 ;  /* 0x000000a00700720c */ /* 0x000fc60004f01270 */
[----:B------:R-:W3:Y:S04]  /*c1c10*/  LDL.LU R160, [R1+0x2f1c] ;  /* 0x002f1c0001a07983 */ /* 0x000ee80000300800 */
[----:B------:R-:W3:Y:S04]  /*c1c20*/  LDL.LU R112, [R1+0xd8c] ;  /* 0x000d8c0001707983 */ /* 0x000ee80000300800 */
[----:B------:R-:W3:Y:S01]  /*c1c30*/  LDL.LU R114, [R1+0x9bc] ;  /* 0x0009bc0001727983 */ /* 0x000ee20000300800 */
[C---:B------:R-:W-:Y:S01]  /*c1c40*/  ISETP.LT.AND P6, PT, R9.reuse, R236, !P6 ;  /* 0x000000ec0900720c */ /* 0x040fe200077c1270 */
[C---:B------:R-:W-:Y:S01]  /*c1c50*/  IMAD.WIDE R242, R8.reuse, 0x4, R4 ;  /* 0x0000000408f27825 */ /* 0x040fe200078e0204 */
[----:B------:R-:W-:Y:S01]  /*c1c60*/  IADD3 R8, R8, R0, RZ ;  /* 0x0000000008087210 */ /* 0x000fe20007ffe0ff */
[----:B----4-:R-:W4:Y:S01]  /*c1c70*/  LDL.LU R204, [R1+0xd7c] ;  /* 0x000d7c0001cc7983 */ /* 0x010f220000300800 */
[----:B------:R-:W-:Y:S01]  /*c1c80*/  ISETP.LT.AND P1, PT, R9, R240, !P1 ;  /* 0x000000f00900720c */ /* 0x000fe20004f21270 */
[----:B------:R-:W-:Y:S01]  /*c1c90*/  VIADD R10, R6, 0xde ;  /* 0x000000de060a7836 */ /* 0x000fe20000000000 */
[----:B------:R-:W3:Y:S01]  /*c1ca0*/  LDC.64 R234, c[0x0][0x228] ;  /* 0x00008a00ffea7b82 */ /* 0x000ee20000000a00 */
[----:B------:R-:W-:Y:S01]  /*c1cb0*/  IMAD.WIDE R240, R8, 0x4, R2 ;  /* 0x0000000408f07825 */ /* 0x000fe200078e0202 */
[----:B------:R-:W-:-:S06]  /*c1cc0*/  IADD3 R12, R6, 0xdf, RZ ;  /* 0x000000df060c7810 */ /* 0x000fcc0007ffe0ff */
[----:B------:R-:W3:Y:S01]  /*c1cd0*/  LDC.64 R236, c[0x0][0x228] ;  /* 0x00008a00ffec7b82 */ /* 0x000ee20000000a00 */
[----:B--2---:R2:W-:Y:S01]  /*c1ce0*/  @P4 STG.E desc[UR60][R242.64], R210 ;  /* 0x000000d2f2004986 */ /* 0x0045e2000c10193c */
[----:B-1----:R-:W-:Y:S01]  /*c1cf0*/  ISETP.GE.AND P4, PT, R10, R229, PT ;  /* 0x000000e50a00720c */ /* 0x002fe20003f86270 */
[----:B--2---:R-:W-:Y:S02]  /*c1d00*/  IMAD.WIDE R242, R8, 0x4, R4 ;  /* 0x0000000408f27825 */ /* 0x004fe400078e0204 */
[----:B------:R1:W-:Y:S04]  /*c1d10*/  @P5 STG.E desc[UR60][R240.64], R150 ;  /* 0x00000096f0005986 */ /* 0x0003e8000c10193c */
[----:B---3--:R2:W-:Y:S01]  /*c1d20*/  @P6 STG.E desc[UR60][R242.64], R148 ;  /* 0x00000094f2006986 */ /* 0x0085e2000c10193c */
[----:B------:R-:W-:-:S03]  /*c1d30*/  ISETP.LT.AND P6, PT, R7, R132, !P4 ;  /* 0x000000840700720c */ /* 0x000fc600067c1270 */
[----:B------:R-:W3:Y:S04]  /*c1d40*/  LDL.LU R132, [R1+0x2f18] ;  /* 0x002f180001847983 */ /* 0x000ee80000300800 */
[----:B-1----:R-:W3:Y:S04]  /*c1d50*/  LDL.LU R150, [R1+0x1070] ;  /* 0x0010700001967983 */ /* 0x002ee80000300800 */
[----:B--2---:R-:W2:Y:S01]  /*c1d60*/  LDL.LU R148, [R1+0x5bc] ;  /* 0x0005bc0001947983 */ /* 0x004ea20000300800 */
[----:B------:R-:W-:Y:S01]  /*c1d70*/  IMAD.IADD R8, R8, 0x1, R0 ;  /* 0x0000000108087824 */ /* 0x000fe200078e0200 */
[----:B------:R-:W-:-:S02]  /*c1d80*/  ISETP.LT.AND P4, PT, R9, R230, !P4 ;  /* 0x000000e60900720c */ /* 0x000fc40006781270 */
[----:B------:R-:W-:Y:S01]  /*c1d90*/  ISETP.GE.AND P5, PT, R12, R223, PT ;  /* 0x000000df0c00720c */ /* 0x000fe20003fa6270 */
[----:B------:R-:W-:Y:S01]  /*c1da0*/  IMAD.WIDE R240, R8, 0x4, R2 ;  /* 0x0000000408f07825 */ /* 0x000fe200078e0202 */
[----:B------:R-:W-:Y:S01]  /*c1db0*/  IADD3 R10, R6, 0xe0, RZ ;  /* 0x000000e0060a7810 */ /* 0x000fe20007ffe0ff */
[----:B------:R-:W1:Y:S02]  /*c1dc0*/  LDC.64 R230, c[0x0][0x228] ;  /* 0x00008a00ffe67b82 */ /* 0x000e640000000a00 */
[C---:B------:R-:W-:Y:S01]  /*c1dd0*/  IMAD.WIDE R242, R8.reuse, 0x4, R4 ;  /* 0x0000000408f27825 */ /* 0x040fe200078e0204 */
[----:B------:R4:W-:Y:S03]  /*c1de0*/  @P0 STG.E desc[UR60][R240.64], R208 ;  /* 0x000000d0f0000986 */ /* 0x0009e6000c10193c */
[----:B------:R-:W-:Y:S01]  /*c1df0*/  IMAD.IADD R8, R8, 0x1, R0 ;  /* 0x0000000108087824 */ /* 0x000fe200078e0200 */
[----:B------:R-:W-:Y:S01]  /*c1e00*/  @P1 STG.E desc[UR60][R242.64], R206 ;  /* 0x000000cef2001986 */ /* 0x000fe2000c10193c */
[----:B------:R-:W-:-:S02]  /*c1e10*/  ISETP.LT.AND P1, PT, R7, R133, !P5 ;  /* 0x000000850700720c */ /* 0x000fc40006f21270 */
[----:B------:R-:W-:Y:S01]  /*c1e20*/  ISETP.LT.AND P5, PT, R9, R232, !P5 ;  /* 0x000000e80900720c */ /* 0x000fe20006fa1270 */
[----:B------:R-:W-:Y:S01]  /*c1e30*/  IMAD.WIDE R232, R8, 0x4, R2 ;  /* 0x0000000408e87825 */ /* 0x000fe200078e0202 */
[----:B------:R-:W2:Y:S01]  /*c1e40*/  LDL.LU R133, [R1+0x2f14] ;  /* 0x002f140001857983 */ /* 0x000ea20000300800 */
[----:B------:R-:W-:Y:S02]  /*c1e50*/  ISETP.GE.AND P0, PT, R10, R235, PT ;  /* 0x000000eb0a00720c */ /* 0x000fe40003f06270 */
[----:B----4-:R-:W-:Y:S01]  /*c1e60*/  IMAD.WIDE R240, R8, 0x4, R4 ;  /* 0x0000000408f07825 */ /* 0x010fe200078e0204 */
[----:B------:R-:W4:Y:S04]  /*c1e70*/  LDL.LU R210, [R1+0xd90] ;  /* 0x000d900001d27983 */ /* 0x000f280000300800 */
[----:B------:R-:W4:Y:S04]  /*c1e80*/  LDL.LU R208, [R1+0x9c0] ;  /* 0x0009c00001d07983 */ /* 0x000f280000300800 */
[----:B------:R1:W-:Y:S04]  /*c1e90*/  @P6 STG.E desc[UR60][R232.64], R112 ;  /* 0x00000070e8006986 */ /* 0x0003e8000c10193c */
[----:B------:R1:W-:Y:S01]  /*c1ea0*/  @P4 STG.E desc[UR60][R240.64], R114 ;  /* 0x00000072f0004986 */ /* 0x0003e2000c10193c */
[----:B------:R-:W-:-:S03]  /*c1eb0*/  ISETP.LT.AND P4, PT, R7, R134, !P0 ;  /* 0x000000860700720c */ /* 0x000fc60004781270 */
[----:B------:R-:W4:Y:S04]  /*c1ec0*/  LDL.LU R134, [R1+0x2f10] ;  /* 0x002f100001867983 */ /* 0x000f280000300800 */
[----:B-1----:R-:W4:Y:S01]  /*c1ed0*/  LDL.LU R112, [R1+0xda0] ;  /* 0x000da00001707983 */ /* 0x002f220000300800 */
[----:B------:R-:W-:Y:S01]  /*c1ee0*/  IMAD.IADD R8, R8, 0x1, R0 ;  /* 0x0000000108087824 */ /* 0x000fe200078e0200 */
[----:B------:R-:W-:Y:S01]  /*c1ef0*/  IADD3 R10, R6, 0xe1, RZ ;  /* 0x000000e1060a7810 */ /* 0x000fe20007ffe0ff */
[----:B------:R-:W1:Y:S01]  /*c1f00*/  LDC.64 R232, c[0x0][0x228] ;  /* 0x00008a00ffe87b82 */ /* 0x000e620000000a00 */
[----:B------:R-:W4:Y:S01]  /*c1f10*/  LDL.LU R114, [R1+0x5c0] ;  /* 0x0005c00001727983 */ /* 0x000f220000300800 */
[----:B------:R-:W-:Y:S01]  /*c1f20*/  IMAD.WIDE R240, R8, 0x4, R2 ;  /* 0x0000000408f07825 */ /* 0x000fe200078e0202 */
[----:B------:R-:W-:-:S03]  /*c1f30*/  ISETP.GE.AND P6, PT, R10, R237, PT ;  /* 0x000000ed0a00720c */ /* 0x000fc60003fc6270 */
[C---:B------:R-:W-:Y:S01]  /*c1f40*/  IMAD.WIDE R242, R8.reuse, 0x4, R4 ;  /* 0x0000000408f27825 */ /* 0x040fe200078e0204 */
[----:B------:R1:W-:Y:S01]  /*c1f50*/  @P1 STG.E desc[UR60][R240.64], R204 ;  /* 0x000000ccf0001986 */ /* 0x0003e2000c10193c */
[----:B------:R-:W-:Y:S02]  /*c1f60*/  ISETP.LT.AND P0, PT, R9, R224, !P0 ;  /* 0x000000e00900720c */ /* 0x000fe40004701270 */
[----:B------:R-:W-:Y:S01]  /*c1f70*/  IADD3 R8, R8, R0, RZ ;  /* 0x0000000008087210 */ /* 0x000fe20007ffe0ff */
[----:B------:R-:W-:Y:S01]  /*c1f80*/  VIADD R12, R6, 0xe3 ;  /* 0x000000e3060c7836 */ /* 0x000fe20000000000 */
[----:B------:R-:W4:Y:S03]  /*c1f90*/  LDC.64 R224, c[0x0][0x228] ;  /* 0x00008a00ffe07b82 */ /* 0x000f260000000a00 */
[----:B-1----:R-:W-:Y:S01]  /*c1fa0*/  IMAD.WIDE R240, R8, 0x4, R2 ;  /* 0x0000000408f07825 */ /* 0x002fe200078e0202 */
[C---:B---3--:R-:W-:Y:S01]  /*c1fb0*/  ISETP.LT.AND P1, PT, R7.reuse, R150, !P2 ;  /* 0x000000960700720c */ /* 0x048fe20005721270 */
[----:B--2---:R1:W-:Y:S01]  /*c1fc0*/  @P5 STG.E desc[UR60][R242.64], R148 ;  /* 0x00000094f2005986 */ /* 0x0043e2000c10193c */
[----:B------:R-:W-:-:S03]  /*c1fd0*/  ISETP.LT.AND P5, PT, R7, R135, !P6 ;  /* 0x000000870700720c */ /* 0x000fc600077a1270 */
[----:B------:R-:W2:Y:S04]  /*c1fe0*/  LDL.LU R135, [R1+0x2f0c] ;  /* 0x002f0c0001877983 */ /* 0x000ea80000300800 */
[----:B------:R-:W3:Y:S04]  /*c1ff0*/  LDL.LU R204, [R1+0xd94] ;  /* 0x000d940001cc7983 */ /* 0x000ee80000300800 */
[----:B------:R-:W2:Y:S04]  /*c2000*/  LDL.LU R150, [R1+0x9c4] ;  /* 0x0009c40001967983 */ /* 0x000ea80000300800 */
[----:B------:R-:W2:Y:S04]  /*c2010*/  LDL.LU R206, [R1+0xda4] ;  /* 0x000da40001ce7983 */ /* 0x000ea80000300800 */
[----:B-1----:R-:W2:Y:S01]  /*c2020*/  LDL.LU R148, [R1+0x5c4] ;  /* 0x0005c40001947983 */ /* 0x002ea20000300800 */
[----:B------:R-:W-:Y:S01]  /*c2030*/  ISETP.LT.AND P6, PT, R9, R226, !P6 ;  /* 0x000000e20900720c */ /* 0x000fe200077c1270 */
[C---:B------:R-:W-:Y:S01]  /*c2040*/  IMAD.WIDE R242, R8.reuse, 0x4, R4 ;  /* 0x0000000408f27825 */ /* 0x040fe200078e0204 */
[----:B------:R-:W-:Y:S01]  /*c2050*/  IADD3 R8, R8, R0, RZ ;  /* 0x0000000008087210 */ /* 0x000fe20007ffe0ff */
[----:B----4-:R-:W-:Y:S04]  /*c2060*/  @P4 STG.E desc[UR60][R240.64], R210 ;  /* 0x000000d2f0004986 */ /* 0x010fe8000c10193c */
[----:B------:R1:W-:Y:S01]  /*c2070*/  @P0 STG.E desc[UR60][R242.64], R208 ;  /* 0x000000d0f2000986 */ /* 0x0003e2000c10193c */
[----:B------:R-:W-:Y:S01]  /*c2080*/  IMAD.WIDE R226, R8, 0x4, R2 ;  /* 0x0000000408e27825 */ /* 0x000fe200078e0202 */
[----:B------:R-:W-:-:S02]  /*c2090*/  ISETP.GE.AND P0, PT, R12, R233, PT ;  /* 0x000000e90c00720c */ /* 0x000fc40003f06270 */
[----:B------:R-:W-:Y:S01]  /*c20a0*/  ISETP.LT.AND P2, PT, R9, R238, !P2 ;  /* 0x000000ee0900720c */ /* 0x000fe20005741270 */
[----:B------:R-:W-:Y:S01]  /*c20b0*/  VIADD R10, R6, 0xf3 ;  /* 0x000000f3060a7836 */ /* 0x000fe20000000000 */
[----:B------:R-:W4:Y:S01]  /*c20c0*/  LDC.64 R238, c[0x0][0x228] ;  /* 0x00008a00ffee7b82 */ /* 0x000f220000000a00 */
[----:B-1----:R-:W-:-:S07]  /*c20d0*/  IMAD.WIDE R242, R8, 0x4, R4 ;  /* 0x0000000408f27825 */ /* 0x002fce00078e0204 */
[----:B------:R-:W1:Y:S01]  /*c20e0*/  LDC.64 R240, c[0x0][0x228] ;  /* 0x00008a00fff07b82 */ /* 0x000e620000000a00 */
[----:B------:R4:W-:Y:S04]  /*c20f0*/  @P5 STG.E desc[UR60][R226.64], R112 ;  /* 0x00000070e2005986 */ /* 0x0009e8000c10193c */
[----:B------:R4:W-:Y:S01]  /*c2100*/  @P6 STG.E desc[UR60][R242.64], R114 ;  /* 0x00000072f2006986 */ /* 0x0009e2000c10193c */
[----:B------:R-:W-:-:S03]  /*c2110*/  ISETP.LT.AND P6, PT, R7, R152, !P0 ;  /* 0x000000980700720c */ /* 0x000fc600047c1270 */
[----:B------:R-:W2:Y:S04]  /*c2120*/  LDL.LU R152, [R1+0x2f08] ;  /* 0x002f080001987983 */ /* 0x000ea80000300800 */
[----:B----4-:R-:W4:Y:S01]  /*c2130*/  LDL.LU R112, [R1+0xd98] ;  /* 0x000d980001707983 */ /* 0x010f220000300800 */
[----:B------:R-:W-:Y:S01]  /*c2140*/  IMAD.IADD R8, R8, 0x1, R0 ;  /* 0x0000000108087824 */ /* 0x000fe200078e0200 */
[----:B------:R-:W-:Y:S01]  /*c2150*/  ISETP.GE.AND P4, PT, R10, R231, PT ;  /* 0x000000e70a00720c */ /* 0x000fe20003f86270 */
[----:B------:R-:W4:Y:S01]  /*c2160*/  LDC.64 R226, c[0x0][0x228] ;  /* 0x00008a00ffe27b82 */ /* 0x000f220000000a00 */
[----:B------:R-:W4:Y:S01]  /*c2170*/  LDL.LU R114, [R1+0x9c8] ;  /* 0x0009c80001727983 */ /* 0x000f220000300800 */
[----:B------:R-:W-:Y:S01]  /*c2180*/  IADD3 R10, R6, 0xe4, RZ ;  /* 0x000000e4060a7810 */ /* 0x000fe20007ffe0ff */
[----:B------:R-:W-:-:S04]  /*c2190*/  IMAD.WIDE R242, R8, 0x4, R2 ;  /* 0x0000000408f27825 */ /* 0x000fc800078e0202 */
[----:B------:R-:W-:Y:S01]  /*c21a0*/  IMAD.WIDE R244, R8, 0x4, R4 ;  /* 0x0000000408f47825 */ /* 0x000fe200078e0204 */
[----:B------:R-:W-:Y:S02]  /*c21b0*/  ISETP.GE.AND P5, PT, R10, R225, PT ;  /* 0x000000e10a00720c */ /* 0x000fe40003fa6270 */
[----:B------:R-:W-:Y:S01]  /*c21c0*/  ISETP.LT.AND P0, PT, R9, R220, !P0 ;  /* 0x000000dc0900720c */ /* 0x000fe20004701270 */
[----:B------:R-:W-:Y:S01]  /*c21d0*/  IMAD.IADD R8, R8, 0x1, R0 ;  /* 0x0000000108087824 */ /* 0x000fe200078e0200 */
[----:B------:R-:W-:Y:S01]  /*c21e0*/  IADD3 R10, R6, 0xe5, RZ ;  /* 0x000000e5060a7810 */ /* 0x000fe20007ffe0ff */
[----:B------:R-:W4:Y:S01]  /*c21f0*/  LDC.64 R220, c[0x0][0x228] ;  /* 0x00008a00ffdc7b82 */ /* 0x000f220000000a00 */
[----:B---3--:R3:W-:Y:S04]  /*c2200*/  @P1 STG.E desc[UR60][R242.64], R204 ;  /* 0x000000ccf2001986 */ /* 0x0087e8000c10193c */
[----:B--2---:R2:W-:Y:S01]  /*c2210*/  @P2 STG.E desc[UR60][R244.64], R150 ;  /* 0x00000096f4002986 */ /* 0x0045e2000c10193c */
[----:B------:R-:W-:-:S03]  /*c2220*/  ISETP.LT.AND P2, PT, R7, R153, !P5 ;  /* 0x000000990700720c */ /* 0x000fc60006f41270 */
[----:B------:R-:W4:Y:S04]  /*c2230*/  LDL.LU R153, [R1+0x2f04] ;  /* 0x002f040001997983 */ /* 0x000f280000300800 */
[----:B---3--:R-:W3:Y:S04]  /*c2240*/  LDL.LU R204, [R1+0xda8] ;  /* 0x000da80001cc7983 */ /* 0x008ee80000300800 */
[----:B--2---:R-:W2:Y:S01]  /*c2250*/  LDL.LU R150, [R1+0x5c8] ;  /* 0x0005c80001967983 */ /* 0x004ea20000300800 */
[----:B------:R-:W-:Y:S01]  /*c2260*/  IMAD.WIDE R242, R8, 0x4, R2 ;  /* 0x0000000408f27825 */ /* 0x000fe200078e0202 */
[----:B------:R-:W-:-:S03]  /*c2270*/  ISETP.GE.AND P1, PT, R10, R239, PT ;  /* 0x000000ef0a00720c */ /* 0x000fc60003f26270 */
[----:B------:R-:W-:Y:S01]  /*c2280*/  IMAD.WIDE R244, R8, 0x4, R4 ;  /* 0x0000000408f47825 */ /* 0x000fe200078e0204 */
[----:B------:R-:W-:Y:S04]  /*c2290*/  @P6 STG.E desc[UR60][R242.64], R206 ;  /* 0x000000cef2006986 */ /* 0x000fe8000c10193c */
[----:B------:R1:W-:Y:S01]  /*c22a0*/  @P0 STG.E desc[UR60][R244.64], R148 ;  /* 0x00000094f4000986 */ /* 0x0003e2000c10193c */
[----:B------:R-:W-:-:S03]  /*c22b0*/  ISETP.LT.AND P0, PT, R7, R154, !P1 ;  /* 0x0000009a0700720c */ /* 0x000fc60004f01270 */
[----:B------:R-:W2:Y:S04]  /*c22c0*/  LDL.LU R154, [R1+0x2f00] ;  /* 0x002f0000019a7983 */ /* 0x000ea80000300800 */
[----:B------:R-:W2:Y:S04]  /*c22d0*/  LDL.LU R208, [R1+0xd9c] ;  /* 0x000d9c0001d07983 */ /* 0x000ea80000300800 */
[----:B-1----:R-:W2:Y:S01]  /*c22e0*/  LDL.LU R148, [R1+0x9cc] ;  /* 0x0009cc0001947983 */ /* 0x002ea20000300800 */
[----:B------:R-:W-:Y:S01]  /*c22f0*/  ISETP.LT.AND P5, PT, R9, R228, !P5 ;  /* 0x000000e40900720c */ /* 0x000fe20006fa1270 */
[----:B------:R-:W-:Y:S01]  /*c2300*/  IMAD.IADD R8, R8, 0x1, R0 ;  /* 0x0000000108087824 */ /* 0x000fe200078e0200 */
[----:B------:R-:W-:Y:S01]  /*c2310*/  IADD3 R10, R6, 0xe6, RZ ;  /* 0x000000e6060a7810 */ /* 0x000fe20007ffe0ff */
[----:B------:R-:W1:Y:S02]  /*c2320*/  LDC.64 R228, c[0x0][0x228] ;  /* 0x00008a00ffe47b82 */ /* 0x000e640000000a00 */
[----:B------:R-:W-:Y:S01]  /*c2330*/  IMAD.WIDE R242, R8, 0x4, R2 ;  /* 0x0000000408f27825 */ /* 0x000fe200078e0202 */
[----:B------:R-:W-:-:S03]  /*c2340*/  ISETP.GE.AND P6, PT, R10, R241, PT ;  /* 0x000000f10a00720c */ /* 0x000fc60003fc6270 */
[----:B------:R-:W-:Y:S01]  /*c2350*/  IMAD.WIDE R244, R8, 0x4, R4 ;  /* 0x0000000408f47825 */ /* 0x000fe200078e0204 */
[----:B----4-:R4:W-:Y:S04]  /*c2360*/  @P2 STG.E desc[UR60][R242.64], R112 ;  /* 0x00000070f2002986 */ /* 0x0109e8000c10193c */
[----:B------:R4:W-:Y:S01]  /*c2370*/  @P5 STG.E desc[UR60][R244.64], R114 ;  /* 0x00000072f4005986 */ /* 0x0009e2000c10193c */
[----:B------:R-:W-:-:S03]  /*c2380*/  ISETP.LT.AND P5, PT, R7, R155, !P6 ;  /* 0x0000009b0700720c */ /* 0x000fc600077a1270 */
[----:B------:R-:W2:Y:S04]  /*c2390*/  LDL.LU R155, [R1+0x2efc] ;  /* 0x002efc00019b7983 */ /* 0x000ea80000300800 */
[----:B------:R-:W2:Y:S04]  /*c23a0*/  LDL.LU R206, [R1+0x1078] ;  /* 0x0010780001ce7983 */ /* 0x000ea80000300800 */
[----:B----4-:R-:W4:Y:S04]  /*c23b0*/  LDL.LU R112, [R1+0xdac] ;  /* 0x000dac0001707983 */ /* 0x010f280000300800 */
[----:B------:R-:W4:Y:S01]  /*c23c0*/  LDL.LU R114, [R1+0x5cc] ;  /* 0x0005cc0001727983 */ /* 0x000f220000300800 */
[----:B------:R-:W-:Y:S01]  /*c23d0*/  ISETP.LT.AND P1, PT, R9, R222, !P1 ;  /* 0x000000de0900720c */ /* 0x000fe20004f21270 */
[----:B------:R-:W-:Y:S01]  /*c23e0*/  IMAD.IADD R8, R8, 0x1, R0 ;  /* 0x0000000108087824 */ /* 0x000fe200078e0200 */
[----:B------:R-:W-:Y:S01]  /*c23f0*/  IADD3 R10, R6, 0xe7, RZ ;  /* 0x000000e7060a7810 */ /* 0x000fe20007ffe0ff */
[----:B------:R-:W4:Y:S02]  /*c2400*/  LDC.64 R222, c[0x0][0x228] ;  /* 0x00008a00ffde7b82 */ /* 0x000f240000000a00 */
[----:B------:R-:W-:Y:S01]  /*c2410*/  IMAD.WIDE R242, R8, 0x4, R2 ;  /* 0x0000000408f27825 */ /* 0x000fe200078e0202 */
[----:B------:R-:W-:-:S03]  /*c2420*/  ISETP.GE.AND P2, PT, R10, R227, PT ;  /* 0x000000e30a00720c */ /* 0x000fc60003f46270 */
[----:B------:R-:W-:Y:S01]  /*c2430*/  IMAD.WIDE R244, R8, 0x4, R4 ;  /* 0x0000000408f47825 */ /* 0x000fe200078e0204 */
[----:B------:R-:W-:Y:S02]  /*c2440*/  ISETP.LT.AND P6, PT, R9, R234, !P6 ;  /* 0x000000ea0900720c */ /* 0x000fe400077c1270 */
[----:B------:R-:W-:Y:S01]  /*c2450*/  IADD3 R10, R6, 0xe8, RZ ;  /* 0x000000e8060a7810 */ /* 0x000fe20007ffe0ff */
[----:B------:R-:W-:Y:S01]  /*c2460*/  IMAD.IADD R8, R8, 0x1, R0 ;  /* 0x0000000108087824 */ /* 0x000fe200078e0200 */
        /* <DEDUP_REMOVED lines=10> */
[----:B------:R1:W-:Y:S04]  /*c2510*/  @P5 STG.E desc[UR60][R242.64], R208 ;  /* 0x000000d0f2005986 */ /* 0x0003e8000c10193c */
[----:B------:R1:W-:Y:S01]  /*c2520*/  @P6 STG.E desc[UR60][R244.64], R148 ;  /* 0x00000094f4006986 */ /* 0x0003e2000c10193c */
[----:B------:R-:W-:-:S03]  /*c2530*/  ISETP.LT.AND P6, PT, R7, R125, !P0 ;  /* 0x0000007d0700720c */ /* 0x000fc600047c1270 */
[----:B------:R-:W2:Y:S04]  /*c2540*/  LDL.LU R125, [R1+0x2ef4] ;  /* 0x002ef400017d7983 */ /* 0x000ea80000300800 */
[----:B-1----:R-:W2:Y:S01]  /*c2550*/  LDL.LU R208, [R1+0x5d0] ;  /* 0x0005d00001d07983 */ /* 0x002ea20000300800 */
[----:B------:R-:W-:Y:S01]  /*c2560*/  ISETP.LT.AND P2, PT, R9, R236, !P2 ;  /* 0x000000ec0900720c */ /* 0x000fe20005741270 */
[----:B------:R-:W-:Y:S01]  /*c2570*/  IMAD.IADD R8, R8, 0x1, R0 ;  /* 0x0000000108087824 */ /* 0x000fe200078e0200 */
[----:B------:R-:W-:Y:S01]  /*c2580*/  IADD3 R10, R6, 0xe9, RZ ;  /* 0x000000e9060a7810 */ /* 0x000fe20007ffe0ff */
[----:B------:R-:W2:Y:S01]  /*c2590*/  LDL.LU R148, [R1+0xdc0] ;  /* 0x000dc00001947983 */ /* 0x000ea20000300800 */
[----:B------:R-:W1:Y:S01]  /*c25a0*/  LDC.64 R242, c[0x0][0x228] ;  /* 0x00008a00fff27b82 */ /* 0x000e620000000a00 */
[----:B------:R-:W-:Y:S01]  /*c25b0*/  IMAD.WIDE R236, R8, 0x4, R2 ;  /* 0x0000000408ec7825 */ /* 0x000fe200078e0202 */
[----:B------:R-:W-:-:S03]  /*c25c0*/  ISETP.GE.AND P5, PT, R10, R229, PT ;  /* 0x000000e50a00720c */ /* 0x000fc60003fa6270 */
[----:B------:R-:W-:Y:S01]  /*c25d0*/  IMAD.WIDE R244, R8, 0x4, R4 ;  /* 0x0000000408f47825 */ /* 0x000fe200078e0204 */
[----:B------:R-:W-:Y:S01]  /*c25e0*/  ISETP.LT.AND P0, PT, R9, R206, !P0 ;  /* 0x000000ce0900720c */ /* 0x000fe20004701270 */
[----:B----4-:R4:W-:Y:S04]  /*c25f0*/  @P1 STG.E desc[UR60][R236.64], R112 ;  /* 0x00000070ec001986 */ /* 0x0109e8000c10193c */
[----:B------:R4:W-:Y:S01]  /*c2600*/  @P2 STG.E desc[UR60][R244.64], R114 ;  /* 0x00000072f4002986 */ /* 0x0009e2000c10193c */
[----:B------:R-:W-:-:S03]  /*c2610*/  ISETP.LT.AND P2, PT, R7, R126, !P5 ;  /* 0x0000007e0700720c */ /* 0x000fc60006f41270 */
[----:B------:R-:W2:Y:S04]  /*c2620*/  LDL.LU R126, [R1+0x2ef0] ;  /* 0x002ef000017e7983 */ /* 0x000ea80000300800 */
[----:B------:R-:W2:Y:S01]  /*c2630*/  LDL.LU R206, [R1+0x9d4] ;  /* 0x0009d40001ce7983 */ /* 0x000ea20000300800 */
[----:B------:R-:W-:Y:S01]  /*c2640*/  IMAD.IADD R8, R8, 0x1, R0 ;  /* 0x0000000108087824 */ /* 0x000fe200078e0200 */
[----:B------:R-:W-:Y:S01]  /*c2650*/  IADD3 R10, R6, 0xea, RZ ;  /* 0x000000ea060a7810 */ /* 0x000fe20007ffe0ff */
[----:B----4-:R-:W4:Y:S01]  /*c2660*/  LDC.64 R236, c[0x0][0x228] ;  /* 0x00008a00ffec7b82 */ /* 0x010f220000000a00 */
[----:B------:R-:W4:Y:S01]  /*c2670*/  LDL.LU R112, [R1+0xdb4] ;  /* 0x000db40001707983 */ /* 0x000f220000300800 */
        /* <DEDUP_REMOVED lines=11> */
[----:B------:R-:W4:Y:S01]  /*c2730*/  LDL.LU R114, [R1+0x5d4] ;  /* 0x0005d40001727983 */ /* 0x000f220000300800 */
[----:B---3--:R-:W-:Y:S01]  /*c2740*/  IMAD.WIDE R244, R8, 0x4, R2 ;  /* 0x0000000408f47825 */ /* 0x008fe200078e0202 */
[----:B------:R-:W-:Y:S02]  /*c2750*/  ISETP.GE.AND P6, PT, R10, R235, PT ;  /* 0x000000eb0a00720c */ /* 0x000fe40003fc6270 */
[----:B------:R-:W3:Y:S01]  /*c2760*/  LDL.LU R204, [R1+0xdc4] ;  /* 0x000dc40001cc7983 */ /* 0x000ee20000300800 */
[----:B--2---:R-:W-:-:S03]  /*c2770*/  IMAD.WIDE R246, R8, 0x4, R4 ;  /* 0x0000000408f67825 */ /* 0x004fc600078e0204 */
[----:B------:R-:W2:Y:S04]  /*c2780*/  LDL.LU R150, [R1+0x9d8] ;  /* 0x0009d80001967983 */ /* 0x000ea80000300800 */
[----:B------:R-:W-:Y:S04]  /*c2790*/  @P2 STG.E desc[UR60][R244.64], R208 ;  /* 0x000000d0f4002986 */ /* 0x000fe8000c10193c */
[----:B------:R1:W-:Y:S01]  /*c27a0*/  @P5 STG.E desc[UR60][R246.64], R148 ;  /* 0x00000094f6005986 */ /* 0x0003e2000c10193c */
[----:B------:R-:W-:Y:S02]  /*c27b0*/  ISETP.LT.AND P5, PT, R9, R238, !P6 ;  /* 0x000000ee0900720c */ /* 0x000fe400077a1270 */
[----:B------:R-:W-:-:S02]  /*c27c0*/  ISETP.LT.AND P6, PT, R7, R116, !P6 ;  /* 0x000000740700720c */ /* 0x000fc400077c1270 */
[----:B------:R-:W2:Y:S04]  /*c27d0*/  LDL.LU R116, [R1+0x2ee8] ;  /* 0x002ee80001747983 */ /* 0x000ea80000300800 */
[----:B-1----:R-:W2:Y:S01]  /*c27e0*/  LDL.LU R148, [R1+0xdb8] ;  /* 0x000db80001947983 */ /* 0x002ea20000300800 */
[----:B------:R-:W-:Y:S01]  /*c27f0*/  ISETP.LT.AND P1, PT, R9, R224, !P1 ;  /* 0x000000e00900720c */ /* 0x000fe20004f21270 */
[----:B------:R-:W-:Y:S01]  /*c2800*/  IMAD.IADD R8, R8, 0x1, R0 ;  /* 0x0000000108087824 */ /* 0x000fe200078e0200 */
[----:B------:R-:W-:Y:S01]  /*c2810*/  IADD3 R10, R6, 0xec, RZ ;  /* 0x000000ec060a7810 */ /* 0x000fe20007ffe0ff */
[----:B------:R-:W2:Y:S02]  /*c2820*/  LDL.LU R210, [R1+0x5d8] ;  /* 0x0005d80001d27983 */ /* 0x000ea40000300800 */
[----:B------:R-:W-:Y:S01]  /*c2830*/  IMAD.WIDE R224, R8, 0x4, R2 ;  /* 0x0000000408e07825 */ /* 0x000fe200078e0202 */
[----:B------:R-:W-:-:S03]  /*c2840*/  ISETP.GE.AND P2, PT, R10, R243, PT ;  /* 0x000000f30a00720c */ /* 0x000fc60003f46270 */
[C---:B------:R-:W-:Y:S01]  /*c2850*/  IMAD.WIDE R238, R8.reuse, 0x4, R4 ;  /* 0x0000000408ee7825 */ /* 0x040fe200078e0204 */
[----:B------:R1:W-:Y:S04]  /*c2860*/  @P0 STG.E desc[UR60][R224.64], R206 ;  /* 0x000000cee0000986 */ /* 0x0003e8000c10193c */
[----:B----4-:R4:W-:Y:S01]  /*c2870*/  @P1 STG.E desc[UR60][R238.64], R112 ;  /* 0x00000070ee001986 */ /* 0x0109e2000c10193c */
[----:B------:R-:W-:Y:S02]  /*c2880*/  ISETP.LT.AND P1, PT, R9, R240, !P2 ;  /* 0x000000f00900720c */ /* 0x000fe40005721270 */
[----:B------:R-:W-:Y:S02]  /*c2890*/  ISETP.LT.AND P2, PT, R7, R117, !P2 ;  /* 0x000000750700720c */ /* 0x000fe40005741270 */
[----:B------:R-:W2:Y:S01]  /*c28a0*/  LDL.LU R117, [R1+0x2ee4] ;  /* 0x002ee40001757983 */ /* 0x000ea20000300800 */
[----:B------:R-:W-:Y:S01]  /*c28b0*/  IMAD.IADD R8, R8, 0x1, R0 ;  /* 0x0000000108087824 */ /* 0x000fe200078e0200 */
[----:B------:R-:W-:Y:S01]  /*c28c0*/  IADD3 R10, R6, 0xed, RZ ;  /* 0x000000ed060a7810 */ /* 0x000fe20007ffe0ff */
[----:B-1----:R-:W1:Y:S01]  /*c28d0*/  LDC.64 R224, c[0x0][0x228] ;  /* 0x00008a00ffe07b82 */ /* 0x002e620000000a00 */
[----:B------:R-:W2:Y:S01]  /*c28e0*/  LDL.LU R208, [R1+0xdc8] ;  /* 0x000dc80001d07983 */ /* 0x000ea20000300800 */
[----:B----4-:R-:W-:Y:S01]  /*c28f0*/  IMAD.WIDE R238, R8, 0x4, R2 ;  /* 0x0000000408ee7825 */ /* 0x010fe200078e0202 */
[----:B------:R-:W-:-:S03]  /*c2900*/  ISETP.GE.AND P0, PT, R10, R237, PT ;  /* 0x000000ed0a00720c */ /* 0x000fc60003f06270 */
[----:B------:R-:W-:Y:S01]  /*c2910*/  IMAD.WIDE R240, R8, 0x4, R4 ;  /* 0x0000000408f07825 */ /* 0x000fe200078e0204 */
[----:B------:R-:W-:-:S03]  /*c2920*/  IADD3 R10, R6, 0xee, RZ ;  /* 0x000000ee060a7810 */ /* 0x000fc60007ffe0ff */
[----:B------:R-:W-:Y:S01]  /*c2930*/  IMAD.IADD R8, R8, 0x1, R0 ;  /* 0x0000000108087824 */ /* 0x000fe200078e0200 */
[----:B------:R4:W-:Y:S01]  /*c2940*/  @P6 STG.E desc[UR60][R238.64], R114 ;  /* 0x00000072ee006986 */ /* 0x0009e2000c10193c */
[----:B------:R-:W-:-:S03]  /*c2950*/  ISETP.LT.AND P6, PT, R7, R118, !P0 ;  /* 0x000000760700720c */ /* 0x000fc600047c1270 */
[----:B------:R-:W2:Y:S04]  /*c2960*/  LDL.LU R118, [R1+0x2ee0] ;  /* 0x002ee00001767983 */ /* 0x000ea80000300800 */
[----:B------:R-:W2:Y:S01]  /*c2970*/  LDL.LU R206, [R1+0x9dc] ;  /* 0x0009dc0001ce7983 */ /* 0x000ea20000300800 */
[----:B------:R-:W-:Y:S01]  /*c2980*/  ISETP.LT.AND P0, PT, R9, R226, !P0 ;  /* 0x000000e20900720c */ /* 0x000fe20004701270 */
[----:B------:R-:W-:Y:S02]  /*c2990*/  IMAD.WIDE R226, R8, 0x4, R4 ;  /* 0x0000000408e27825 */ /* 0x000fe400078e0204 */
[----:B---3--:R3:W-:Y:S01]  /*c29a0*/  @P5 STG.E desc[UR60][R240.64], R204 ;  /* 0x000000ccf0005986 */ /* 0x0087e2000c10193c */
[----:B------:R-:W-:Y:S01]  /*c29b0*/  ISETP.GE.AND P5, PT, R10, R233, PT ;  /* 0x000000e90a00720c */ /* 0x000fe20003fa6270 */
[----:B----4-:R-:W4:Y:S02]  /*c29c0*/  LDC.64 R238, c[0x0][0x228] ;  /* 0x00008a00ffee7b82 */ /* 0x010f240000000a00 */
[----:B------:R-:W4:Y:S04]  /*c29d0*/  LDL.LU R112, [R1+0xdbc] ;  /* 0x000dbc0001707983 */ /* 0x000f280000300800 */
[----:B------:R-:W4:Y:S01]  /*c29e0*/  LDL.LU R114, [R1+0x1080] ;  /* 0x0010800001727983 */ /* 0x000f220000300800 */
[----:B---3--:R-:W-:-:S05]  /*c29f0*/  IMAD.WIDE R240, R8, 0x4, R2 ;  /* 0x0000000408f07825 */ /* 0x008fca00078e0202 */
[----:B--2---:R2:W-:Y:S04]  /*c2a00*/  @P2 STG.E desc[UR60][R240.64], R150 ;  /* 0x00000096f0002986 */ /* 0x0045e8000c10193c */
[----:B------:R3:W-:Y:S01]  /*c2a10*/  @P1 STG.E desc[UR60][R226.64], R148 ;  /* 0x00000094e2001986 */ /* 0x0007e2000c10193c */
[----:B------:R-:W-:-:S03]  /*c2a20*/  ISETP.LT.AND P1, PT, R7, R119, !P5 ;  /* 0x000000770700720c */ /* 0x000fc60006f21270 */
[----:B------:R-:W4:Y:S04]  /*c2a30*/  LDL.LU R119, [R1+0x2edc] ;  /* 0x002edc0001777983 */ /* 0x000f280000300800 */
[----:B------:R-:W4:Y:S04]  /*c2a40*/  LDL.LU R204, [R1+0x5dc] ;  /* 0x0005dc0001cc7983 */ /* 0x000f280000300800 */
[----:B--2---:R-:W2:Y:S01]  /*c2a50*/  LDL.LU R150, [R1+0xdcc] ;  /* 0x000dcc0001967983 */ /* 0x004ea20000300800 */
[----:B------:R-:W-:Y:S01]  /*c2a60*/  IADD3 R10, R8, R0, RZ ;  /* 0x00000000080a7210 */ /* 0x000fe20007ffe0ff */
[----:B---3--:R-:W3:Y:S02]  /*c2a70*/  LDC.64 R226, c[0x0][0x228] ;  /* 0x00008a00ffe27b82 */ /* 0x008ee40000000a00 */
[----:B------:R-:W3:Y:S02]  /*c2a80*/  LDL.LU R148, [R1+0x1088] ;  /* 0x0010880001947983 */ /* 0x000ee40000300800 */
[----:B------:R-:W-:-:S04]  /*c2a90*/  IMAD.WIDE R240, R10, 0x4, R2 ;  /* 0x000000040af07825 */ /* 0x000fc800078e0202 */
[----:B------:R-:W-:Y:S01]  /*c2aa0*/  VIADD R8, R6, 0xef ;  /* 0x000000ef06087836 */ /* 0x000fe20000000000 */
[----:B------:R1:W-:Y:S04]  /*c2ab0*/  @P6 STG.E desc[UR60][R240.64], R210 ;  /* 0x000000d2f0006986 */ /* 0x0003e8000c10193c */
[----:B-1----:R-:W-:Y:S01]  /*c2ac0*/  ISETP.GE.AND P6, PT, R8, R225, PT ;  /* 0x000000e10800720c */ /* 0x002fe20003fc6270 */
[----:B------:R-:W-:-:S05]  /*c2ad0*/  IMAD.WIDE R240, R10, 0x4, R4 ;  /* 0x000000040af07825 */ /* 0x000fca00078e0204 */
[----:B------:R1:W-:Y:S01]  /*c2ae0*/  @P0 STG.E desc[UR60][R240.64], R208 ;  /* 0x000000d0f0000986 */ /* 0x0003e2000c10193c */
[----:B------:R-:W-:-:S03]  /*c2af0*/  ISETP.LT.AND P0, PT, R7, R120, !P6 ;  /* 0x000000780700720c */ /* 0x000fc60007701270 */
        /* <DEDUP_REMOVED lines=10> */
[----:B-1----:R-:W3:Y:S01]  /*c2ba0*/  LDL.LU R208, [R1+0xdd8] ;  /* 0x000dd80001d07983 */ /* 0x002ee20000300800 */
[----:B------:R-:W-:-:S02]  /*c2bb0*/  IADD3 R8, R10, R0, RZ ;  /* 0x000000000a087210 */ /* 0x000fc40007ffe0ff */
[----:B------:R-:W-:Y:S02]  /*c2bc0*/  ISETP.LT.AND P2, PT, R7, R242, !P4 ;  /* 0x000000f20700720c */ /* 0x000fe40006741270 */
[C---:B------:R-:W-:Y:S02]  /*c2bd0*/  ISETP.LT.AND P5, PT, R9.reuse, R220, !P5 ;  /* 0x000000dc0900720c */ /* 0x040fe40006fa1270 */
[C---:B------:R-:W-:Y:S01]  /*c2be0*/  ISETP.LT.AND P4, PT, R9.reuse, R236, !P4 ;  /* 0x000000ec0900720c */ /* 0x040fe20006781270 */
[----:B------:R-:W-:Y:S01]  /*c2bf0*/  IMAD.WIDE R236, R8, 0x4, R2 ;  /* 0x0000000408ec7825 */ /* 0x000fe200078e0202 */
[----:B------:R-:W-:Y:S01]  /*c2c00*/  ISETP.LT.AND P6, PT, R9, R228, !P6 ;  /* 0x000000e40900720c */ /* 0x000fe200077c1270 */
[----:B------:R-:W1:Y:S02]  /*c2c10*/  LDC.64 R220, c[0x0][0x228] ;  /* 0x00008a00ffdc7b82 */ /* 0x000e640000000a00 */
[C---:B------:R-:W-:Y:S02]  /*c2c20*/  VIADD R10, R6.reuse, 0xf0 ;  /* 0x000000f0060a7836 */ /* 0x040fe40000000000 */
[----:B------:R-:W-:-:S04]  /*c2c30*/  VIADD R12, R6, 0xf1 ;  /* 0x000000f1060c7836 */ /* 0x000fc80000000000 */
[----:B------:R-:W1:Y:S01]  /*c2c40*/  LDC.64 R228, c[0x0][0x228] ;  /* 0x00008a00ffe47b82 */ /* 0x000e620000000a00 */
[----:B------:R1:W-:Y:S01]  /*c2c50*/  @P1 STG.E desc[UR60][R236.64], R206 ;  /* 0x000000ceec001986 */ /* 0x0003e2000c10193c */
[----:B----4-:R-:W-:-:S03]  /*c2c60*/  ISETP.GE.AND P1, PT, R10, R239, PT ;  /* 0x000000ef0a00720c */ /* 0x010fc60003f26270 */
[----:B-1----:R-:W4:Y:S01]  /*c2c70*/  LDL.LU R206, [R1+0x5e8] ;  /* 0x0005e80001ce7983 */ /* 0x002f220000300800 */
[C---:B------:R-:W-:Y:S01]  /*c2c80*/  IMAD.WIDE R236, R8.reuse, 0x4, R4 ;  /* 0x0000000408ec7825 */ /* 0x040fe200078e0204 */
[----:B------:R-:W-:-:S04]  /*c2c90*/  IADD3 R8, R8, R0, RZ ;  /* 0x0000000008087210 */ /* 0x000fc80007ffe0ff */
[----:B------:R1:W-:Y:S01]  /*c2ca0*/  @P5 STG.E desc[UR60][R236.64], R112 ;  /* 0x00000070ec005986 */ /* 0x0003e2000c10193c */
[----:B------:R-:W-:-:S03]  /*c2cb0*/  ISETP.LT.AND P5, PT, R7, R114, !P1 ;  /* 0x000000720700720c */ /* 0x000fc60004fa1270 */
[----:B-1----:R-:W4:Y:S01]  /*c2cc0*/  LDL.LU R112, [R1+0x9e8] ;  /* 0x0009e80001707983 */ /* 0x002f220000300800 */
[----:B------:R-:W-:-:S03]  /*c2cd0*/  IMAD.WIDE R236, R8, 0x4, R2 ;  /* 0x0000000408ec7825 */ /* 0x000fc600078e0202 */
[----:B------:R-:W4:Y:S04]  /*c2ce0*/  LDL.LU R114, [R1+0xdec] ;  /* 0x000dec0001727983 */ /* 0x000f280000300800 */
[----:B------:R1:W-:Y:S02]  /*c2cf0*/  @P0 STG.E desc[UR60][R236.64], R204 ;  /* 0x000000ccec000986 */ /* 0x0003e4000c10193c */
[----:B-1----:R-:W-:Y:S02]  /*c2d00*/  IMAD.WIDE R236, R8, 0x4, R4 ;  /* 0x0000000408ec7825 */ /* 0x002fe400078e0204 */
[----:B------:R-:W4:Y:S04]  /*c2d10*/  LDL.LU R204, [R1+0xddc] ;  /* 0x000ddc0001cc7983 */ /* 0x000f280000300800 */
[----:B--2---:R1:W-:Y:S04]  /*c2d20*/  @P6 STG.E desc[UR60][R236.64], R150 ;  /* 0x00000096ec006986 */ /* 0x0043e8000c10193c */
[----:B-1----:R-:W2:Y:S01]  /*c2d30*/  LDL.LU R150, [R1+0x5ec] ;  /* 0x0005ec0001967983 */ /* 0x002ea20000300800 */
[----:B---3--:R-:W-:Y:S01]  /*c2d40*/  ISETP.GE.AND P0, PT, R12, R227, PT ;  /* 0x000000e30c00720c */ /* 0x008fe20003f06270 */
[----:B------:R-:W1:Y:S03]  /*c2d50*/  LDC.64 R236, c[0x0][0x228] ;  /* 0x00008a00ffec7b82 */ /* 0x000e660000000a00 */
[----:B------:R-:W-:-:S02]  /*c2d60*/  ISETP.LT.AND P6, PT, R7, R148, !P0 ;  /* 0x000000940700720c */ /* 0x000fc400047c1270 */
[----:B------:R-:W3:Y:S01]  /*c2d70*/  LDL.LU R148, [R1+0x9ec] ;  /* 0x0009ec0001947983 */ /* 0x000ee20000300800 */
[----:B------:R-:W-:Y:S01]  /*c2d80*/  IADD3 R10, R8, R0, RZ ;  /* 0x00000000080a7210 */ /* 0x000fe20007ffe0ff */
[----:B------:R-:W-:Y:S01]  /*c2d90*/  VIADD R8, R6, 0xf2 ;  /* 0x000000f206087836 */ /* 0x000fe20000000000 */
[C---:B------:R-:W-:Y:S01]  /*c2da0*/  ISETP.LT.AND P1, PT, R9.reuse, R222, !P1 ;  /* 0x000000de0900720c */ /* 0x040fe20004f21270 */
[----:B------:R-:W3:Y:S01]  /*c2db0*/  LDL.LU R251, [R1+0x9f0] ;  /* 0x0009f00001fb7983 */ /* 0x000ee20000300800 */
[----:B------:R-:W1:Y:S01]  /*c2dc0*/  LDC.64 R222, c[0x0][0x228] ;  /* 0x00008a00ffde7b82 */ /* 0x000e620000000a00 */
[----:B------:R-:W-:Y:S01]  /*c2dd0*/  IMAD.WIDE R240, R10, 0x4, R2 ;  /* 0x000000040af07825 */ /* 0x000fe200078e0202 */
[----:B------:R-:W-:Y:S01]  /*c2de0*/  ISETP.LT.AND P0, PT, R9, R100, !P0 ;  /* 0x000000640900720c */ /* 0x000fe20004701270 */
[----:B------:R-:W3:Y:S04]  /*c2df0*/  LDL.LU R249, [R1+0xdf0] ;  /* 0x000df00001f97983 */ /* 0x000ee80000300800 */
[----:B------:R1:W-:Y:S01]  /*c2e00*/  @P5 STG.E desc[UR60][R240.64], R102 ;  /* 0x00000066f0005986 */ /* 0x0003e2000c10193c */
[----:B------:R-:W-:Y:S01]  /*c2e10*/  ISETP.GE.AND P5, PT, R8, R221, PT ;  /* 0x000000dd0800720c */ /* 0x000fe20003fa6270 */
[----:B------:R-:W1:Y:S01]  /*c2e20*/  LDC R100, c[0x0][0x228] ;  /* 0x00008a00ff647b82 */ /* 0x000e620000000800 */
[----:B------:R-:W-:-:S05]  /*c2e30*/  IADD3 R8, R10, R0, RZ ;  /* 0x000000000a087210 */ /* 0x000fca0007ffe0ff */
[----:B------:R-:W-:-:S04]  /*c2e40*/  IMAD.WIDE R242, R8, 0x4, R2 ;  /* 0x0000000408f27825 */ /* 0x000fc800078e0202 */
[--C-:B-1----:R-:W-:Y:S01]  /*c2e50*/  IMAD.WIDE R240, R10, 0x4, R4.reuse ;  /* 0x000000040af07825 */ /* 0x102fe200078e0204 */
[----:B------:R-:W1:Y:S04]  /*c2e60*/  LDC R102, c[0x0][0x228] ;  /* 0x00008a00ff667b82 */ /* 0x000e680000000800 */
[----:B------:R1:W-:Y:S04]  /*c2e70*/  @P1 STG.E desc[UR60][R240.64], R108 ;  /* 0x0000006cf0001986 */ /* 0x0003e8000c10193c */
[----:B------:R1:W-:Y:S01]  /*c2e80*/  @P6 STG.E desc[UR60][R242.64], R106 ;  /* 0x0000006af2006986 */ /* 0x0003e2000c10193c */
[----:B------:R-:W-:Y:S01]  /*c2e90*/  ISETP.LT.AND P6, PT, R7, R234, !P5 ;  /* 0x000000ea0700720c */ /* 0x000fe20006fc1270 */
[----:B------:R-:W-:Y:S01]  /*c2ea0*/  IMAD.WIDE R234, R8, 0x4, R4 ;  /* 0x0000000408ea7825 */ /* 0x000fe200078e0204 */
[----:B------:R-:W-:-:S02]  /*c2eb0*/  ISETP.LT.AND P5, PT, R9, R104, !P5 ;  /* 0x000000680900720c */ /* 0x000fc40006fa1270 */
[----:B------:R-:W1:Y:S01]  /*c2ec0*/  LDC R104, c[0x0][0x228] ;  /* 0x00008a00ff687b82 */ /* 0x000e620000000800 */
[----:B------:R-:W-:Y:S01]  /*c2ed0*/  IMAD.IADD R12, R8, 0x1, R0 ;  /* 0x00000001080c7824 */ /* 0x000fe200078e0200 */
[----:B-1----:R-:W3:Y:S01]  /*c2ee0*/  LDL.LU R108, [R1+0x5f0] ;  /* 0x0005f000016c7983 */ /* 0x002ee20000300800 */
[----:B------:R-:W-:-:S03]  /*c2ef0*/  VIADD R10, R6, 0xff ;  /* 0x000000ff060a7836 */ /* 0x000fc60000000000 */
[----:B------:R1:W-:Y:S01]  /*c2f00*/  @P0 STG.E desc[UR60][R234.64], R110 ;  /* 0x0000006eea000986 */ /* 0x0003e2000c10193c */
[C---:B------:R-:W-:Y:S01]  /*c2f10*/  IMAD.WIDE R242, R12.reuse, 0x4, R2 ;  /* 0x000000040cf27825 */ /* 0x040fe200078e0202 */
[----:B------:R-:W-:Y:S01]  /*c2f20*/  IADD3 R8, R12, R0, RZ ;  /* 0x000000000c087210 */ /* 0x000fe20007ffe0ff */
[----:B------:R-:W1:Y:S01]  /*c2f30*/  LDC.64 R240, c[0x0][0x228] ;  /* 0x00008a00fff07b82 */ /* 0x000e620000000a00 */
[----:B------:R-:W-:Y:S02]  /*c2f40*/  ISETP.GE.AND P1, PT, R10, R229, PT ;  /* 0x000000e50a00720c */ /* 0x000fe40003f26270 */
[----:B------:R-:W-:-:S05]  /*c2f50*/  IADD3 R10, R6, 0xf4, RZ ;  /* 0x000000f4060a7810 */ /* 0x000fca0007ffe0ff */
[----:B------:R-:W1:Y:S02]  /*c2f60*/  LDC R106, c[0x0][0x228] ;  /* 0x00008a00ff6a7b82 */ /* 0x000e640000000800 */
[----:B-1----:R-:W3:Y:S01]  /*c2f70*/  LDL.LU R110, [R1+0xe40] ;  /* 0x000e4000016e7983 */ /* 0x002ee20000300800 */
[----:B------:R-:W-:Y:S01]  /*c2f80*/  IMAD.WIDE R244, R12, 0x4, R4 ;  /* 0x000000040cf47825 */ /* 0x000fe200078e0204 */
[----:B------:R-:W-:Y:S02]  /*c2f90*/  ISETP.GE.AND P0, PT, R10, R223, PT ;  /* 0x000000df0a00720c */ /* 0x000fe40003f06270 */
[----:B------:R1:W-:Y:S01]  /*c2fa0*/  @P6 STG.E desc[UR60][R242.64], R216 ;  /* 0x000000d8f2006986 */ /* 0x0003e2000c10193c */
[C---:B------:R-:W-:Y:S01]  /*c2fb0*/  IMAD.WIDE R246, R8.reuse, 0x4, R2 ;  /* 0x0000000408f67825 */ /* 0x040fe200078e0202 */
[----:B------:R-:W1:Y:S02]  /*c2fc0*/  LDC.64 R234, c[0x0][0x228] ;  /* 0x00008a00ffea7b82 */ /* 0x000e640000000a00 */
[----:B------:R1:W-:Y:S01]  /*c2fd0*/  @P5 STG.E desc[UR60][R244.64], R218 ;  /* 0x000000daf4005986 */ /* 0x0003e2000c10193c */
[----:B------:R-:W-:Y:S01]  /*c2fe0*/  ISETP.LT.AND P5, PT, R9, R232, !P0 ;  /* 0x000000e80900720c */ /* 0x000fe200047a1270 */
[----:B------:R-:W-:-:S02]  /*c2ff0*/  IMAD.WIDE R232, R8, 0x4, R4 ;  /* 0x0000000408e87825 */ /* 0x000fc400078e0204 */
[----:B-1----:R-:W3:Y:S01]  /*c3000*/  LDL.LU R216, [R1+0x9f4] ;  /* 0x0009f40001d87983 */ /* 0x002ee20000300800 */
[----:B------:R-:W-:Y:S01]  /*c3010*/  ISETP.LT.AND P0, PT, R7, R100, !P0 ;  /* 0x000000640700720c */ /* 0x000fe20004701270 */
[----:B------:R-:W-:Y:S01]  /*c3020*/  IMAD.IADD R12, R8, 0x1, R0 ;  /* 0x00000001080c7824 */ /* 0x000fe200078e0200 */
[----:B------:R-:W1:Y:S01]  /*c3030*/  LDC.64 R242, c[0x0][0x228] ;  /* 0x00008a00fff27b82 */ /* 0x000e620000000a00 */
[----:B------:R1:W-:Y:S04]  /*c3040*/  @P2 STG.E desc[UR60][R246.64], R214 ;  /* 0x000000d6f6002986 */ /* 0x0003e8000c10193c */
[----:B------:R-:W3:Y:S01]  /*c3050*/  LDL.LU R218, [R1+0xdf4] ;  /* 0x000df40001da7983 */ /* 0x000ee20000300800 */
[----:B------:R-:W-:Y:S02]  /*c3060*/  VIADD R10, R6, 0xf5 ;  /* 0x000000f5060a7836 */ /* 0x000fe40000000000 */
[----:B------:R-:W3:Y:S01]  /*c3070*/  LDC R100, c[0x0][0x228] ;  /* 0x00008a00ff647b82 */ /* 0x000ee20000000800 */
[----:B-1----:R-:W3:Y:S04]  /*c3080*/  LDL.LU R214, [R1+0x5f4] ;  /* 0x0005f40001d67983 */ /* 0x002ee80000300800 */
[----:B------:R1:W-:Y:S01]  /*c3090*/  @P4 STG.E desc[UR60][R232.64], R212 ;  /* 0x000000d4e8004986 */ /* 0x0003e2000c10193c */
[----:B------:R-:W-:-:S03]  /*c30a0*/  IMAD.WIDE R244, R12, 0x4, R4 ;  /* 0x000000040cf47825 */ /* 0x000fc600078e0204 */
[----:B-1----:R-:W3:Y:S01]  /*c30b0*/  LDL.LU R212, [R1+0xe44] ;  /* 0x000e440001d47983 */ /* 0x002ee20000300800 */
[----:B------:R-:W-:-:S05]  /*c30c0*/  IMAD.WIDE R232, R12, 0x4, R2 ;  /* 0x000000040ce87825 */ /* 0x000fca00078e0202 */
[----:B------:R1:W-:Y:S04]  /*c30d0*/  @P0 STG.E desc[UR60][R232.64], R210 ;  /* 0x000000d2e8000986 */ /* 0x0003e8000c10193c */
[----:B------:R1:W-:Y:S01]  /*c30e0*/  @P5 STG.E desc[UR60][R244.64], R208 ;  /* 0x000000d0f4005986 */ /* 0x0003e2000c10193c */
[----:B------:R-:W-:-:S03]  /*c30f0*/  ISETP.GE.AND P6, PT, R10, R237, PT ;  /* 0x000000ed0a00720c */ /* 0x000fc60003fc6270 */
[----:B-1----:R-:W3:Y:S01]  /*c3100*/  LDL.LU R210, [R1+0x9f8] ;  /* 0x0009f80001d27983 */ /* 0x002ee20000300800 */
[----:B------:R-:W-:Y:S01]  /*c3110*/  IADD3 R8, R12, R0, RZ ;  /* 0x000000000c087210 */ /* 0x000fe20007ffe0ff */
[----:B------:R-:W1:Y:S02]  /*c3120*/  LDC.64 R232, c[0x0][0x228] ;  /* 0x00008a00ffe87b82 */ /* 0x000e640000000a00 */
[----:B------:R-:W3:Y:S01]  /*c3130*/  LDL.LU R208, [R1+0xdf8] ;  /* 0x000df80001d07983 */ /* 0x000ee20000300800 */
[----:B------:R-:W-:-:S05]  /*c3140*/  ISETP.LT.AND P2, PT, R7, R102, !P6 ;  /* 0x000000660700720c */ /* 0x000fca0007741270 */
[----:B------:R-:W1:Y:S01]  /*c3150*/  LDC R102, c[0x0][0x228] ;  /* 0x00008a00ff667b82 */ /* 0x000e620000000800 */
[----:B------:R-:W-:-:S04]  /*c3160*/  IADD3 R10, R6, 0xf7, RZ ;  /* 0x000000f7060a7810 */ /* 0x000fc80007ffe0ff */
[----:B------:R-:W-:Y:S01]  /*c3170*/  ISETP.GE.AND P4, PT, R10, R241, PT ;  /* 0x000000f10a00720c */ /* 0x000fe20003f86270 */
[----:B------:R-:W-:Y:S01]  /*c3180*/  VIADD R10, R6, 0xf6 ;  /* 0x000000f6060a7836 */ /* 0x000fe20000000000 */
[----:B------:R-:W-:Y:S01]  /*c3190*/  ISETP.LT.AND P6, PT, R9, R106, !P6 ;  /* 0x0000006a0900720c */ /* 0x000fe200077c1270 */
[----:B------:R-:W-:Y:S01]  /*c31a0*/  IMAD.WIDE R246, R8, 0x4, R2 ;  /* 0x0000000408f67825 */ /* 0x000fe200078e0202 */
[----:B------:R-:W-:Y:S01]  /*c31b0*/  ISETP.LT.AND P5, PT, R7, R238, !P4 ;  /* 0x000000ee0700720c */ /* 0x000fe200067a1270 */
[----:B------:R-:W3:Y:S01]  /*c31c0*/  LDC R106, c[0x0][0x228] ;  /* 0x00008a00ff6a7b82 */ /* 0x000ee20000000800 */
[----:B------:R-:W-:Y:S01]  /*c31d0*/  ISETP.GE.AND P0, PT, R10, R235, PT ;  /* 0x000000eb0a00720c */ /* 0x000fe20003f06270 */
[----:B------:R-:W-:-:S04]  /*c31e0*/  IMAD.IADD R10, R8, 0x1, R0 ;  /* 0x00000001080a7824 */ /* 0x000fc800078e0200 */
[----:B------:R-:W-:-:S04]  /*c31f0*/  IMAD.WIDE R238, R10, 0x4, R2 ;  /* 0x000000040aee7825 */ /* 0x000fc800078e0202 */
[--C-:B------:R-:W-:Y:S01]  /*c3200*/  IMAD.WIDE R244, R10, 0x4, R4.reuse ;  /* 0x000000040af47825 */ /* 0x100fe200078e0204 */
[----:B------:R-:W-:Y:S02]  /*c3210*/  ISETP.LT.AND P4, PT, R9, R104, !P4 ;  /* 0x000000680900720c */ /* 0x000fe40006781270 */
[----:B------:R-:W-:Y:S01]  /*c3220*/  IADD3 R12, R6, 0xf8, RZ ;  /* 0x000000f8060c7810 */ /* 0x000fe20007ffe0ff */
[----:B------:R-:W3:Y:S01]  /*c3230*/  LDC R104, c[0x0][0x228] ;  /* 0x00008a00ff687b82 */ /* 0x000ee20000000800 */
[----:B----4-:R4:W-:Y:S01]  /*c3240*/  @P2 STG.E desc[UR60][R246.64], R206 ;  /* 0x000000cef6002986 */ /* 0x0109e2000c10193c */
[----:B------:R-:W-:Y:S01]  /*c3250*/  ISETP.LT.AND P2, PT, R7, R224, !P0 ;  /* 0x000000e00700720c */ /* 0x000fe20004741270 */
[----:B------:R-:W-:Y:S01]  /*c3260*/  IMAD.WIDE R224, R8, 0x4, R4 ;  /* 0x0000000408e07825 */ /* 0x000fe200078e0204 */
[----:B-1----:R-:W-:Y:S01]  /*c3270*/  ISETP.LT.AND P0, PT, R9, R102, !P0 ;  /* 0x000000660900720c */ /* 0x002fe20004701270 */
[----:B----4-:R-:W4:Y:S01]  /*c3280*/  LDL.LU R206, [R1+0x5f8] ;  /* 0x0005f80001ce7983 */ /* 0x010f220000300800 */
[----:B------:R-:W-:-:S02]  /*c3290*/  IADD3 R8, R10, R0, RZ ;  /* 0x000000000a087210 */ /* 0x000fc40007ffe0ff */
[----:B------:R-:W1:Y:S01]  /*c32a0*/  LDC R102, c[0x0][0x228] ;  /* 0x00008a00ff667b82 */ /* 0x000e620000000800 */
[----:B------:R2:W-:Y:S02]  /*c32b0*/  @P6 STG.E desc[UR60][R224.64], R112 ;  /* 0x00000070e0006986 */ /* 0x0005e4000c10193c */
[----:B------:R-:W-:-:S04]  /*c32c0*/  IMAD.WIDE R246, R8, 0x4, R2 ;  /* 0x0000000408f67825 */ /* 0x000fc800078e0202 */
[----:B------:R2:W-:Y:S04]  /*c32d0*/  @P2 STG.E desc[UR60][R238.64], R114 ;  /* 0x00000072ee002986 */ /* 0x0005e8000c10193c */
[----:B--2---:R-:W2:Y:S01]  /*c32e0*/  LDL.LU R112, [R1+0xe48] ;  /* 0x000e480001707983 */ /* 0x004ea20000300800 */
[----:B------:R-:W1:Y:S03]  /*c32f0*/  LDC.64 R224, c[0x0][0x228] ;  /* 0x00008a00ffe07b82 */ /* 0x000e660000000a00 */
[----:B------:R-:W2:Y:S04]  /*c3300*/  LDL.LU R114, [R1+0x9fc] ;  /* 0x0009fc0001727983 */ /* 0x000ea80000300800 */
[----:B------:R3:W-:Y:S04]  /*c3310*/  @P0 STG.E desc[UR60][R244.64], R204 ;  /* 0x000000ccf4000986 */ /* 0x0007e8000c10193c */
[----:B---3--:R-:W3:Y:S04]  /*c3320*/  LDL.LU R204, [R1+0xdfc] ;  /* 0x000dfc0001cc7983 */ /* 0x008ee80000300800 */
[----:B------:R1:W-:Y:S04]  /*c3330*/  @P5 STG.E desc[UR60][R246.64], R150 ;  /* 0x00000096f6005986 */ /* 0x0003e8000c10193c */
[----:B-1----:R-:W3:Y:S01]  /*c3340*/  LDL.LU R150, [R1+0x5fc] ;  /* 0x0005fc0001967983 */ /* 0x002ee20000300800 */
[----:B------:R-:W-:-:S05]  /*c3350*/  IMAD.WIDE R238, R8, 0x4, R4 ;  /* 0x0000000408ee7825 */ /* 0x000fca00078e0204 */
[----:B------:R1:W-:Y:S04]  /*c3360*/  @P4 STG.E desc[UR60][R238.64], R148 ;  /* 0x00000094ee004986 */ /* 0x0003e8000c10193c */
[----:B-1----:R-:W3:Y:S01]  /*c3370*/  LDL.LU R148, [R1+0xe4c] ;  /* 0x000e4c0001947983 */ /* 0x002ee20000300800 */
[----:B------:R-:W-:Y:S01]  /*c3380*/  ISETP.GE.AND P6, PT, R12, R243, PT ;  /* 0x000000f30c00720c */ /* 0x000fe20003fc6270 */
[----:B------:R-:W-:Y:S01]  /*c3390*/  VIADD R10, R6, 0xf9 ;  /* 0x000000f9060a7836 */ /* 0x000fe20000000000 */
[----:B------:R-:W1:Y:S02]  /*c33a0*/  LDC R12, c[0x0][0x228] ;  /* 0x00008a00ff0c7b82 */ /* 0x000e640000000800 */
[----:B------:R-:W-:-:S06]  /*c33b0*/  ISETP.LT.AND P5, PT, R7, R226, !P6 ;  /* 0x000000e20700720c */ /* 0x000fcc00077a1270 */
[----:B------:R-:W1:Y:S01]  /*c33c0*/  LDC.64 R226, c[0x0][0x228] ;  /* 0x00008a00ffe27b82 */ /* 0x000e620000000a00 */
[----:B------:R-:W-:Y:S02]  /*c33d0*/  ISETP.GE.AND P0, PT, R10, R233, PT ;  /* 0x000000e90a00720c */ /* 0x000fe40003f06270 */
[----:B------:R-:W-:Y:S02]  /*c33e0*/  IADD3 R8, R8, R0, RZ ;  /* 0x0000000008087210 */ /* 0x000fe40007ffe0ff */
[----:B------:R-:W-:Y:S02]  /*c33f0*/  ISETP.LT.AND P6, PT, R9, R100, !P6 ;  /* 0x000000640900720c */ /* 0x000fe400077c1270 */
[C---:B------:R-:W-:Y:S02]  /*c3400*/  ISETP.LT.AND P2, PT, R7.reuse, R242, !P1 ;  /* 0x000000f20700720c */ /* 0x040fe40004f41270 */
[----:B------:R-:W-:Y:S01]  /*c3410*/  ISETP.LT.AND P4, PT, R7, R220, !P0 ;  /* 0x000000dc0700720c */ /* 0x000fe20004781270 */
[----:B------:R-:W-:Y:S01]  /*c3420*/  VIADD R10, R6, 0xfa ;  /* 0x000000fa060a7836 */ /* 0x000fe20000000000 */
[C---:B------:R-:W-:Y:S01]  /*c3430*/  ISETP.LT.AND P1, PT, R9.reuse, R232, !P1 ;  /* 0x000000e80900720c */ /* 0x040fe20004f21270 */
[C---:B------:R-:W-:Y:S01]  /*c3440*/  IMAD.WIDE R232, R8.reuse, 0x4, R2 ;  /* 0x0000000408e87825 */ /* 0x040fe200078e0202 */
[----:B------:R-:W-:Y:S01]  /*c3450*/  ISETP.LT.AND P0, PT, R9, R102, !P0 ;  /* 0x000000660900720c */ /* 0x000fe20004701270 */
[----:B------:R-:W1:Y:S02]  /*c3460*/  LDC.64 R220, c[0x0][0x228] ;  /* 0x00008a00ffdc7b82 */ /* 0x000e640000000a00 */
[C---:B------:R-:W-:Y:S01]  /*c3470*/  IMAD.WIDE R238, R8.reuse, 0x4, R4 ;  /* 0x0000000408ee7825 */ /* 0x040fe200078e0204 */
[----:B------:R-:W-:Y:S01]  /*c3480*/  IADD3 R8, R8, R0, RZ ;  /* 0x0000000008087210 */ /* 0x000fe20007ffe0ff */
[----:B------:R1:W-:Y:S01]  /*c3490*/  @P5 STG.E desc[UR60][R232.64], R251 ;  /* 0x000000fbe8005986 */ /* 0x0003e2000c10193c */
[----:B------:R-:W-:Y:S01]  /*c34a0*/  ISETP.GE.AND P5, PT, R10, R225, PT ;  /* 0x000000e10a00720c */ /* 0x000fe20003fa6270 */
[----:B------:R-:W-:-:S02]  /*c34b0*/  VIADD R10, R6, 0xfb ;  /* 0x000000fb060a7836 */ /* 0x000fc40000000000 */
[----:B------:R-:W1:Y:S01]  /*c34c0*/  LDC R102, c[0x0][0x228] ;  /* 0x00008a00ff667b82 */ /* 0x000e620000000800 */
[----:B------:R1:W-:Y:S01]  /*c34d0*/  @P6 STG.E desc[UR60][R238.64], R249 ;  /* 0x000000f9ee006986 */ /* 0x0003e2000c10193c */
[----:B------:R-:W-:Y:S01]  /*c34e0*/  ISETP.LT.AND P6, PT, R7, R230, !P5 ;  /* 0x000000e60700720c */ /* 0x000fe20006fc1270 */
[----:B------:R-:W-:-:S04]  /*c34f0*/  IMAD.WIDE R230, R8, 0x4, R4 ;  /* 0x0000000408e67825 */ /* 0x000fc800078e0204 */
[C---:B-1----:R-:W-:Y:S01]  /*c3500*/  IMAD.WIDE R232, R8.reuse, 0x4, R2 ;  /* 0x0000000408e87825 */ /* 0x042fe200078e0202 */
[----:B------:R-:W-:Y:S01]  /*c3510*/  IADD3 R8, R8, R0, RZ ;  /* 0x0000000008087210 */ /* 0x000fe20007ffe0ff */
[----:B------:R-:W3:Y:S01]  /*c3520*/  LDL.LU R251, [R1+0xe60] ;  /* 0x000e600001fb7983 */ /* 0x000ee20000300800 */
[----:B------:R-:W1:Y:S03]  /*c3530*/  LDC R100, c[0x0][0x228] ;  /* 0x00008a00ff647b82 */ /* 0x000e660000000800 */
[----:B------:R1:W-:Y:S01]  /*c3540*/  @P4 STG.E desc[UR60][R232.64], R108 ;  /* 0x0000006ce8004986 */ /* 0x0003e2000c10193c */
[----:B------:R-:W-:Y:S02]  /*c3550*/  ISETP.GE.AND P4, PT, R10, R227, PT ;  /* 0x000000e30a00720c */ /* 0x000fe40003f86270 */
[----:B------:R-:W-:Y:S01]  /*c3560*/  ISETP.LT.AND P5, PT, R9, R12, !P5 ;  /* 0x0000000c0900720c */ /* 0x000fe20006fa1270 */
[----:B------:R1:W-:Y:S01]  /*c3570*/  @P0 STG.E desc[UR60][R230.64], R110 ;  /* 0x0000006ee6000986 */ /* 0x0003e2000c10193c */
[----:B------:R-:W-:-:S03]  /*c3580*/  ISETP.LT.AND P0, PT, R7, R222, !P4 ;  /* 0x000000de0700720c */ /* 0x000fc60006701270 */
[----:B------:R-:W3:Y:S01]  /*c3590*/  LDL.LU R249, [R1+0xe50] ;  /* 0x000e500001f97983 */ /* 0x000ee20000300800 */
[C---:B------:R-:W-:Y:S01]  /*c35a0*/  IMAD.WIDE R238, R8.reuse, 0x4, R2 ;  /* 0x0000000408ee7825 */ /* 0x040fe200078e0202 */
[----:B------:R-:W-:Y:S02]  /*c35b0*/  IADD3 R10, R8, R0, RZ ;  /* 0x00000000080a7210 */ /* 0x000fe40007ffe0ff */
[----:B------:R-:W-:Y:S01]  /*c35c0*/  ISETP.LT.AND P4, PT, R9, R106, !P4 ;  /* 0x0000006a0900720c */ /* 0x000fe20006781270 */
[----:B------:R-:W-:Y:S01]  /*c35d0*/  VIADD R12, R6, 0xfc ;  /* 0x000000fc060c7836 */ /* 0x000fe20000000000 */
[----:B-1----:R-:W3:Y:S01]  /*c35e0*/  LDL.LU R108, [R1+0xa00] ;  /* 0x000a0000016c7983 */ /* 0x002ee20000300800 */
[----:B------:R-:W-:Y:S01]  /*c35f0*/  IMAD.WIDE R222, R8, 0x4, R4 ;  /* 0x0000000408de7825 */ /* 0x000fe200078e0204 */
[----:B------:R-:W1:Y:S02]  /*c3600*/  LDC.64 R230, c[0x0][0x228] ;  /* 0x00008a00ffe67b82 */ /* 0x000e640000000a00 */
[----:B------:R1:W-:Y:S01]  /*c3610*/  @P6 STG.E desc[UR60][R238.64], R216 ;  /* 0x000000d8ee006986 */ /* 0x0003e2000c10193c */
[----:B------:R-:W-:-:S03]  /*c3620*/  ISETP.GE.AND P6, PT, R12, R221, PT ;  /* 0x000000dd0c00720c */ /* 0x000fc60003fc6270 */
[----:B------:R-:W3:Y:S02]  /*c3630*/  LDL.LU R110, [R1+0x600] ;  /* 0x00060000016e7983 */ /* 0x000ee40000300800 */
[----:B------:R-:W1:Y:S02]  /*c3640*/  LDC.64 R232, c[0x0][0x228] ;  /* 0x00008a00ffe87b82 */ /* 0x000e640000000a00 */
[----:B------:R1:W-:Y:S02]  /*c3650*/  @P5 STG.E desc[UR60][R222.64], R218 ;  /* 0x000000dade005986 */ /* 0x0003e4000c10193c */
[----:B-1----:R-:W-:Y:S02]  /*c3660*/  IMAD.WIDE R238, R10, 0x4, R2 ;  /* 0x000000040aee7825 */ /* 0x002fe400078e0202 */
[----:B------:R-:W3:Y:S01]  /*c3670*/  LDL.LU R216, [R1+0xe64] ;  /* 0x000e640001d87983 */ /* 0x000ee20000300800 */
[----:B------:R-:W-:Y:S01]  /*c3680*/  ISETP.LT.AND P5, PT, R7, R236, !P6 ;  /* 0x000000ec0700720c */ /* 0x000fe200077a1270 */
[----:B------:R-:W1:Y:S02]  /*c3690*/  LDC R106, c[0x0][0x22c] ;  /* 0x00008b00ff6a7b82 */ /* 0x000e640000000800 */
[----:B------:R1:W-:Y:S01]  /*c36a0*/  @P0 STG.E desc[UR60][R238.64], R214 ;  /* 0x000000d6ee000986 */ /* 0x0003e2000c10193c */
[----:B------:R-:W-:-:S03]  /*c36b0*/  ISETP.LT.AND P6, PT, R9, R102, !P6 ;  /* 0x000000660900720c */ /* 0x000fc600077c1270 */
[----:B------:R-:W3:Y:S01]  /*c36c0*/  LDL.LU R218, [R1+0xe54] ;  /* 0x000e540001da7983 */ /* 0x000ee20000300800 */
[----:B------:R-:W-:Y:S01]  /*c36d0*/  IMAD.IADD R8, R10, 0x1, R0 ;  /* 0x000000010a087824 */ /* 0x000fe200078e0200 */
[----:B------:R-:W-:Y:S01]  /*c36e0*/  IADD3 R12, R6, 0xfd, RZ ;  /* 0x000000fd060c7810 */ /* 0x000fe20007ffe0ff */
[----:B------:R-:W4:Y:S01]  /*c36f0*/  LDC.64 R236, c[0x0][0x228] ;  /* 0x00008a00ffec7b82 */ /* 0x000f220000000a00 */
[----:B-1----:R-:W-:Y:S01]  /*c3700*/  IMAD.WIDE R238, R10, 0x4, R4 ;  /* 0x000000040aee7825 */ /* 0x002fe200078e0204 */
[----:B------:R-:W3:Y:S06]  /*c3710*/  LDL.LU R214, [R1+0xa04] ;  /* 0x000a040001d67983 */ /* 0x000eec0000300800 */
[----:B------:R-:W1:Y:S01]  /*c3720*/  LDC.64 R222, c[0x0][0x228] ;  /* 0x00008a00ffde7b82 */ /* 0x000e620000000a00 */
[----:B------:R1:W-:Y:S01]  /*c3730*/  @P4 STG.E desc[UR60][R238.64], R212 ;  /* 0x000000d4ee004986 */ /* 0x0003e2000c10193c */
[----:B------:R-:W-:-:S06]  /*c3740*/  IMAD.WIDE R242, R8, 0x4, R2 ;  /* 0x0000000408f27825 */ /* 0x000fcc00078e0202 */
[----:B------:R-:W3:Y:S01]  /*c3750*/  LDC R102, c[0x0][0x22c] ;  /* 0x00008b00ff667b82 */ /* 0x000ee20000000800 */
[----:B-1----:R-:W3:Y:S01]  /*c3760*/  LDL.LU R212, [R1+0x604] ;  /* 0x0006040001d47983 */ /* 0x002ee20000300800 */
[----:B------:R-:W-:-:S03]  /*c3770*/  IMAD.WIDE R238, R8, 0x4, R4 ;  /* 0x0000000408ee7825 */ /* 0x000fc600078e0204 */
[----:B------:R1:W-:Y:S04]  /*c3780*/  @P5 STG.E desc[UR60][R242.64], R210 ;  /* 0x000000d2f2005986 */ /* 0x0003e8000c10193c */
[----:B------:R1:W-:Y:S04]  /*c3790*/  @P6 STG.E desc[UR60][R238.64], R208 ;  /* 0x000000d0ee006986 */ /* 0x0003e8000c10193c */
[----:B-1----:R-:W3:Y:S04]  /*c37a0*/  LDL.LU R210, [R1+0xe68] ;  /* 0x000e680001d27983 */ /* 0x002ee80000300800 */
[----:B------:R-:W3:Y:S01]  /*c37b0*/  LDL.LU R208, [R1+0xe58] ;  /* 0x000e580001d07983 */ /* 0x000ee20000300800 */
[----:B------:R-:W-:Y:S01]  /*c37c0*/  ISETP.GE.AND P0, PT, R12, R231, PT ;  /* 0x000000e70c00720c */ /* 0x000fe20003f06270 */
[----:B------:R-:W-:Y:S01]  /*c37d0*/  VIADD R10, R6, 0xfe ;  /* 0x000000fe060a7836 */ /* 0x000fe20000000000 */
[----:B------:R-:W1:Y:S02]  /*c37e0*/  LDC.64 R238, c[0x0][0x228] ;  /* 0x00008a00ffee7b82 */ /* 0x000e640000000a00 */
[----:B------:R-:W-:-:S02]  /*c37f0*/  ISETP.LT.AND P5, PT, R7, R234, !P0 ;  /* 0x000000ea0700720c */ /* 0x000fc400047a1270 */
[----:B------:R-:W-:Y:S02]  /*c3800*/  ISETP.GE.AND P4, PT, R10, R233, PT ;  /* 0x000000e90a00720c */ /* 0x000fe40003f86270 */
[----:B------:R-:W-:Y:S02]  /*c3810*/  IADD3 R12, R8, R0, RZ ;  /* 0x00000000080c7210 */ /* 0x000fe40007ffe0ff */
[----:B------:R-:W-:Y:S01]  /*c3820*/  ISETP.LT.AND P0, PT, R9, R104, !P0 ;  /* 0x000000680900720c */ /* 0x000fe20004701270 */
[----:B------:R-:W1:Y:S01]  /*c3830*/  LDC.64 R234, c[0x0][0x228] ;  /* 0x00008a00ffea7b82 */ /* 0x000e620000000a00 */
[----:B------:R-:W-:Y:S01]  /*c3840*/  ISETP.LT.AND P6, PT, R7, R240, !P4 ;  /* 0x000000f00700720c */ /* 0x000fe200067c1270 */
[----:B------:R-:W-:-:S04]  /*c3850*/  IMAD.WIDE R240, R12, 0x4, R2 ;  /* 0x000000040cf07825 */ /* 0x000fc800078e0202 */
[----:B------:R-:W-:Y:S01]  /*c3860*/  IMAD.WIDE R242, R12, 0x4, R4 ;  /* 0x000000040cf27825 */ /* 0x000fe200078e0204 */
[----:B------:R-:W-:Y:S01]  /*c3870*/  IADD3 R10, R6, 0x103, RZ ;  /* 0x00000103060a7810 */ /* 0x000fe20007ffe0ff */
[----:B------:R-:W1:Y:S02]  /*c3880*/  LDC R104, c[0x0][0x22c] ;  /* 0x00008b00ff687b82 */ /* 0x000e640000000800 */
[----:B------:R-:W-:Y:S01]  /*c3890*/  IMAD.IADD R8, R12, 0x1, R0 ;  /* 0x000000010c087824 */ /* 0x000fe200078e0200 */
[----:B------:R-:W-:Y:S01]  /*c38a0*/  ISETP.LT.AND P4, PT, R9, R100, !P4 ;  /* 0x000000640900720c */ /* 0x000fe20006781270 */
[----:B------:R-:W-:Y:S02]  /*c38b0*/  VIADD R12, R6, 0x100 ;  /* 0x00000100060c7836 */ /* 0x000fe40000000000 */
[----:B------:R-:W-:Y:S02]  /*c38c0*/  IMAD.WIDE R244, R8, 0x4, R2 ;  /* 0x0000000408f47825 */ /* 0x000fe400078e0202 */
[----:B------:R-:W1:Y:S01]  /*c38d0*/  LDC R100, c[0x0][0x22c] ;  /* 0x00008b00ff647b82 */ /* 0x000e620000000800 */
[----:B----4-:R4:W-:Y:S01]  /*c38e0*/  @P5 STG.E desc[UR60][R240.64], R206 ;  /* 0x000000cef0005986 */ /* 0x0109e2000c10193c */
[----:B------:R-:W-:-:S02]  /*c38f0*/  ISETP.GE.AND P5, PT, R10, R237, PT ;  /* 0x000000ed0a00720c */ /* 0x000fc40003fa6270 */
[----:B------:R-:W-:Y:S01]  /*c3900*/  IADD3 R10, R8, R0, RZ ;  /* 0x00000000080a7210 */ /* 0x000fe20007ffe0ff */
[----:B----4-:R-:W4:Y:S04]  /*c3910*/  LDL.LU R206, [R1+0xa08] ;  /* 0x000a080001ce7983 */ /* 0x010f280000300800 */
[----:B--2---:R2:W-:Y:S01]  /*c3920*/  @P0 STG.E desc[UR60][R242.64], R112 ;  /* 0x00000070f2000986 */ /* 0x0045e2000c10193c */
[----:B------:R-:W-:Y:S01]  /*c3930*/  ISETP.GE.AND P0, PT, R12, R223, PT ;  /* 0x000000df0c00720c */ /* 0x000fe20003f06270 */
[----:B------:R-:W-:Y:S02]  /*c3940*/  IMAD.WIDE R240, R8, 0x4, R4 ;  /* 0x0000000408f07825 */ /* 0x000fe400078e0204 */
[----:B------:R1:W-:Y:S01]  /*c3950*/  @P6 STG.E desc[UR60][R244.64], R114 ;  /* 0x00000072f4006986 */ /* 0x0003e2000c10193c */
[----:B------:R-:W-:-:S03]  /*c3960*/  ISETP.LT.AND P6, PT, R7, R224, !P0 ;  /* 0x000000e00700720c */ /* 0x000fc600047c1270 */
[----:B--2---:R-:W2:Y:S01]  /*c3970*/  LDL.LU R112, [R1+0x608] ;  /* 0x0006080001707983 */ /* 0x004ea20000300800 */
[----:B------:R-:W-:-:S03]  /*c3980*/  IMAD.WIDE R224, R10, 0x4, R2 ;  /* 0x000000040ae07825 */ /* 0x000fc600078e0202 */
[----:B-1----:R-:W2:Y:S04]  /*c3990*/  LDL.LU R114, [R1+0xe6c] ;  /* 0x000e6c0001727983 */ /* 0x002ea80000300800 */
[----:B---3--:R1:W-:Y:S04]  /*c39a0*/  @P4 STG.E desc[UR60][R240.64], R204 ;  /* 0x000000ccf0004986 */ /* 0x0083e8000c10193c */
[----:B-1----:R-:W3:Y:S04]  /*c39b0*/  LDL.LU R204, [R1+0xe5c] ;  /* 0x000e5c0001cc7983 */ /* 0x002ee80000300800 */
[----:B------:R1:W-:Y:S04]  /*c39c0*/  @P2 STG.E desc[UR60][R224.64], R150 ;  /* 0x00000096e0002986 */ /* 0x0003e8000c10193c */
[----:B-1----:R-:W3:Y:S01]  /*c39d0*/  LDL.LU R150, [R1+0xa0c] ;  /* 0x000a0c0001967983 */ /* 0x002ee20000300800 */
[----:B------:R-:W-:-:S05]  /*c39e0*/  IMAD.WIDE R240, R10, 0x4, R4 ;  /* 0x000000040af07825 */ /* 0x000fca00078e0204 */
[----:B------:R1:W-:Y:S04]  /*c39f0*/  @P1 STG.E desc[UR60][R240.64], R148 ;  /* 0x00000094f0001986 */ /* 0x0003e8000c10193c */
[----:B-1----:R-:W3:Y:S01]  /*c3a00*/  LDL.LU R148, [R1+0x60c] ;  /* 0x00060c0001947983 */ /* 0x002ee20000300800 */
[C---:B------:R-:W-:Y:S01]  /*c3a10*/  VIADD R8, R6.reuse, 0x101 ;  /* 0x0000010106087836 */ /* 0x040fe20000000000 */
[----:B------:R-:W-:Y:S02]  /*c3a20*/  ISETP.LT.AND P0, PT, R9, R226, !P0 ;  /* 0x000000e20900720c */ /* 0x000fe40004701270 */
[----:B------:R-:W1:Y:S01]  /*c3a30*/  LDC.64 R226, c[0x0][0x228] ;  /* 0x00008a00ffe27b82 */ /* 0x000e620000000a00 */
[----:B------:R-:W-:Y:S01]  /*c3a40*/  IADD3 R12, R6, 0x104, RZ ;  /* 0x00000104060c7810 */ /* 0x000fe20007ffe0ff */
[----:B------:R-:W3:Y:S01]  /*c3a50*/  LDL.LU R246, [R1+0xe80] ;  /* 0x000e800001f67983 */ /* 0x000ee20000300800 */
[----:B------:R-:W-:-:S02]  /*c3a60*/  ISETP.GE.AND P4, PT, R8, R235, PT ;  /* 0x000000eb0800720c */ /* 0x000fc40003f86270 */
[----:B------:R-:W-:Y:S01]  /*c3a70*/  IADD3 R8, R10, R0, RZ ;  /* 0x000000000a087210 */ /* 0x000fe20007ffe0ff */
[----:B------:R-:W-:Y:S01]  /*c3a80*/  VIADD R10, R6, 0x102 ;  /* 0x00000102060a7836 */ /* 0x000fe20000000000 */
[----:B------:R-:W-:Y:S01]  /*c3a90*/  ISETP.LT.AND P2, PT, R7, R220, !P4 ;  /* 0x000000dc0700720c */ /* 0x000fe20006741270 */
[----:B------:R-:W3:Y:S01]  /*c3aa0*/  LDL.LU R247, [R1+0xe70] ;  /* 0x000e700001f77983 */ /* 0x000ee20000300800 */
[----:B------:R-:W-:Y:S01]  /*c3ab0*/  ISETP.LT.AND P4, PT, R9, R230, !P4 ;  /* 0x000000e60900720c */ /* 0x000fe20006781270 */
[----:B------:R-:W-:Y:S01]  /*c3ac0*/  IMAD.WIDE R220, R8, 0x4, R2 ;  /* 0x0000000408dc7825 */ /* 0x000fe200078e0202 */
[----:B------:R-:W-:Y:S01]  /*c3ad0*/  ISETP.GE.AND P1, PT, R10, R239, PT ;  /* 0x000000ef0a00720c */ /* 0x000fe20003f26270 */
[----:B------:R-:W3:Y:S02]  /*c3ae0*/  LDL.LU R229, [R1+0x610] ;  /* 0x0006100001e57983 */ /* 0x000ee40000300800 */
[C---:B------:R-:W-:Y:S01]  /*c3af0*/  IMAD.WIDE R224, R8.reuse, 0x4, R4 ;  /* 0x0000000408e07825 */ /* 0x040fe200078e0204 */
[----:B------:R-:W-:-:S05]  /*c3b00*/  IADD3 R8, R8, R0, RZ ;  /* 0x0000000008087210 */ /* 0x000fca0007ffe0ff */
[C---:B------:R-:W-:Y:S01]  /*c3b10*/  IMAD.IADD R10, R8.reuse, 0x1, R0 ;  /* 0x00000001080a7824 */ /* 0x040fe200078e0200 */
[----:B------:R1:W-:Y:S01]  /*c3b20*/  @P6 STG.E desc[UR60][R220.64], R251 ;  /* 0x000000fbdc006986 */ /* 0x0003e2000c10193c */
[----:B------:R-:W-:Y:S02]  /*c3b30*/  ISETP.LT.AND P6, PT, R7, R232, !P1 ;  /* 0x000000e80700720c */ /* 0x000fe40004fc1270 */
[----:B------:R-:W-:Y:S01]  /*c3b40*/  ISETP.LT.AND P1, PT, R9, R228, !P1 ;  /* 0x000000e40900720c */ /* 0x000fe20004f21270 */
[----:B------:R1:W-:Y:S01]  /*c3b50*/  @P0 STG.E desc[UR60][R224.64], R249 ;  /* 0x000000f9e0000986 */ /* 0x0003e2000c10193c */
[----:B------:R-:W-:Y:S01]  /*c3b60*/  ISETP.LT.AND P0, PT, R7, R222, !P5 ;  /* 0x000000de0700720c */ /* 0x000fe20006f01270 */
[----:B------:R-:W-:-:S04]  /*c3b70*/  IMAD.WIDE R222, R8, 0x4, R2 ;  /* 0x0000000408de7825 */ /* 0x000fc800078e0202 */
[----:B-1----:R-:W-:Y:S01]  /*c3b80*/  IMAD.WIDE R220, R8, 0x4, R4 ;  /* 0x0000000408dc7825 */ /* 0x002fe200078e0204 */
[----:B------:R1:W-:Y:S01]  /*c3b90*/  @P2 STG.E desc[UR60][R222.64], R108 ;  /* 0x0000006cde002986 */ /* 0x0003e2000c10193c */
[----:B------:R-:W-:Y:S02]  /*c3ba0*/  ISETP.LT.AND P5, PT, R9, R234, !P5 ;  /* 0x000000ea0900720c */ /* 0x000fe40006fa1270 */
[C---:B------:R-:W-:Y:S02]  /*c3bb0*/  IMAD.IADD R8, R10.reuse, 0x1, R0 ;  /* 0x000000010a087824 */ /* 0x040fe400078e0200 */
[----:B------:R-:W-:Y:S01]  /*c3bc0*/  IMAD.WIDE R224, R10, 0x4, R2 ;  /* 0x000000040ae07825 */ /* 0x000fe200078e0202 */
[----:B------:R1:W-:Y:S01]  /*c3bd0*/  @P4 STG.E desc[UR60][R220.64], R110 ;  /* 0x0000006edc004986 */ /* 0x0003e2000c10193c */
[----:B------:R-:W-:Y:S02]  /*c3be0*/  ISETP.GE.AND P2, PT, R12, R227, PT ;  /* 0x000000e30c00720c */ /* 0x000fe40003f46270 */
[----:B------:R-:W-:-:S02]  /*c3bf0*/  VIADD R12, R6, 0x109 ;  /* 0x00000109060c7836 */ /* 0x000fc40000000000 */
[----:B-1----:R-:W-:-:S04]  /*c3c00*/  IMAD.WIDE R222, R8, 0x4, R2 ;  /* 0x0000000408de7825 */ /* 0x002fc800078e0202 */
[----:B------:R-:W-:Y:S01]  /*c3c10*/  IMAD.WIDE R220, R10, 0x4, R4 ;  /* 0x000000040adc7825 */ /* 0x000fe200078e0204 */
[----:B------:R-:W-:Y:S01]  /*c3c20*/  IADD3 R10, R6, 0x107, RZ ;  /* 0x00000107060a7810 */ /* 0x000fe20007ffe0ff */
[----:B------:R1:W-:Y:S01]  /*c3c30*/  @P6 STG.E desc[UR60][R224.64], R216 ;  /* 0x000000d8e0006986 */ /* 0x0003e2000c10193c */
[----:B------:R-:W-:-:S03]  /*c3c40*/  ISETP.LT.AND P6, PT, R9, R236, !P2 ;  /* 0x000000ec0900720c */ /* 0x000fc600057c1270 */
[----:B------:R-:W-:Y:S01]  /*c3c50*/  @P1 STG.E desc[UR60][R220.64], R218 ;  /* 0x000000dadc001986 */ /* 0x000fe2000c10193c */
[----:B------:R-:W-:Y:S02]  /*c3c60*/  ISETP.GE.AND P1, PT, R10, R217, PT ;  /* 0x000000d90a00720c */ /* 0x000fe40003f26270 */
[C---:B------:R-:W-:Y:S02]  /*c3c70*/  ISETP.LT.AND P2, PT, R7.reuse, R238, !P2 ;  /* 0x000000ee0700720c */ /* 0x040fe40005741270 */
[----:B------:R-:W-:Y:S01]  /*c3c80*/  IADD3 R10, R6, 0x10b, RZ ;  /* 0x0000010b060a7810 */ /* 0x000fe20007ffe0ff */
[----:B-1----:R-:W-:Y:S01]  /*c3c90*/  IMAD.WIDE R216, R8, 0x4, R4 ;  /* 0x0000000408d87825 */ /* 0x002fe200078e0204 */
[----:B------:R1:W-:Y:S01]  /*c3ca0*/  @P0 STG.E desc[UR60][R222.64], R214 ;  /* 0x000000d6de000986 */ /* 0x0003e2000c10193c */
[----:B------:R-:W-:Y:S02]  /*c3cb0*/  ISETP.GE.AND P0, PT, R12, R219, PT ;  /* 0x000000db0c00720c */ /* 0x000fe40003f06270 */
[----:B------:R-:W-:Y:S01]  /*c3cc0*/  IMAD.IADD R12, R8, 0x1, R0 ;  /* 0x00000001080c7824 */ /* 0x000fe200078e0200 */
[----:B------:R-:W-:Y:S01]  /*c3cd0*/  ISETP.LT.AND P4, PT, R7, R226, !P3 ;  /* 0x000000e20700720c */ /* 0x000fe20005f81270 */
[----:B------:R1:W-:Y:S01]  /*c3ce0*/  @P5 STG.E desc[UR60][R216.64], R212 ;  /* 0x000000d4d8005986 */ /* 0x0003e2000c10193c */
[----:B------:R-:W-:-:S02]  /*c3cf0*/  ISETP.LT.AND P5, PT, R9, R14, !P3 ;  /* 0x0000000e0900720c */ /* 0x000fc40005fa1270 */
[----:B------:R-:W-:Y:S01]  /*c3d00*/  ISETP.GE.AND P3, PT, R10, R215, PT ;  /* 0x000000d70a00720c */ /* 0x000fe20003f66270 */
[----:B-1----:R-:W-:-:S04]  /*c3d10*/  IMAD.WIDE R214, R12, 0x4, R2 ;  /* 0x000000040cd67825 */ /* 0x002fc800078e0202 */
[C---:B------:R-:W-:Y:S01]  /*c3d20*/  IMAD.WIDE R216, R12.reuse, 0x4, R4 ;  /* 0x000000040cd87825 */ /* 0x040fe200078e0204 */
[----:B------:R-:W-:Y:S04]  /*c3d30*/  @P2 STG.E desc[UR60][R214.64], R210 ;  /* 0x000000d2d6002986 */ /* 0x000fe8000c10193c */
[----:B------:R1:W-:Y:S04]  /*c3d40*/  @P6 STG.E desc[UR60][R216.64], R208 ;  /* 0x000000d0d8006986 */ /* 0x0003e8000c10193c */
[----:B-1----:R-:W3:Y:S04]  /*c3d50*/  LDL.LU R208, [R1+0xa10] ;  /* 0x000a100001d07983 */ /* 0x002ee80000300800 */
[----:B------:R-:W3:Y:S04]  /*c3d60*/  LDL.LU R250, [R1+0xe84] ;  /* 0x000e840001fa7983 */ /* 0x000ee80000300800 */
[----:B------:R-:W3:Y:S01]  /*c3d70*/  LDL.LU R248, [R1+0xe74] ;  /* 0x000e740001f87983 */ /* 0x000ee20000300800 */
[----:B------:R-:W-:-:S03]  /*c3d80*/  IADD3 R8, R12, R0, RZ ;  /* 0x000000000c087210 */ /* 0x000fc60007ffe0ff */
[----:B------:R-:W3:Y:S01]  /*c3d90*/  LDL.LU R251, [R1+0x614] ;  /* 0x0006140001fb7983 */ /* 0x000ee20000300800 */
[----:B------:R-:W-:Y:S02]  /*c3da0*/  VIADD R10, R6, 0x106 ;  /* 0x00000106060a7836 */ /* 0x000fe40000000000 */
[----:B------:R-:W-:Y:S01]  /*c3db0*/  IMAD.WIDE R218, R8, 0x4, R2 ;  /* 0x0000000408da7825 */ /* 0x000fe200078e0202 */
[----:B------:R-:W3:Y:S02]  /*c3dc0*/  LDL.LU R249, [R1+0xa14] ;  /* 0x000a140001f97983 */ /* 0x000ee40000300800 */
[----:B------:R-:W-:Y:S02]  /*c3dd0*/  ISETP.GE.AND P2, PT, R10, R102, PT ;  /* 0x000000660a00720c */ /* 0x000fe40003f46270 */
[----:B------:R-:W3:Y:S01]  /*c3de0*/  LDL.LU R108, [R1+0xe88] ;  /* 0x000e8800016c7983 */ /* 0x000ee20000300800 */
[----:B------:R-:W-:Y:S01]  /*c3df0*/  IMAD.WIDE R220, R8, 0x4, R4 ;  /* 0x0000000408dc7825 */ /* 0x000fe200078e0204 */
[----:B------:R-:W-:Y:S01]  /*c3e00*/  IADD3 R10, R6, 0x10d, RZ ;  /* 0x0000010d060a7810 */ /* 0x000fe20007ffe0ff */
[----:B------:R-:W1:Y:S01]  /*c3e10*/  LDC R102, c[0x0][0x22c] ;  /* 0x00008b00ff667b82 */ /* 0x000e620000000800 */
[----:B------:R-:W3:Y:S01]  /*c3e20*/  LDL.LU R110, [R1+0xe78] ;  /* 0x000e7800016e7983 */ /* 0x000ee20000300800 */
[----:B------:R-:W-:Y:S01]  /*c3e30*/  IMAD.IADD R12, R8, 0x1, R0 ;  /* 0x00000001080c7824 */ /* 0x000fe200078e0200 */
[----:B------:R-:W-:-:S04]  /*c3e40*/  ISETP.LT.AND P6, PT, R9, R14, !P1 ;  /* 0x0000000e0900720c */ /* 0x000fc80004fc1270 */
[C---:B------:R-:W-:Y:S01]  /*c3e50*/  IADD3 R8, R12.reuse, R0, RZ ;  /* 0x000000000c087210 */ /* 0x040fe20007ffe0ff */
[----:B------:R-:W-:-:S04]  /*c3e60*/  IMAD.WIDE R214, R12, 0x4, R4 ;  /* 0x000000040cd67825 */ /* 0x000fc800078e0204 */
[----:B------:R-:W-:Y:S01]  /*c3e70*/  IMAD.WIDE R216, R8, 0x4, R2 ;  /* 0x0000000408d87825 */ /* 0x000fe200078e0202 */
[----:B----4-:R4:W-:Y:S01]  /*c3e80*/  @P4 STG.E desc[UR60][R218.64], R206 ;  /* 0x000000ceda004986 */ /* 0x0109e2000c10193c */
[-C--:B------:R-:W-:Y:S02]  /*c3e90*/  ISETP.LT.AND P4, PT, R7, R14.reuse, !P2 ;  /* 0x0000000e0700720c */ /* 0x080fe40005781270 */
[-C--:B------:R-:W-:Y:S01]  /*c3ea0*/  ISETP.LT.AND P2, PT, R9, R14.reuse, !P2 ;  /* 0x0000000e0900720c */ /* 0x080fe20005741270 */
[----:B----4-:R-:W4:Y:S04]  /*c3eb0*/  LDL.LU R206, [R1+0x618] ;  /* 0x0006180001ce7983 */ /* 0x010f280000300800 */
[----:B--2---:R2:W-:Y:S01]  /*c3ec0*/  @P5 STG.E desc[UR60][R220.64], R112 ;  /* 0x00000070dc005986 */ /* 0x0045e2000c10193c */
[----:B------:R-:W-:-:S02]  /*c3ed0*/  ISETP.LT.AND P5, PT, R7, R14, !P1 ;  /* 0x0000000e0700720c */ /* 0x000fc40004fa1270 */
[----:B------:R-:W-:Y:S01]  /*c3ee0*/  ISETP.GE.AND P1, PT, R10, R213, PT ;  /* 0x000000d50a00720c */ /* 0x000fe20003f26270 */
[----:B------:R-:W-:Y:S01]  /*c3ef0*/  IMAD.WIDE R212, R12, 0x4, R2 ;  /* 0x000000040cd47825 */ /* 0x000fe200078e0202 */
[----:B--2---:R-:W2:Y:S04]  /*c3f00*/  LDL.LU R112, [R1+0xa18] ;  /* 0x000a180001707983 */ /* 0x004ea80000300800 */
[----:B------:R1:W-:Y:S04]  /*c3f10*/  @P4 STG.E desc[UR60][R212.64], R114 ;  /* 0x00000072d4004986 */ /* 0x0003e8000c10193c */
[----:B---3--:R3:W-:Y:S04]  /*c3f20*/  @P2 STG.E desc[UR60][R214.64], R204 ;  /* 0x000000ccd6002986 */ /* 0x0087e8000c10193c */
[----:B-1----:R-:W2:Y:S04]  /*c3f30*/  LDL.LU R114, [R1+0xe8c] ;  /* 0x000e8c0001727983 */ /* 0x002ea80000300800 */
[----:B---3--:R-:W3:Y:S04]  /*c3f40*/  LDL.LU R204, [R1+0xe7c] ;  /* 0x000e7c0001cc7983 */ /* 0x008ee80000300800 */
[----:B------:R1:W-:Y:S04]  /*c3f50*/  @P5 STG.E desc[UR60][R216.64], R150 ;  /* 0x00000096d8005986 */ /* 0x0003e8000c10193c */
[----:B-1----:R-:W3:Y:S01]  /*c3f60*/  LDL.LU R150, [R1+0x61c] ;  /* 0x00061c0001967983 */ /* 0x002ee20000300800 */
[----:B------:R-:W-:-:S05]  /*c3f70*/  IMAD.WIDE R218, R8, 0x4, R4 ;  /* 0x0000000408da7825 */ /* 0x000fca00078e0204 */
[----:B------:R1:W-:Y:S04]  /*c3f80*/  @P6 STG.E desc[UR60][R218.64], R148 ;  /* 0x00000094da006986 */ /* 0x0003e8000c10193c */
[----:B-1----:R-:W3:Y:S01]  /*c3f90*/  LDL.LU R148, [R1+0xa1c] ;  /* 0x000a1c0001947983 */ /* 0x002ee20000300800 */
[----:B------:R-:W-:Y:S02]  /*c3fa0*/  VIADD R10, R6, 0x108 ;  /* 0x00000108060a7836 */ /* 0x000fe40000000000 */
[----:B------:R-:W-:Y:S01]  /*c3fb0*/  IMAD.IADD R12, R8, 0x1, R0 ;  /* 0x00000001080c7824 */ /* 0x000fe200078e0200 */
[----:B------:R-:W-:Y:S01]  /*c3fc0*/  ISETP.LT.AND P5, PT, R7, R14, !P0 ;  /* 0x0000000e0700720c */ /* 0x000fe200047a1270 */
[----:B------:R-:W3:Y:S01]  /*c3fd0*/  LDL.LU R243, [R1+0xa20] ;  /* 0x000a200001f37983 */ /* 0x000ee20000300800 */
[----:B------:R-:W-:-:S02]  /*c3fe0*/  ISETP.GE.AND P4, PT, R10, R100, PT ;  /* 0x000000640a00720c */ /* 0x000fc40003f86270 */
[----:B------:R-:W-:Y:S01]  /*c3ff0*/  IADD3 R10, R6, 0x10f, RZ ;  /* 0x0000010f060a7810 */ /* 0x000fe20007ffe0ff */
[----:B------:R-:W1:Y:S01]  /*c4000*/  LDC R100, c[0x0][0x22c] ;  /* 0x00008b00ff647b82 */ /* 0x000e620000000800 */
[-C--:B------:R-:W-:Y:S02]  /*c4010*/  ISETP.LT.AND P2, PT, R7, R14.reuse, !P4 ;  /* 0x0000000e0700720c */ /* 0x080fe40006741270 */
[CC--:B------:R-:W-:Y:S01]  /*c4020*/  ISETP.LT.AND P6, PT, R9.reuse, R14.reuse, !P0 ;  /* 0x0000000e0900720c */ /* 0x0c0fe200047c1270 */
[----:B------:R-:W-:Y:S01]  /*c4030*/  IMAD.WIDE R212, R12, 0x4, R4 ;  /* 0x000000040cd47825 */ /* 0x000fe200078e0204 */
[----:B------:R-:W-:Y:S01]  /*c4040*/  ISETP.LT.AND P4, PT, R9, R14, !P4 ;  /* 0x0000000e0900720c */ /* 0x000fe20006781270 */
[----:B------:R-:W3:Y:S01]  /*c4050*/  LDL.LU R237, [R1+0x620] ;  /* 0x0006200001ed7983 */ /* 0x000ee20000300800 */
[----:B------:R-:W-:Y:S01]  /*c4060*/  ISETP.GE.AND P0, PT, R10, R211, PT ;  /* 0x000000d30a00720c */ /* 0x000fe20003f06270 */
[C---:B------:R-:W-:Y:S01]  /*c4070*/  IMAD.WIDE R210, R12.reuse, 0x4, R2 ;  /* 0x000000040cd27825 */ /* 0x040fe200078e0202 */
[----:B------:R-:W-:Y:S01]  /*c4080*/  IADD3 R8, R12, R0, RZ ;  /* 0x000000000c087210 */ /* 0x000fe20007ffe0ff */
[----:B------:R-:W3:Y:S02]  /*c4090*/  LDL.LU R233, [R1+0xea0] ;  /* 0x000ea00001e97983 */ /* 0x000ee40000300800 */
[----:B------:R-:W-:-:S02]  /*c40a0*/  VIADD R10, R6, 0x10a ;  /* 0x0000010a060a7836 */ /* 0x000fc40000000000 */
[----:B------:R1:W-:Y:S03]  /*c40b0*/  @P2 STG.E desc[UR60][R210.64], R246 ;  /* 0x000000f6d2002986 */ /* 0x0003e6000c10193c */
[----:B------:R-:W-:Y:S01]  /*c40c0*/  ISETP.GE.AND P2, PT, R10, R102, PT ;  /* 0x000000660a00720c */ /* 0x000fe20003f46270 */
[C---:B------:R-:W-:Y:S01]  /*c40d0*/  IMAD.WIDE R214, R8.reuse, 0x4, R2 ;  /* 0x0000000408d67825 */ /* 0x040fe200078e0202 */
[----:B------:R1:W-:Y:S03]  /*c40e0*/  @P4 STG.E desc[UR60][R212.64], R247 ;  /* 0x000000f7d4004986 */ /* 0x0003e6000c10193c */
[----:B------:R-:W-:Y:S01]  /*c40f0*/  IMAD.WIDE R216, R8, 0x4, R4 ;  /* 0x0000000408d87825 */ /* 0x000fe200078e0204 */
[-C--:B------:R-:W-:Y:S01]  /*c4100*/  ISETP.LT.AND P4, PT, R7, R14.reuse, !P2 ;  /* 0x0000000e0700720c */ /* 0x080fe20005781270 */
[----:B------:R1:W-:Y:S01]  /*c4110*/  @P5 STG.E desc[UR60][R214.64], R229 ;  /* 0x000000e5d6005986 */ /* 0x0003e2000c10193c */
[----:B------:R-:W-:Y:S01]  /*c4120*/  IADD3 R10, R6, 0x111, RZ ;  /* 0x00000111060a7810 */ /* 0x000fe20007ffe0ff */
[----:B------:R-:W-:Y:S01]  /*c4130*/  IMAD.IADD R12, R8, 0x1, R0 ;  /* 0x00000001080c7824 */ /* 0x000fe200078e0200 */
[-C--:B------:R-:W-:Y:S01]  /*c4140*/  ISETP.LT.AND P2, PT, R9, R14.reuse, !P2 ;  /* 0x0000000e0900720c */ /* 0x080fe20005741270 */
[----:B------:R-:W3:Y:S01]  /*c4150*/  LDC R102, c[0x0][0x22c] ;  /* 0x00008b00ff667b82 */ /* 0x000ee20000000800 */
[----:B------:R-:W-:Y:S01]  /*c4160*/  ISETP.LT.AND P5, PT, R7, R14, !P3 ;  /* 0x0000000e0700720c */ /* 0x000fe20005fa1270 */
[C---:B-1----:R-:W-:Y:S01]  /*c4170*/  IMAD.WIDE R210, R12.reuse, 0x4, R4 ;  /* 0x000000040cd27825 */ /* 0x042fe200078e0204 */
[----:B------:R-:W-:-:S05]  /*c4180*/  IADD3 R8, R12, R0, RZ ;  /* 0x000000000c087210 */ /* 0x000fca0007ffe0ff */
[----:B------:R-:W-:-:S04]  /*c4190*/  IMAD.WIDE R212, R8, 0x4, R2 ;  /* 0x0000000408d47825 */ /* 0x000fc800078e0202 */
[----:B------:R-:W-:Y:S01]  /*c41a0*/  IMAD.WIDE R214, R8, 0x4, R4 ;  /* 0x0000000408d67825 */ /* 0x000fe200078e0204 */
[----:B------:R1:W-:Y:S01]  /*c41b0*/  @P6 STG.E desc[UR60][R216.64], R208 ;  /* 0x000000d0d8006986 */ /* 0x0003e2000c10193c */
[----:B------:R-:W-:Y:S02]  /*c41c0*/  ISETP.LT.AND P6, PT, R9, R14, !P3 ;  /* 0x0000000e0900720c */ /* 0x000fe40005fc1270 */
[----:B------:R-:W-:Y:S01]  /*c41d0*/  ISETP.GE.AND P3, PT, R10, R209, PT ;  /* 0x000000d10a00720c */ /* 0x000fe20003f66270 */
[----:B------:R-:W-:Y:S02]  /*c41e0*/  VIADD R10, R6, 0x10c ;  /* 0x0000010c060a7836 */ /* 0x000fe40000000000 */
[----:B-1----:R-:W-:-:S05]  /*c41f0*/  IMAD.WIDE R208, R12, 0x4, R2 ;  /* 0x000000040cd07825 */ /* 0x002fca00078e0202 */
[----:B------:R1:W-:Y:S01]  /*c4200*/  @P4 STG.E desc[UR60][R208.64], R250 ;  /* 0x000000fad0004986 */ /* 0x0003e2000c10193c */
[----:B------:R-:W-:-:S03]  /*c4210*/  ISETP.GE.AND P4, PT, R10, R100, PT ;  /* 0x000000640a00720c */ /* 0x000fc60003f86270 */
[----:B------:R1:W-:Y:S01]  /*c4220*/  @P2 STG.E desc[UR60][R210.64], R248 ;  /* 0x000000f8d2002986 */ /* 0x0003e2000c10193c */
[-C--:B------:R-:W-:Y:S02]  /*c4230*/  ISETP.LT.AND P2, PT, R7, R14.reuse, !P4 ;  /* 0x0000000e0700720c */ /* 0x080fe40006741270 */
[----:B------:R-:W-:Y:S01]  /*c4240*/  ISETP.LT.AND P4, PT, R9, R14, !P4 ;  /* 0x0000000e0900720c */ /* 0x000fe20006781270 */
[----:B------:R1:W-:Y:S01]  /*c4250*/  @P5 STG.E desc[UR60][R212.64], R251 ;  /* 0x000000fbd4005986 */ /* 0x0003e2000c10193c */
[----:B------:R-:W-:Y:S02]  /*c4260*/  IADD3 R100, R8, R0, RZ ;  /* 0x0000000008647210 */ /* 0x000fe40007ffe0ff */
[----:B------:R-:W-:Y:S02]  /*c4270*/  ISETP.LT.AND P5, PT, R7, R14, !P1 ;  /* 0x0000000e0700720c */ /* 0x000fe40004fa1270 */
[C---:B------:R-:W-:Y:S01]  /*c4280*/  IADD3 R8, R100.reuse, R0, RZ ;  /* 0x0000000064087210 */ /* 0x040fe20007ffe0ff */
[----:B-1----:R-:W-:Y:S01]  /*c4290*/  IMAD.WIDE R208, R100, 0x4, R2 ;  /* 0x0000000464d07825 */ /* 0x002fe200078e0202 */
[----:B------:R-:W-:-:S03]  /*c42a0*/  ISETP.LT.AND P1, PT, R9, R14, !P1 ;  /* 0x0000000e0900720c */ /* 0x000fc60004f21270 */
[C---:B------:R-:W-:Y:S01]  /*c42b0*/  VIADD R12, R6.reuse, 0x10e ;  /* 0x0000010e060c7836 */ /* 0x040fe20000000000 */
[----:B------:R-:W-:Y:S01]  /*c42c0*/  @P6 STG.E desc[UR60][R214.64], R249 ;  /* 0x000000f9d6006986 */ /* 0x000fe2000c10193c */
[----:B------:R-:W-:Y:S02]  /*c42d0*/  VIADD R10, R6, 0x113 ;  /* 0x00000113060a7836 */ /* 0x000fe40000000000 */
[----:B------:R-:W-:Y:S01]  /*c42e0*/  IMAD.WIDE R210, R100, 0x4, R4 ;  /* 0x0000000464d27825 */ /* 0x000fe200078e0204 */
[----:B------:R-:W-:Y:S01]  /*c42f0*/  @P2 STG.E desc[UR60][R208.64], R108 ;  /* 0x0000006cd0002986 */ /* 0x000fe2000c10193c */
[----:B------:R-:W-:Y:S01]  /*c4300*/  ISETP.GE.AND P2, PT, R12, R104, PT ;  /* 0x000000680c00720c */ /* 0x000fe20003f46270 */
[----:B------:R-:W1:Y:S01]  /*c4310*/  LDC R100, c[0x0][0x248] ;  /* 0x00009200ff647b82 */ /* 0x000e620000000800 */
[----:B------:R-:W-:Y:S01]  /*c4320*/  IMAD.WIDE R212, R8, 0x4, R2 ;  /* 0x0000000408d47825 */ /* 0x000fe200078e0202 */
[----:B------:R-:W-:Y:S01]  /*c4330*/  ISETP.GE.AND P6, PT, R10, R207, PT ;  /* 0x000000cf0a00720c */ /* 0x000fe20003fc6270 */
[----:B------:R-:W-:Y:S01]  /*c4340*/  @P4 STG.E desc[UR60][R210.64], R110 ;  /* 0x0000006ed2004986 */ /* 0x000fe2000c10193c */
[----:B------:R-:W-:-:S04]  /*c4350*/  IADD3 R10, R6, 0x115, RZ ;  /* 0x00000115060a7810 */ /* 0x000fc80007ffe0ff */
[----:B------:R-:W-:Y:S01]  /*c4360*/  ISETP.GE.AND P4, PT, R10, R113, PT ;  /* 0x000000710a00720c */ /* 0x000fe20003f86270 */
[----:B------:R-:W-:Y:S01]  /*c4370*/  IMAD.IADD R10, R8, 0x1, R0 ;  /* 0x00000001080a7824 */ /* 0x000fe200078e0200 */
[----:B------:R-:W1:Y:S04]  /*c4380*/  LDC R104, c[0x0][0x22c] ;  /* 0x00008b00ff687b82 */ /* 0x000e680000000800 */
[----:B------:R-:W-:-:S04]  /*c4390*/  IADD3 R0, R10, R0, RZ ;  /* 0x000000000a007210 */ /* 0x000fc80007ffe0ff */
[----:B------:R-:W1:Y:S01]  /*c43a0*/  LDC R12, c[0x0][0x248] ;  /* 0x00009200ff0c7b82 */ /* 0x000e620000000800 */
[----:B----4-:R4:W-:Y:S01]  /*c43b0*/  @P5 STG.E desc[UR60][R212.64], R206 ;  /* 0x000000ced4005986 */ /* 0x0109e2000c10193c */
[-C--:B------:R-:W-:Y:S02]  /*c43c0*/  ISETP.LT.AND P5, PT, R7, R14.reuse, !P2 ;  /* 0x0000000e0700720c */ /* 0x080fe400057a1270 */
[----:B------:R-:W-:Y:S01]  /*c43d0*/  ISETP.LT.AND P2, PT, R9, R14, !P2 ;  /* 0x0000000e0900720c */ /* 0x000fe20005741270 */
[----:B----4-:R-:W-:-:S05]  /*c43e0*/  IMAD.WIDE R206, R8, 0x4, R4 ;  /* 0x0000000408ce7825 */ /* 0x010fca00078e0204 */
[----:B--2---:R2:W-:Y:S01]  /*c43f0*/  @P1 STG.E desc[UR60][R206.64], R112 ;  /* 0x00000070ce001986 */ /* 0x0045e2000c10193c */
[----:B------:R-:W-:Y:S01]  /*c4400*/  ISETP.LT.AND P1, PT, R7, R14, !P0 ;  /* 0x0000000e0700720c */ /* 0x000fe20004721270 */
[----:B--2---:R-:W-:-:S04]  /*c4410*/  IMAD.WIDE R112, R10, 0x4, R2 ;  /* 0x000000040a707825 */ /* 0x004fc800078e0202 */
[----:B------:R-:W-:Y:S01]  /*c4420*/  IMAD.WIDE R206, R10, 0x4, R4 ;  /* 0x000000040ace7825 */ /* 0x000fe200078e0204 */
[----:B------:R2:W-:Y:S04]  /*c4430*/  @P5 STG.E desc[UR60][R112.64], R114 ;  /* 0x0000007270005986 */ /* 0x0005e8000c10193c */
[----:B---3--:R-:W-:Y:S01]  /*c4440*/  @P2 STG.E desc[UR60][R206.64], R204 ;  /* 0x000000ccce002986 */ /* 0x008fe2000c10193c */
[----:B--2---:R-:W-:Y:S01]  /*c4450*/  IMAD.WIDE R112, R0, 0x4, R2 ;  /* 0x0000000400707825 */ /* 0x004fe200078e0202 */
[----:B------:R-:W-:-:S04]  /*c4460*/  ISETP.LT.AND P0, PT, R9, R14, !P0 ;  /* 0x0000000e0900720c */ /* 0x000fc80004701270 */
[----:B------:R2:W-:Y:S04]  /*c4470*/  @P1 STG.E desc[UR60][R112.64], R150 ;  /* 0x0000009670001986 */ /* 0x0005e8000c10193c */
[----:B--2---:R-:W2:Y:S04]  /*c4480*/  LDL.LU R150, [R1+0xe90] ;  /* 0x000e900001967983 */ /* 0x004ea80000300800 */
[----:B------:R-:W3:Y:S04]  /*c4490*/  LDL.LU R231, [R1+0xa24] ;  /* 0x000a240001e77983 */ /* 0x000ee80000300800 */
[----:B------:R-:W4:Y:S01]  /*c44a0*/  LDL.LU R246, [R1+0x624] ;  /* 0x0006240001f67983 */ /* 0x000f220000300800 */
[----:B------:R-:W-:-:S03]  /*c44b0*/  IMAD.WIDE R112, R0, 0x4, R4 ;  /* 0x0000000400707825 */ /* 0x000fc600078e0204 */
[----:B------:R-:W4:Y:S04]  /*c44c0*/  LDL.LU R247, [R1+0xea4] ;  /* 0x000ea40001f77983 */ /* 0x000f280000300800 */
[----:B------:R1:W-:Y:S04]  /*c44d0*/  @P0 STG.E desc[UR60][R112.64], R148 ;  /* 0x0000009470000986 */ /* 0x0003e8000c10193c */
        /* <DEDUP_REMOVED lines=9> */
[C---:B------:R-:W-:Y:S01]  /*c4570*/  VIADD R8, R6.reuse, 0x110 ;  /* 0x0000011006087836 */ /* 0x040fe20000000000 */
[----:B------:R-:W-:-:S02]  /*c4580*/  IADD3 R10, R6, 0x112, RZ ;  /* 0x00000112060a7810 */ /* 0x000fc40007ffe0ff */
[C---:B------:R-:W-:Y:S01]  /*c4590*/  ISETP.LT.AND P0, PT, R7.reuse, R14, !P3 ;  /* 0x0000000e0700720c */ /* 0x040fe20005f01270 */
[----:B------:R-:W4:Y:S01]  /*c45a0*/  LDL.LU R240, [R1+0x630] ;  /* 0x0006300001f07983 */ /* 0x000f220000300800 */
[----:B------:R-:W-:Y:S02]  /*c45b0*/  ISETP.GE.AND P5, PT, R8, R102, PT ;  /* 0x000000660800720c */ /* 0x000fe40003fa6270 */
[----:B------:R-:W1:Y:S01]  /*c45c0*/  LDC R102, c[0x0][0x248] ;  /* 0x00009200ff667b82 */ /* 0x000e620000000800 */
[----:B------:R-:W-:Y:S01]  /*c45d0*/  IADD3 R8, R6, 0x117, RZ ;  /* 0x0000011706087810 */ /* 0x000fe20007ffe0ff */
[----:B------:R-:W4:Y:S01]  /*c45e0*/  LDL.LU R241, [R1+0xa30] ;  /* 0x000a300001f17983 */ /* 0x000f220000300800 */
[-C--:B------:R-:W-:Y:S02]  /*c45f0*/  ISETP.LT.AND P2, PT, R7, R14.reuse, !P5 ;  /* 0x0000000e0700720c */ /* 0x080fe40006f41270 */
[----:B------:R-:W-:Y:S01]  /*c4600*/  ISETP.GE.AND P1, PT, R8, R205, PT ;  /* 0x000000cd0800720c */ /* 0x000fe20003f26270 */
[----:B------:R-:W-:Y:S01]  /*c4610*/  IMAD.IADD R8, R0, 0x1, R100 ;  /* 0x0000000100087824 */ /* 0x000fe200078e0264 */
[CC--:B------:R-:W-:Y:S01]  /*c4620*/  ISETP.LT.AND P5, PT, R9.reuse, R14.reuse, !P5 ;  /* 0x0000000e0900720c */ /* 0x0c0fe20006fa1270 */
[----:B------:R-:W1:Y:S01]  /*c4630*/  LDC R100, c[0x0][0x248] ;  /* 0x00009200ff647b82 */ /* 0x000e620000000800 */
[----:B------:R-:W-:Y:S01]  /*c4640*/  ISETP.LT.AND P3, PT, R9, R14, !P3 ;  /* 0x0000000e0900720c */ /* 0x000fe20005f61270 */
[C---:B------:R-:W-:Y:S01]  /*c4650*/  IMAD.WIDE R112, R8.reuse, 0x4, R2 ;  /* 0x0000000408707825 */ /* 0x040fe200078e0202 */
[----:B------:R-:W4:Y:S03]  /*c4660*/  LDL.LU R235, [R1+0xec0] ;  /* 0x000ec00001eb7983 */ /* 0x000f260000300800 */
[----:B------:R-:W-:Y:S01]  /*c4670*/  IMAD.WIDE R204, R8, 0x4, R4 ;  /* 0x0000000408cc7825 */ /* 0x000fe200078e0204 */
[----:B------:R-:W4:Y:S04]  /*c4680*/  LDL.LU R244, [R1+0xeb0] ;  /* 0x000eb00001f47983 */ /* 0x000f280000300800 */
[----:B------:R1:W-:Y:S01]  /*c4690*/  @P2 STG.E desc[UR60][R112.64], R243 ;  /* 0x000000f370002986 */ /* 0x0003e2000c10193c */
[----:B------:R-:W-:Y:S01]  /*c46a0*/  ISETP.GE.AND P2, PT, R10, R104, PT ;  /* 0x000000680a00720c */ /* 0x000fe20003f46270 */
[----:B------:R-:W-:Y:S01]  /*c46b0*/  IMAD.IADD R0, R8, 0x1, R12 ;  /* 0x0000000108007824 */ /* 0x000fe200078e020c */
[----:B------:R-:W4:Y:S01]  /*c46c0*/  LDC R104, c[0x0][0x248] ;  /* 0x00009200ff687b82 */ /* 0x000f220000000800 */
[----:B------:R1:W-:Y:S01]  /*c46d0*/  @P5 STG.E desc[UR60][R204.64], R237 ;  /* 0x000000edcc005986 */ /* 0x0003e2000c10193c */
[----:B------:R-:W-:-:S03]  /*c46e0*/  ISETP.LT.AND P5, PT, R7, R14, !P2 ;  /* 0x0000000e0700720c */ /* 0x000fc600057a1270 */
[----:B------:R-:W4:Y:S03]  /*c46f0*/  LDL.LU R245, [R1+0x634] ;  /* 0x0006340001f57983 */ /* 0x000f260000300800 */
[----:B------:R-:W4:Y:S01]  /*c4700*/  LDC R12, c[0x0][0x248] ;  /* 0x00009200ff0c7b82 */ /* 0x000f220000000800 */
[C---:B-1----:R-:W-:Y:S01]  /*c4710*/  IMAD.WIDE R112, R0.reuse, 0x4, R2 ;  /* 0x0000000400707825 */ /* 0x042fe200078e0202 */
[----:B------:R-:W-:Y:S01]  /*c4720*/  ISETP.LT.AND P2, PT, R9, R14, !P2 ;  /* 0x0000000e0900720c */ /* 0x000fe20005741270 */
[----:B------:R-:W4:Y:S02]  /*c4730*/  LDL.LU R242, [R1+0xa34] ;  /* 0x000a340001f27983 */ /* 0x000f240000300800 */
[----:B------:R-:W-:Y:S01]  /*c4740*/  IMAD.WIDE R204, R0, 0x4, R4 ;  /* 0x0000000400cc7825 */ /* 0x000fe200078e0204 */
[----:B------:R-:W-:Y:S01]  /*c4750*/  IADD3 R8, R6, 0x119, RZ ;  /* 0x0000011906087810 */ /* 0x000fe20007ffe0ff */
[----:B------:R1:W-:Y:S02]  /*c4760*/  @P0 STG.E desc[UR60][R112.64], R233 ;  /* 0x000000e970000986 */ /* 0x0003e4000c10193c */
[----:B------:R-:W-:-:S02]  /*c4770*/  IMAD.IADD R0, R0, 0x1, R102 ;  /* 0x0000000100007824 */ /* 0x000fc400078e0266 */
[----:B------:R-:W4:Y:S01]  /*c4780*/  LDC R102, c[0x0][0x22c] ;  /* 0x00008b00ff667b82 */ /* 0x000f220000000800 */
[----:B------:R-:W-:Y:S01]  /*c4790*/  IADD3 R10, R6, 0x114, RZ ;  /* 0x00000114060a7810 */ /* 0x000fe20007ffe0ff */
[----:B------:R-:W4:Y:S01]  /*c47a0*/  LDL.LU R243, [R1+0xec4] ;  /* 0x000ec40001f37983 */ /* 0x000f220000300800 */
[----:B------:R-:W-:Y:S01]  /*c47b0*/  ISETP.GE.AND P0, PT, R8, R151, PT ;  /* 0x000000970800720c */ /* 0x000fe20003f06270 */
[C---:B-1----:R-:W-:Y:S02]  /*c47c0*/  IMAD.WIDE R112, R0.reuse, 0x4, R2 ;  /* 0x0000000400707825 */ /* 0x042fe400078e0202 */
[----:B------:R-:W4:Y:S02]  /*c47d0*/  LDL.LU R237, [R1+0xeb4] ;  /* 0x000eb40001ed7983 */ /* 0x000f240000300800 */
[----:B------:R-:W-:Y:S02]  /*c47e0*/  IMAD.IADD R8, R0, 0x1, R100 ;  /* 0x0000000100087824 */ /* 0x000fe400078e0264 */
[----:B------:R-:W4:Y:S01]  /*c47f0*/  LDL.LU R233, [R1+0x638] ;  /* 0x0006380001e97983 */ /* 0x000f220000300800 */
[----:B------:R-:W1:Y:S03]  /*c4800*/  LDC R100, c[0x0][0x248] ;  /* 0x00009200ff647b82 */ /* 0x000e660000000800 */
[----:B--2---:R2:W-:Y:S01]  /*c4810*/  @P3 STG.E desc[UR60][R204.64], R150 ;  /* 0x00000096cc003986 */ /* 0x0045e2000c10193c */
[----:B------:R-:W-:-:S03]  /*c4820*/  ISETP.LT.AND P3, PT, R7, R14, !P6 ;  /* 0x0000000e0700720c */ /* 0x000fc60007761270 */
[----:B---3--:R3:W-:Y:S01]  /*c4830*/  @P5 STG.E desc[UR60][R112.64], R231 ;  /* 0x000000e770005986 */ /* 0x0087e2000c10193c */
[----:B------:R-:W-:Y:S02]  /*c4840*/  ISETP.GE.AND P5, PT, R10, R106, PT ;  /* 0x0000006a0a00720c */ /* 0x000fe40003fa6270 */
[-C--:B------:R-:W-:Y:S01]  /*c4850*/  ISETP.LT.AND P6, PT, R9, R14.reuse, !P6 ;  /* 0x0000000e0900720c */ /* 0x080fe200077c1270 */
[----:B------:R-:W1:Y:S01]  /*c4860*/  LDC R106, c[0x0][0x248] ;  /* 0x00009200ff6a7b82 */ /* 0x000e620000000800 */
[----:B--2---:R-:W-:Y:S01]  /*c4870*/  IMAD.WIDE R150, R0, 0x4, R4 ;  /* 0x0000000400967825 */ /* 0x004fe200078e0204 */
[----:B---3--:R-:W2:Y:S03]  /*c4880*/  LDL.LU R231, [R1+0xa38] ;  /* 0x000a380001e77983 */ /* 0x008ea60000300800 */
[----:B------:R-:W-:Y:S01]  /*c4890*/  IMAD.WIDE R112, R8, 0x4, R2 ;  /* 0x0000000408707825 */ /* 0x000fe200078e0202 */
[----:B----4-:R3:W-:Y:S01]  /*c48a0*/  @P2 STG.E desc[UR60][R150.64], R246 ;  /* 0x000000f696002986 */ /* 0x0107e2000c10193c */
[----:B------:R-:W-:-:S02]  /*c48b0*/  ISETP.LT.AND P2, PT, R7, R14, !P5 ;  /* 0x0000000e0700720c */ /* 0x000fc40006f41270 */
[----:B------:R-:W-:Y:S01]  /*c48c0*/  IMAD.IADD R0, R8, 0x1, R12 ;  /* 0x0000000108007824 */ /* 0x000fe200078e020c */
[----:B------:R-:W-:Y:S02]  /*c48d0*/  ISETP.LT.AND P5, PT, R9, R14, !P5 ;  /* 0x0000000e0900720c */ /* 0x000fe40006fa1270 */
[----:B------:R-:W-:Y:S01]  /*c48e0*/  IADD3 R10, R6, 0x11b, RZ ;  /* 0x0000011b060a7810 */ /* 0x000fe20007ffe0ff */
[----:B------:R4:W-:Y:S01]  /*c48f0*/  @P3 STG.E desc[UR60][R112.64], R247 ;  /* 0x000000f770003986 */ /* 0x0009e2000c10193c */
[----:B------:R-:W1:Y:S02]  /*c4900*/  LDC R12, c[0x0][0x22c] ;  /* 0x00008b00ff0c7b82 */ /* 0x000e640000000800 */
[----:B------:R-:W-:Y:S01]  /*c4910*/  ISETP.GE.AND P3, PT, R10, R149, PT ;  /* 0x000000950a00720c */ /* 0x000fe20003f66270 */
[----:B---3--:R-:W-:Y:S01]  /*c4920*/  IMAD.WIDE R150, R8, 0x4, R4 ;  /* 0x0000000408967825 */ /* 0x008fe200078e0204 */
[----:B------:R-:W-:Y:S01]  /*c4930*/  IADD3 R10, R6, 0x116, RZ ;  /* 0x00000116060a7810 */ /* 0x000fe20007ffe0ff */
[----:B------:R-:W3:Y:S02]  /*c4940*/  LDL.LU R246, [R1+0xec8] ;  /* 0x000ec80001f67983 */ /* 0x000ee40000300800 */
[----:B----4-:R-:W-:-:S02]  /*c4950*/  IMAD.WIDE R112, R0, 0x4, R2 ;  /* 0x0000000400707825 */ /* 0x010fc400078e0202 */
[----:B------:R4:W-:Y:S01]  /*c4960*/  @P6 STG.E desc[UR60][R150.64], R148 ;  /* 0x0000009496006986 */ /* 0x0009e2000c10193c */
[----:B------:R-:W-:-:S03]  /*c4970*/  ISETP.LT.AND P6, PT, R7, R14, !P4 ;  /* 0x0000000e0700720c */ /* 0x000fc600067c1270 */
[----:B------:R1:W-:Y:S01]  /*c4980*/  @P2 STG.E desc[UR60][R112.64], R229 ;  /* 0x000000e570002986 */ /* 0x0003e2000c10193c */
[----:B------:R-:W-:Y:S01]  /*c4990*/  ISETP.GE.AND P2, PT, R10, R102, PT ;  /* 0x000000660a00720c */ /* 0x000fe20003f46270 */
[C---:B------:R-:W-:Y:S01]  /*c49a0*/  IMAD.IADD R8, R0.reuse, 0x1, R104 ;  /* 0x0000000100087824 */ /* 0x040fe200078e0268 */
[-C--:B------:R-:W-:Y:S01]  /*c49b0*/  ISETP.LT.AND P4, PT, R9, R14.reuse, !P4 ;  /* 0x0000000e0900720c */ /* 0x080fe20006781270 */
[----:B------:R-:W3:Y:S01]  /*c49c0*/  LDL.LU R247, [R1+0xeb8] ;  /* 0x000eb80001f77983 */ /* 0x000ee20000300800 */
[----:B----4-:R-:W-:Y:S01]  /*c49d0*/  IMAD.WIDE R148, R0, 0x4, R4 ;  /* 0x0000000400947825 */ /* 0x010fe200078e0204 */
[----:B------:R-:W-:Y:S01]  /*c49e0*/  IADD3 R10, R6, 0x11d, RZ ;  /* 0x0000011d060a7810 */ /* 0x000fe20007ffe0ff */
[----:B------:R-:W4:Y:S03]  /*c49f0*/  LDC R104, c[0x0][0x248] ;  /* 0x00009200ff687b82 */ /* 0x000f260000000800 */
[----:B------:R1:W-:Y:S01]  /*c4a00*/  @P5 STG.E desc[UR60][R148.64], R250 ;  /* 0x000000fa94005986 */ /* 0x0003e2000c10193c */
[----:B------:R-:W-:Y:S01]  /*c4a10*/  ISETP.LT.AND P5, PT, R7, R14, !P2 ;  /* 0x0000000e0700720c */ /* 0x000fe200057a1270 */
[----:B-1----:R-:W-:-:S03]  /*c4a20*/  IMAD.WIDE R112, R8, 0x4, R2 ;  /* 0x0000000408707825 */ /* 0x002fc600078e0202 */
[----:B------:R-:W1:Y:S01]  /*c4a30*/  LDC R102, c[0x0][0x248] ;  /* 0x00009200ff667b82 */ /* 0x000e620000000800 */
[C---:B------:R-:W-:Y:S01]  /*c4a40*/  IMAD.IADD R0, R8.reuse, 0x1, R100 ;  /* 0x0000000108007824 */ /* 0x040fe200078e0264 */
[----:B------:R1:W-:Y:S01]  /*c4a50*/  @P6 STG.E desc[UR60][R112.64], R248 ;  /* 0x000000f870006986 */ /* 0x0003e2000c10193c */
[----:B------:R-:W-:Y:S01]  /*c4a60*/  ISETP.LT.AND P2, PT, R9, R14, !P2 ;  /* 0x0000000e0900720c */ /* 0x000fe20005741270 */
[----:B------:R-:W-:Y:S01]  /*c4a70*/  IMAD.WIDE R148, R8, 0x4, R4 ;  /* 0x0000000408947825 */ /* 0x000fe200078e0204 */
[----:B------:R-:W-:-:S03]  /*c4a80*/  IADD3 R8, R6, 0x118, RZ ;  /* 0x0000011806087810 */ /* 0x000fc60007ffe0ff */
[----:B------:R-:W4:Y:S01]  /*c4a90*/  LDC R100, c[0x0][0x248] ;  /* 0x00009200ff647b82 */ /* 0x000f220000000800 */
[----:B-1----:R-:W-:Y:S01]  /*c4aa0*/  IMAD.WIDE R112, R0, 0x4, R2 ;  /* 0x0000000400707825 */ /* 0x002fe200078e0202 */
[----:B------:R1:W-:Y:S01]  /*c4ab0*/  @P4 STG.E desc[UR60][R148.64], R114 ;  /* 0x0000007294004986 */ /* 0x0003e2000c10193c */
[----:B------:R-:W-:-:S03]  /*c4ac0*/  ISETP.GE.AND P6, PT, R10, R115, PT ;  /* 0x000000730a00720c */ /* 0x000fc60003fc6270 */
[----:B------:R1:W-:Y:S01]  /*c4ad0*/  @P5 STG.E desc[UR60][R112.64], R251 ;  /* 0x000000fb70005986 */ /* 0x0003e2000c10193c */
[-C--:B------:R-:W-:Y:S02]  /*c4ae0*/  ISETP.LT.AND P5, PT, R7, R14.reuse, !P1 ;  /* 0x0000000e0700720c */ /* 0x080fe40004fa1270 */
[----:B------:R-:W-:Y:S02]  /*c4af0*/  ISETP.LT.AND P1, PT, R9, R14, !P1 ;  /* 0x0000000e0900720c */ /* 0x000fe40004f21270 */
[----:B------:R-:W-:Y:S01]  /*c4b00*/  ISETP.GE.AND P4, PT, R8, R12, PT ;  /* 0x0000000c0800720c */ /* 0x000fe20003f86270 */
[C---:B------:R-:W-:Y:S01]  /*c4b10*/  IMAD.IADD R8, R0.reuse, 0x1, R106 ;  /* 0x0000000100087824 */ /* 0x040fe200078e026a */
[----:B------:R-:W4:Y:S01]  /*c4b20*/  LDC R12, c[0x0][0x22c] ;  /* 0x00008b00ff0c7b82 */ /* 0x000f220000000800 */
[----:B-1----:R-:W-:-:S04]  /*c4b30*/  IMAD.WIDE R114, R0, 0x4, R4 ;  /* 0x0000000400727825 */ /* 0x002fc800078e0204 */
[----:B------:R-:W-:Y:S01]  /*c4b40*/  IMAD.WIDE R112, R8, 0x4, R2 ;  /* 0x0000000408707825 */ /* 0x000fe200078e0202 */
[----:B------:R1:W-:Y:S01]  /*c4b50*/  @P2 STG.E desc[UR60][R114.64], R110 ;  /* 0x0000006e72002986 */ /* 0x0003e2000c10193c */
[----:B------:R-:W-:Y:S01]  /*c4b60*/  IADD3 R10, R6, 0x11f, RZ ;  /* 0x0000011f060a7810 */ /* 0x000fe20007ffe0ff */
[----:B------:R-:W4:Y:S02]  /*c4b70*/  LDC R106, c[0x0][0x22c] ;  /* 0x00008b00ff6a7b82 */ /* 0x000f240000000800 */
[----:B------:R-:W3:Y:S04]  /*c4b80*/  LDL.LU R251, [R1+0x63c] ;  /* 0x00063c0001fb7983 */ /* 0x000ee80000300800 */
[----:B------:R-:W-:Y:S01]  /*c4b90*/  @P5 STG.E desc[UR60][R112.64], R108 ;  /* 0x0000006c70005986 */ /* 0x000fe2000c10193c */
[C---:B-1----:R-:W-:Y:S01]  /*c4ba0*/  IMAD.WIDE R114, R8.reuse, 0x4, R4 ;  /* 0x0000000408727825 */ /* 0x042fe200078e0204 */
[----:B------:R-:W1:Y:S04]  /*c4bb0*/  LDC R110, c[0x0][0x248] ;  /* 0x00009200ff6e7b82 */ /* 0x000e680000000800 */
[----:B------:R4:W-:Y:S04]  /*c4bc0*/  @P1 STG.E desc[UR60][R114.64], R249 ;  /* 0x000000f972001986 */ /* 0x0009e8000c10193c */
[----:B----4-:R-:W4:Y:S01]  /*c4bd0*/  LDL.LU R249, [R1+0xa3c] ;  /* 0x000a3c0001f97983 */ /* 0x010f220000300800 */
[-C--:B------:R-:W-:Y:S01]  /*c4be0*/  ISETP.LT.AND P2, PT, R7, R14.reuse, !P4 ;  /* 0x0000000e0700720c */ /* 0x080fe20006741270 */
[----:B------:R-:W-:Y:S01]  /*c4bf0*/  IMAD.IADD R0, R8, 0x1, R104 ;  /* 0x0000000108007824 */ /* 0x000fe200078e0268 */
[-C--:B------:R-:W-:Y:S01]  /*c4c00*/  ISETP.LT.AND P4, PT, R9, R14.reuse, !P4 ;  /* 0x0000000e0900720c */ /* 0x080fe20006781270 */
[----:B------:R-:W1:Y:S01]  /*c4c10*/  LDC R104, c[0x0][0x22c] ;  /* 0x00008b00ff687b82 */ /* 0x000e620000000800 */
[----:B------:R-:W-:Y:S01]  /*c4c20*/  ISETP.GE.AND P5, PT, R10, R109, PT ;  /* 0x0000006d0a00720c */ /* 0x000fe20003fa6270 */
[----:B------:R-:W-:Y:S01]  /*c4c30*/  IMAD.WIDE R108, R0, 0x4, R2 ;  /* 0x00000004006c7825 */ /* 0x000fe200078e0202 */
[----:B------:R-:W-:Y:S01]  /*c4c40*/  IADD3 R8, R6, 0x11a, RZ ;  /* 0x0000011a06087810 */ /* 0x000fe20007ffe0ff */
[----:B------:R-:W4:Y:S01]  /*c4c50*/  LDL.LU R229, [R1+0xecc] ;  /* 0x000ecc0001e57983 */ /* 0x000f220000300800 */
[----:B------:R-:W-:Y:S01]  /*c4c60*/  ISETP.LT.AND P1, PT, R7, R14, !P0 ;  /* 0x0000000e0700720c */ /* 0x000fe20004721270 */
[----:B------:R-:W-:-:S04]  /*c4c70*/  IMAD.WIDE R112, R0, 0x4, R4 ;  /* 0x0000000400707825 */ /* 0x000fc800078e0204 */
[----:B------:R1:W-:Y:S01]  /*c4c80*/  @P2 STG.E desc[UR60][R108.64], R240 ;  /* 0x000000f06c002986 */ /* 0x0003e2000c10193c */
[----:B------:R-:W-:Y:S02]  /*c4c90*/  ISETP.GE.AND P2, PT, R8, R12, PT ;  /* 0x0000000c0800720c */ /* 0x000fe40003f46270 */
[----:B------:R-:W1:Y:S01]  /*c4ca0*/  LDC R12, c[0x0][0x248] ;  /* 0x00009200ff0c7b82 */ /* 0x000e620000000800 */
[----:B------:R-:W-:Y:S01]  /*c4cb0*/  IMAD.IADD R0, R0, 0x1, R102 ;  /* 0x0000000100007824 */ /* 0x000fe200078e0266 */
[----:B------:R1:W-:Y:S01]  /*c4cc0*/  @P4 STG.E desc[UR60][R112.64], R241 ;  /* 0x000000f170004986 */ /* 0x0003e2000c10193c */
[-C--:B------:R-:W-:Y:S02]  /*c4cd0*/  ISETP.LT.AND P0, PT, R9, R14.reuse, !P0 ;  /* 0x0000000e0900720c */ /* 0x080fe40004701270 */
[-C--:B------:R-:W-:Y:S01]  /*c4ce0*/  ISETP.LT.AND P4, PT, R7, R14.reuse, !P2 ;  /* 0x0000000e0700720c */ /* 0x080fe20005781270 */
[----:B------:R-:W4:Y:S01]  /*c4cf0*/  LDL.LU R250, [R1+0xebc] ;  /* 0x000ebc0001fa7983 */ /* 0x000f220000300800 */
[----:B------:R-:W-:Y:S01]  /*c4d00*/  ISETP.LT.AND P2, PT, R9, R14, !P2 ;  /* 0x0000000e0900720c */ /* 0x000fe20005741270 */
[----:B------:R-:W1:Y:S02]  /*c4d10*/  LDC R102, c[0x0][0x248] ;  /* 0x00009200ff667b82 */ /* 0x000e640000000800 */
[----:B-1----:R-:W-:Y:S01]  /*c4d20*/  IMAD.WIDE R108, R0, 0x4, R2 ;  /* 0x00000004006c7825 */ /* 0x002fe200078e0202 */
[----:B------:R-:W-:Y:S01]  /*c4d30*/  IADD3 R10, R6, 0x11c, RZ ;  /* 0x0000011c060a7810 */ /* 0x000fe20007ffe0ff */
[----:B------:R-:W4:Y:S02]  /*c4d40*/  LDL.LU R248, [R1+0xa40] ;  /* 0x000a400001f87983 */ /* 0x000f240000300800 */
[----:B------:R-:W-:-:S02]  /*c4d50*/  IMAD.IADD R8, R0, 0x1, R100 ;  /* 0x0000000100087824 */ /* 0x000fc400078e0264 */
[----:B------:R1:W-:Y:S01]  /*c4d60*/  @P1 STG.E desc[UR60][R108.64], R235 ;  /* 0x000000eb6c001986 */ /* 0x0003e2000c10193c */
[----:B------:R-:W1:Y:S01]  /*c4d70*/  LDC R100, c[0x0][0x248] ;  /* 0x00009200ff647b82 */ /* 0x000e620000000800 */
[----:B------:R-:W-:Y:S01]  /*c4d80*/  IMAD.WIDE R112, R8, 0x4, R2 ;  /* 0x0000000408707825 */ /* 0x000fe200078e0202 */
[----:B------:R-:W-:-:S03]  /*c4d90*/  ISETP.GE.AND P1, PT, R10, R106, PT ;  /* 0x0000006a0a00720c */ /* 0x000fc60003f26270 */
[----:B------:R-:W-:-:S03]  /*c4da0*/  IMAD.WIDE R114, R8, 0x4, R4 ;  /* 0x0000000408727825 */ /* 0x000fc600078e0204 */
[----:B------:R-:W3:Y:S01]  /*c4db0*/  LDC R106, c[0x0][0x22c] ;  /* 0x00008b00ff6a7b82 */ /* 0x000ee20000000800 */
[----:B-1----:R-:W-:Y:S01]  /*c4dc0*/  IMAD.WIDE R108, R0, 0x4, R4 ;  /* 0x00000004006c7825 */ /* 0x002fe200078e0204 */
[----:B------:R-:W-:-:S04]  /*c4dd0*/  IADD3 R0, R8, R110, RZ ;  /* 0x0000006e08007210 */ /* 0x000fc80007ffe0ff */
[----:B------:R1:W-:Y:S04]  /*c4de0*/  @P0 STG.E desc[UR60][R108.64], R244 ;  /* 0x000000f46c000986 */ /* 0x0003e8000c10193c */
[----:B------:R1:W-:Y:S01]  /*c4df0*/  @P4 STG.E desc[UR60][R112.64], R245 ;  /* 0x000000f570004986 */ /* 0x0003e2000c10193c */
[-C--:B------:R-:W-:Y:S02]  /*c4e00*/  ISETP.LT.AND P4, PT, R7, R14.reuse, !P3 ;  /* 0x0000000e0700720c */ /* 0x080fe40005f81270 */
[-C--:B------:R-:W-:Y:S01]  /*c4e10*/  ISETP.LT.AND P3, PT, R9, R14.reuse, !P3 ;  /* 0x0000000e0900720c */ /* 0x080fe20005f61270 */
[----:B------:R-:W-:Y:S01]  /*c4e20*/  @P2 STG.E desc[UR60][R114.64], R242 ;  /* 0x000000f272002986 */ /* 0x000fe2000c10193c */
[----:B------:R-:W-:Y:S01]  /*c4e30*/  ISETP.LT.AND P2, PT, R7, R14, !P1 ;  /* 0x0000000e0700720c */ /* 0x000fe20004f41270 */
[----:B------:R-:W-:Y:S01]  /*c4e40*/  VIADD R10, R6, 0x121 ;  /* 0x00000121060a7836 */ /* 0x000fe20000000000 */
[C---:B------:R-:W-:Y:S01]  /*c4e50*/  IADD3 R8, R0.reuse, R12, RZ ;  /* 0x0000000c00087210 */ /* 0x040fe20007ffe0ff */
[----:B-1----:R-:W-:Y:S01]  /*c4e60*/  IMAD.WIDE R108, R0, 0x4, R2 ;  /* 0x00000004006c7825 */ /* 0x002fe200078e0202 */
[----:B------:R-:W-:Y:S01]  /*c4e70*/  ISETP.LT.AND P1, PT, R9, R14, !P1 ;  /* 0x0000000e0900720c */ /* 0x000fe20004f21270 */
[----:B------:R-:W1:Y:S01]  /*c4e80*/  LDC R12, c[0x0][0x248] ;  /* 0x00009200ff0c7b82 */ /* 0x000e620000000800 */
[----:B------:R-:W-:Y:S01]  /*c4e90*/  ISETP.GE.AND P0, PT, R10, R111, PT ;  /* 0x0000006f0a00720c */ /* 0x000fe20003f06270 */
[----:B------:R-:W-:-:S02]  /*c4ea0*/  VIADD R10, R6, 0x11e ;  /* 0x0000011e060a7836 */ /* 0x000fc40000000000 */
[----:B------:R-:W-:Y:S01]  /*c4eb0*/  IMAD.WIDE R110, R0, 0x4, R4 ;  /* 0x00000004006e7825 */ /* 0x000fe200078e0204 */
[----:B------:R1:W-:Y:S03]  /*c4ec0*/  @P4 STG.E desc[UR60][R108.64], R243 ;  /* 0x000000f36c004986 */ /* 0x0003e6000c10193c */
[----:B------:R-:W-:Y:S01]  /*c4ed0*/  IMAD.WIDE R112, R8, 0x4, R2 ;  /* 0x0000000408707825 */ /* 0x000fe200078e0202 */
[----:B------:R-:W-:Y:S01]  /*c4ee0*/  ISETP.GE.AND P4, PT, R10, R104, PT ;  /* 0x000000680a00720c */ /* 0x000fe20003f86270 */
[----:B------:R1:W-:Y:S01]  /*c4ef0*/  @P3 STG.E desc[UR60][R110.64], R237 ;  /* 0x000000ed6e003986 */ /* 0x0003e2000c10193c */
[----:B------:R-:W-:Y:S01]  /*c4f00*/  IADD3 R10, R8, R102, RZ ;  /* 0x00000066080a7210 */ /* 0x000fe20007ffe0ff */
[----:B------:R-:W4:Y:S02]  /*c4f10*/  LDC R104, c[0x0][0x22c] ;  /* 0x00008b00ff687b82 */ /* 0x000f240000000800 */
[----:B------:R1:W-:Y:S01]  /*c4f20*/  @P2 STG.E desc[UR60][R112.64], R233 ;  /* 0x000000e970002986 */ /* 0x0003e2000c10193c */
[----:B------:R-:W-:-:S02]  /*c4f30*/  ISETP.LT.AND P2, PT, R7, R14, !P6 ;  /* 0x0000000e0700720c */ /* 0x000fc40007741270 */
[-C--:B------:R-:W-:Y:S01]  /*c4f40*/  ISETP.LT.AND P6, PT, R9, R14.reuse, !P6 ;  /* 0x0000000e0900720c */ /* 0x080fe200077c1270 */
[--C-:B-1----:R-:W-:Y:S01]  /*c4f50*/  IMAD.WIDE R108, R8, 0x4, R4.reuse ;  /* 0x00000004086c7825 */ /* 0x102fe200078e0204 */
[----:B------:R-:W-:Y:S01]  /*c4f60*/  ISETP.LT.AND P3, PT, R7, R14, !P4 ;  /* 0x0000000e0700720c */ /* 0x000fe20006761270 */
[----:B------:R-:W1:Y:S01]  /*c4f70*/  LDC R102, c[0x0][0x248] ;  /* 0x00009200ff667b82 */ /* 0x000e620000000800 */
[C---:B------:R-:W-:Y:S01]  /*c4f80*/  IADD3 R0, R10.reuse, R100, RZ ;  /* 0x000000640a007210 */ /* 0x040fe20007ffe0ff */
[----:B------:R-:W-:Y:S01]  /*c4f90*/  IMAD.WIDE R110, R10, 0x4, R4 ;  /* 0x000000040a6e7825 */ /* 0x000fe200078e0204 */
[----:B------:R-:W-:-:S03]  /*c4fa0*/  ISETP.LT.AND P4, PT, R9, R14, !P4 ;  /* 0x0000000e0900720c */ /* 0x000fc60006781270 */
[----:B------:R-:W-:Y:S02]  /*c4fb0*/  IMAD.WIDE R112, R0, 0x4, R2 ;  /* 0x0000000400707825 */ /* 0x000fe400078e0202 */
[----:B------:R-:W1:Y:S02]  /*c4fc0*/  LDC R114, c[0x0][0x22c] ;  /* 0x00008b00ff727b82 */ /* 0x000e640000000800 */
[----:B------:R-:W-:-:S06]  /*c4fd0*/  VIADD R8, R6, 0x120 ;  /* 0x0000012006087836 */ /* 0x000fcc0000000000 */
[----:B------:R-:W1:Y:S01]  /*c4fe0*/  LDC R100, c[0x0][0x248] ;  /* 0x00009200ff647b82 */ /* 0x000e620000000800 */
[----:B--2---:R2:W-:Y:S02]  /*c4ff0*/  @P1 STG.E desc[UR60][R108.64], R231 ;  /* 0x000000e76c001986 */ /* 0x0045e4000c10193c */
[----:B--2---:R-:W-:-:S05]  /*c5000*/  IMAD.WIDE R108, R10, 0x4, R2 ;  /* 0x000000040a6c7825 */ /* 0x004fca00078e0202 */
[----:B---3--:R2:W-:Y:S04]  /*c5010*/  @P2 STG.E desc[UR60][R108.64], R246 ;  /* 0x000000f66c002986 */ /* 0x0085e8000c10193c */
[----:B------:R-:W-:Y:S01]  /*c5020*/  @P6 STG.E desc[UR60][R110.64], R247 ;  /* 0x000000f76e006986 */ /* 0x000fe2000c10193c */
[----:B--2---:R-:W-:-:S03]  /*c5030*/  IMAD.WIDE R108, R0, 0x4, R4 ;  /* 0x00000004006c7825 */ /* 0x004fc600078e0204 */
[----:B------:R2:W-:Y:S04]  /*c5040*/  @P3 STG.E desc[UR60][R112.64], R251 ;  /* 0x000000fb70003986 */ /* 0x0005e8000c10193c */
[----:B--2---:R-:W2:Y:S01]  /*c5050*/  LDL.LU R251, [R1+0xee0] ;  /* 0x000ee00001fb7983 */ /* 0x004ea20000300800 */
[----:B------:R-:W-:Y:S01]  /*c5060*/  ISETP.GE.AND P1, PT, R8, R106, PT ;  /* 0x0000006a0800720c */ /* 0x000fe20003f26270 */
[----:B------:R-:W-:Y:S01]  /*c5070*/  VIADD R10, R6, 0x122 ;  /* 0x00000122060a7836 */ /* 0x000fe20000000000 */
[----:B------:R-:W3:Y:S01]  /*c5080*/  LDC R112, c[0x0][0x248] ;  /* 0x00009200ff707b82 */ /* 0x000ee20000000800 */
[----:B----4-:R4:W-:Y:S04]  /*c5090*/  @P4 STG.E desc[UR60][R108.64], R249 ;  /* 0x000000f96c004986 */ /* 0x0109e8000c10193c */
[----:B----4-:R-:W4:Y:S01]  /*c50a0*/  LDL.LU R249, [R1+0xed0] ;  /* 0x000ed00001f97983 */ /* 0x010f220000300800 */
[----:B------:R-:W-:-:S02]  /*c50b0*/  ISETP.LT.AND P3, PT, R7, R14, !P5 ;  /* 0x0000000e0700720c */ /* 0x000fc40006f61270 */
[----:B------:R-:W-:Y:S01]  /*c50c0*/  IADD3 R8, R0, R12, RZ ;  /* 0x0000000c00087210 */ /* 0x000fe20007ffe0ff */
[----:B------:R-:W-:Y:S01]  /*c50d0*/  VIADD R12, R6, 0x123 ;  /* 0x00000123060c7836 */ /* 0x000fe20000000000 */
[-C--:B------:R-:W-:Y:S01]  /*c50e0*/  ISETP.LT.AND P5, PT, R9, R14.reuse, !P5 ;  /* 0x0000000e0900720c */ /* 0x080fe20006fa1270 */
[----:B------:R-:W3:Y:S01]  /*c50f0*/  LDL.LU R245, [R1+0x640] ;  /* 0x0006400001f57983 */ /* 0x000ee20000300800 */
[-C--:B------:R-:W-:Y:S02]  /*c5100*/  ISETP.LT.AND P6, PT, R7, R14.reuse, !P1 ;  /* 0x0000000e0700720c */ /* 0x080fe40004fc1270 */
[----:B------:R-:W-:Y:S01]  /*c5110*/  ISETP.GE.AND P4, PT, R12, R107, PT ;  /* 0x0000006b0c00720c */ /* 0x000fe20003f86270 */
[C---:B------:R-:W-:Y:S01]  /*c5120*/  IMAD.WIDE R106, R8.reuse, 0x4, R2 ;  /* 0x00000004086a7825 */ /* 0x040fe200078e0202 */
[----:B------:R-:W-:Y:S01]  /*c5130*/  ISETP.LT.AND P1, PT, R9, R14, !P1 ;  /* 0x0000000e0900720c */ /* 0x000fe20004f21270 */
[----:B------:R-:W3:Y:S02]  /*c5140*/  LDL.LU R242, [R1+0xa44] ;  /* 0x000a440001f27983 */ /* 0x000ee40000300800 */
[----:B------:R-:W-:Y:S01]  /*c5150*/  IMAD.WIDE R108, R8, 0x4, R4 ;  /* 0x00000004086c7825 */ /* 0x000fe200078e0204 */
[----:B------:R-:W-:Y:S01]  /*c5160*/  ISETP.GE.AND P2, PT, R10, R104, PT ;  /* 0x000000680a00720c */ /* 0x000fe20003f46270 */
[----:B------:R-:W3:Y:S01]  /*c5170*/  LDL.LU R237, [R1+0xed4] ;  /* 0x000ed40001ed7983 */ /* 0x000ee20000300800 */
[----:B-1----:R-:W-:Y:S01]  /*c5180*/  IADD3 R0, R8, R102, RZ ;  /* 0x0000006608007210 */ /* 0x002fe20007ffe0ff */
[----:B------:R-:W-:Y:S01]  /*c5190*/  VIADD R10, R6, 0x124 ;  /* 0x00000124060a7836 */ /* 0x000fe20000000000 */
[----:B------:R-:W1:Y:S01]  /*c51a0*/  LDC R12, c[0x0][0x248] ;  /* 0x00009200ff0c7b82 */ /* 0x000e620000000800 */
[----:B------:R-:W3:Y:S04]  /*c51b0*/  LDL.LU R233, [R1+0x644] ;  /* 0x0006440001e97983 */ /* 0x000ee80000300800 */
[----:B------:R-:W3:Y:S01]  /*c51c0*/  LDL.LU R231, [R1+0xa48] ;  /* 0x000a480001e77983 */ /* 0x000ee20000300800 */
[----:B------:R-:W-:-:S02]  /*c51d0*/  IMAD.WIDE R110, R0, 0x4, R2 ;  /* 0x00000004006e7825 */ /* 0x000fc400078e0202 */
[----:B------:R-:W1:Y:S01]  /*c51e0*/  LDC R104, c[0x0][0x248] ;  /* 0x00009200ff687b82 */ /* 0x000e620000000800 */
[----:B------:R1:W-:Y:S04]  /*c51f0*/  @P3 STG.E desc[UR60][R106.64], R229 ;  /* 0x000000e56a003986 */ /* 0x0003e8000c10193c */
[----:B------:R-:W3:Y:S01]  /*c5200*/  LDL.LU R243, [R1+0xee4] ;  /* 0x000ee40001f37983 */ /* 0x000ee20000300800 */
[----:B------:R-:W-:Y:S02]  /*c5210*/  ISETP.GE.AND P3, PT, R10, R114, PT ;  /* 0x000000720a00720c */ /* 0x000fe40003f66270 */
[----:B------:R-:W3:Y:S01]  /*c5220*/  LDC R102, c[0x0][0x248] ;  /* 0x00009200ff667b82 */ /* 0x000ee20000000800 */
[----:B------:R1:W-:Y:S01]  /*c5230*/  @P5 STG.E desc[UR60][R108.64], R250 ;  /* 0x000000fa6c005986 */ /* 0x0003e2000c10193c */
[----:B------:R-:W-:Y:S01]  /*c5240*/  ISETP.LT.AND P5, PT, R7, R14, !P0 ;  /* 0x0000000e0700720c */ /* 0x000fe200047a1270 */
[----:B------:R-:W-:Y:S01]  /*c5250*/  VIADD R10, R6, 0x1f1 ;  /* 0x000001f1060a7836 */ /* 0x000fe20000000000 */
[C---:B------:R-:W-:Y:S01]  /*c5260*/  IADD3 R8, R0.reuse, R100, RZ ;  /* 0x0000006400087210 */ /* 0x040fe20007ffe0ff */
[----:B-1----:R-:W-:Y:S01]  /*c5270*/  IMAD.WIDE R106, R0, 0x4, R4 ;  /* 0x00000004006a7825 */ /* 0x002fe200078e0204 */
[----:B------:R1:W-:Y:S01]  /*c5280*/  @P6 STG.E desc[UR60][R110.64], R248 ;  /* 0x000000f86e006986 */ /* 0x0003e2000c10193c */
[----:B------:R-:W-:Y:S01]  /*c5290*/  ISETP.LT.AND P0, PT, R9, R14, !P0 ;  /* 0x0000000e0900720c */ /* 0x000fe20004701270 */
[----:B------:R-:W3:Y:S01]  /*c52a0*/  LDC R100, c[0x0][0x22c] ;  /* 0x00008b00ff647b82 */ /* 0x000ee20000000800 */
[----:B------:R-:W-:Y:S01]  /*c52b0*/  IMAD.WIDE R108, R8, 0x4, R2 ;  /* 0x00000004086c7825 */ /* 0x000fe200078e0202 */
[----:B--2---:R2:W-:Y:S01]  /*c52c0*/  @P1 STG.E desc[UR60][R106.64], R251 ;  /* 0x000000fb6a001986 */ /* 0x0045e2000c10193c */
[----:B------:R-:W-:-:S02]  /*c52d0*/  ISETP.GE.AND P1, PT, R10, R15, PT ;  /* 0x0000000f0a00720c */ /* 0x000fc40003f26270 */
[----:B------:R-:W-:Y:S01]  /*c52e0*/  VIADD R10, R6, 0x1e7 ;  /* 0x000001e7060a7836 */ /* 0x000fe20000000000 */
[----:B------:R-:W-:Y:S02]  /*c52f0*/  ISETP.LT.AND P6, PT, R7, R14, !P2 ;  /* 0x0000000e0700720c */ /* 0x000fe400057c1270 */
[----:B------:R-:W3:Y:S01]  /*c5300*/  LDC R15, c[0x0][0x248] ;  /* 0x00009200ff0f7b82 */ /* 0x000ee20000000800 */
[----:B----4-:R4:W-:Y:S01]  /*c5310*/  @P5 STG.E desc[UR60][R108.64], R249 ;  /* 0x000000f96c005986 */ /* 0x0109e2000c10193c */
[----:B------:R-:W-:-:S03]  /*c5320*/  ISETP.GE.AND P5, PT, R10, R121, PT ;  /* 0x000000790a00720c */ /* 0x000fc60003fa6270 */
[----:B------:R-:W3:Y:S04]  /*c5330*/  LDL.LU R121, [R1+0x2ed4] ;  /* 0x002ed40001797983 */ /* 0x000ee80000300800 */
[----:B------:R-:W3:Y:S04]  /*c5340*/  LDL.LU R246, [R1+0xee8] ;  /* 0x000ee80001f67983 */ /* 0x000ee80000300800 */
[----:B------:R-:W3:Y:S04]  /*c5350*/  LDL.LU R247, [R1+0xed8] ;  /* 0x000ed80001f77983 */ /* 0x000ee80000300800 */
[----:B------:R-:W3:Y:S04]  /*c5360*/  LDL.LU R229, [R1+0x648] ;  /* 0x0006480001e57983 */ /* 0x000ee80000300800 */
[----:B------:R-:W3:Y:S04]  /*c5370*/  LDL.LU R250, [R1+0xa4c] ;  /* 0x000a4c0001fa7983 */ /* 0x000ee80000300800 */
[----:B-1----:R-:W3:Y:S04]  /*c5380*/  LDL.LU R248, [R1+0xeec] ;  /* 0x000eec0001f87983 */ /* 0x002ee80000300800 */
[----:B--2---:R-:W2:Y:S04]  /*c5390*/  LDL.LU R251, [R1+0xedc] ;  /* 0x000edc0001fb7983 */ /* 0x004ea80000300800 */
[----:B----4-:R-:W4:Y:S01]  /*c53a0*/  LDL.LU R249, [R1+0x64c] ;  /* 0x00064c0001f97983 */ /* 0x010f220000300800 */
[----:B------:R-:W-:Y:S01]  /*c53b0*/  IMAD.WIDE R106, R8, 0x4, R4 ;  /* 0x00000004086a7825 */ /* 0x000fe200078e0204 */
[----:B------:R-:W-:-:S02]  /*c53c0*/  ISETP.LT.AND P2, PT, R9, R14, !P2 ;  /* 0x0000000e0900720c */ /* 0x000fc40005741270 */
[----:B---3--:R-:W-:Y:S02]  /*c53d0*/  IADD3 R0, R8, R112, RZ ;  /* 0x0000007008007210 */ /* 0x008fe40007ffe0ff */
[----:B------:R1:W-:Y:S01]  /*c53e0*/  @P0 STG.E desc[UR60][R106.64], R245 ;  /* 0x000000f56a000986 */ /* 0x0003e2000c10193c */
[-C--:B------:R-:W-:Y:S02]  /*c53f0*/  ISETP.LT.AND P0, PT, R7, R14.reuse, !P4 ;  /* 0x0000000e0700720c */ /* 0x080fe40006701270 */
[----:B------:R-:W-:Y:S01]  /*c5400*/  ISETP.LT.AND P4, PT, R9, R14, !P4 ;  /* 0x0000000e0900720c */ /* 0x000fe20006781270 */
[C---:B------:R-:W-:Y:S01]  /*c5410*/  IMAD.WIDE R108, R0.reuse, 0x4, R2 ;  /* 0x00000004006c7825 */ /* 0x040fe200078e0202 */
[----:B------:R-:W-:Y:S02]  /*c5420*/  IADD3 R10, R0, R12, RZ ;  /* 0x0000000c000a7210 */ /* 0x000fe40007ffe0ff */
[----:B------:R-:W3:Y:S01]  /*c5430*/  LDC R12, c[0x0][0x22c] ;  /* 0x00008b00ff0c7b82 */ /* 0x000ee20000000800 */
[----:B------:R-:W-:Y:S01]  /*c5440*/  VIADD R8, R6, 0x125 ;  /* 0x0000012506087836 */ /* 0x000fe20000000000 */
[----:B------:R1:W-:Y:S02]  /*c5450*/  @P6 STG.E desc[UR60][R108.64], R242 ;  /* 0x000000f26c006986 */ /* 0x0003e4000c10193c */
[----:B-1----:R-:W-:Y:S01]  /*c5460*/  IMAD.WIDE R106, R0, 0x4, R4 ;  /* 0x00000004006a7825 */ /* 0x002fe200078e0204 */
[----:B------:R-:W-:-:S03]  /*c5470*/  ISETP.LT.AND P6, PT, R7, R14, !P3 ;  /* 0x0000000e0700720c */ /* 0x000fc60005fc1270 */
[----:B------:R-:W-:Y:S01]  /*c5480*/  IMAD.WIDE R110, R10, 0x4, R4 ;  /* 0x000000040a6e7825 */ /* 0x000fe200078e0204 */
[----:B------:R-:W-:Y:S01]  /*c5490*/  @P2 STG.E desc[UR60][R106.64], R243 ;  /* 0x000000f36a002986 */ /* 0x000fe2000c10193c */
[----:B------:R-:W-:Y:S02]  /*c54a0*/  ISETP.GE.AND P2, PT, R8, R105, PT ;  /* 0x000000690800720c */ /* 0x000fe40003f46270 */
[C---:B------:R-:W-:Y:S01]  /*c54b0*/  IMAD.WIDE R108, R10.reuse, 0x4, R2 ;  /* 0x000000040a6c7825 */ /* 0x040fe200078e0202 */
[----:B------:R-:W-:Y:S01]  /*c54c0*/  IADD3 R0, R10, R104, RZ ;  /* 0x000000680a007210 */ /* 0x000fe20007ffe0ff */
[----:B------:R-:W3:Y:S02]  /*c54d0*/  LDL.LU R242, [R1+0xef0] ;  /* 0x000ef00001f27983 */ /* 0x000ee40000300800 */
[----:B------:R-:W-:Y:S01]  /*c54e0*/  VIADD R8, R6, 0x126 ;  /* 0x0000012606087836 */ /* 0x000fe20000000000 */
[-C--:B------:R-:W-:Y:S01]  /*c54f0*/  ISETP.LT.AND P3, PT, R9, R14.reuse, !P3 ;  /* 0x0000000e0900720c */ /* 0x080fe20005f61270 */
[----:B------:R1:W-:Y:S04]  /*c5500*/  @P0 STG.E desc[UR60][R108.64], R237 ;  /* 0x000000ed6c000986 */ /* 0x0003e8000c10193c */
[----:B------:R1:W-:Y:S01]  /*c5510*/  @P4 STG.E desc[UR60][R110.64], R233 ;  /* 0x000000e96e004986 */ /* 0x0003e2000c10193c */
[----:B------:R-:W-:-:S02]  /*c5520*/  ISETP.LT.AND P4, PT, R7, R14, !P2 ;  /* 0x0000000e0700720c */ /* 0x000fc40005781270 */
[----:B------:R-:W-:Y:S01]  /*c5530*/  ISETP.GE.AND P0, PT, R8, R100, PT ;  /* 0x000000640800720c */ /* 0x000fe20003f06270 */
[C---:B------:R-:W-:Y:S01]  /*c5540*/  IMAD.WIDE R104, R0.reuse, 0x4, R2 ;  /* 0x0000000400687825 */ /* 0x040fe200078e0202 */
[-C--:B------:R-:W-:Y:S01]  /*c5550*/  ISETP.LT.AND P2, PT, R9, R14.reuse, !P2 ;  /* 0x0000000e0900720c */ /* 0x080fe20005741270 */
[----:B------:R-:W1:Y:S01]  /*c5560*/  LDC R100, c[0x0][0x248] ;  /* 0x00009200ff647b82 */ /* 0x000e620000000800 */
[C---:B------:R-:W-:Y:S01]  /*c5570*/  IADD3 R10, R0.reuse, R15, RZ ;  /* 0x0000000f000a7210 */ /* 0x040fe20007ffe0ff */
[----:B-1----:R-:W-:Y:S01]  /*c5580*/  IMAD.WIDE R108, R0, 0x4, R4 ;  /* 0x00000004006c7825 */ /* 0x002fe200078e0204 */
[----:B------:R1:W-:Y:S01]  /*c5590*/  @P6 STG.E desc[UR60][R104.64], R231 ;  /* 0x000000e768006986 */ /* 0x0003e2000c10193c */
[----:B------:R-:W-:Y:S02]  /*c55a0*/  ISETP.LT.AND P6, PT, R7, R14, !P0 ;  /* 0x0000000e0700720c */ /* 0x000fe400047c1270 */
[C---:B------:R-:W-:Y:S01]  /*c55b0*/  IMAD.WIDE R106, R10.reuse, 0x4, R2 ;  /* 0x000000040a6a7825 */ /* 0x040fe200078e0202 */
[----:B------:R-:W-:Y:S01]  /*c55c0*/  IADD3 R0, R10, R102, RZ ;  /* 0x000000660a007210 */ /* 0x000fe20007ffe0ff */
[----:B------:R-:W3:Y:S01]  /*c55d0*/  LDL.LU R243, [R1+0xf10] ;  /* 0x000f100001f37983 */ /* 0x000ee20000300800 */
[----:B------:R-:W4:Y:S01]  /*c55e0*/  LDC R110, c[0x0][0x248] ;  /* 0x00009200ff6e7b82 */ /* 0x000f220000000800 */
[----:B------:R-:W-:-:S02]  /*c55f0*/  VIADD R8, R6, 0x127 ;  /* 0x0000012706087836 */ /* 0x000fc40000000000 */
[----:B-1----:R-:W-:-:S05]  /*c5600*/  IMAD.WIDE R104, R10, 0x4, R4 ;  /* 0x000000040a687825 */ /* 0x002fca00078e0204 */
[----:B------:R-:W1:Y:S01]  /*c5610*/  LDC R15, c[0x0][0x22c] ;  /* 0x00008b00ff0f7b82 */ /* 0x000e620000000800 */
[----:B------:R-:W-:Y:S01]  /*c5620*/  IADD3 R10, R0, R100, RZ ;  /* 0x00000064000a7210 */ /* 0x000fe20007ffe0ff */
[----:B------:R1:W-:Y:S01]  /*c5630*/  @P3 STG.E desc[UR60][R108.64], R246 ;  /* 0x000000f66c003986 */ /* 0x0003e2000c10193c */
[----:B------:R-:W-:-:S03]  /*c5640*/  ISETP.GE.AND P3, PT, R8, R103, PT ;  /* 0x000000670800720c */ /* 0x000fc60003f66270 */
[----:B------:R-:W-:Y:S01]  /*c5650*/  @P4 STG.E desc[UR60][R106.64], R247 ;  /* 0x000000f76a004986 */ /* 0x000fe2000c10193c */
[----:B------:R-:W-:-:S03]  /*c5660*/  IMAD.WIDE R102, R0, 0x4, R2 ;  /* 0x0000000400667825 */ /* 0x000fc600078e0202 */
[----:B------:R-:W-:Y:S01]  /*c5670*/  @P2 STG.E desc[UR60][R104.64], R229 ;  /* 0x000000e568002986 */ /* 0x000fe2000c10193c */
[-C--:B------:R-:W-:Y:S02]  /*c5680*/  ISETP.LT.AND P2, PT, R9, R14.reuse, !P0 ;  /* 0x0000000e0900720c */ /* 0x080fe40004741270 */
[-C--:B------:R-:W-:Y:S01]  /*c5690*/  ISETP.LT.AND P4, PT, R7, R14.reuse, !P3 ;  /* 0x0000000e0700720c */ /* 0x080fe20005f81270 */
[----:B------:R2:W-:Y:S01]  /*c56a0*/  @P6 STG.E desc[UR60][R102.64], R250 ;  /* 0x000000fa66006986 */ /* 0x0005e2000c10193c */
[----:B------:R-:W-:Y:S01]  /*c56b0*/  ISETP.LT.AND P3, PT, R9, R14, !P3 ;  /* 0x0000000e0900720c */ /* 0x000fe20005f61270 */
[----:B-1----:R-:W1:Y:S01]  /*c56c0*/  LDC R108, c[0x0][0x248] ;  /* 0x00009200ff6c7b82 */ /* 0x002e620000000800 */
[----:B--2---:R-:W-:Y:S01]  /*c56d0*/  IMAD.WIDE R102, R0, 0x4, R4 ;  /* 0x0000000400667825 */ /* 0x004fe200078e0204 */
[----:B------:R-:W2:Y:S06]  /*c56e0*/  LDL.LU R250, [R1+0xf00] ;  /* 0x000f000001fa7983 */ /* 0x000eac0000300800 */
[----:B------:R4:W-:Y:S01]  /*c56f0*/  @P2 STG.E desc[UR60][R102.64], R248 ;  /* 0x000000f866002986 */ /* 0x0009e2000c10193c */
[----:B------:R-:W-:-:S03]  /*c5700*/  IMAD.WIDE R104, R10, 0x4, R2 ;  /* 0x000000040a687825 */ /* 0x000fc600078e0202 */
[----:B----4-:R-:W4:Y:S01]  /*c5710*/  LDL.LU R248, [R1+0xa50] ;  /* 0x000a500001f87983 */ /* 0x010f220000300800 */
[----:B------:R-:W-:-:S03]  /*c5720*/  IMAD.WIDE R106, R10, 0x4, R4 ;  /* 0x000000040a6a7825 */ /* 0x000fc600078e0204 */
[----:B------:R1:W-:Y:S04]  /*c5730*/  @P4 STG.E desc[UR60][R104.64], R251 ;  /* 0x000000fb68004986 */ /* 0x0003e8000c10193c */
[----:B------:R1:W-:Y:S04]  /*c5740*/  @P3 STG.E desc[UR60][R106.64], R249 ;  /* 0x000000f96a003986 */ /* 0x0003e8000c10193c */
[----:B-1----:R-:W4:Y:S04]  /*c5750*/  LDL.LU R251, [R1+0xef4] ;  /* 0x000ef40001fb7983 */ /* 0x002f280000300800 */
[----:B------:R-:W4:Y:S01]  /*c5760*/  LDL.LU R249, [R1+0xf14] ;  /* 0x000f140001f97983 */ /* 0x000f220000300800 */
[----:B------:R-:W-:Y:S01]  /*c5770*/  VIADD R8, R6, 0x128 ;  /* 0x0000012806087836 */ /* 0x000fe20000000000 */
[----:B------:R-:W-:Y:S01]  /*c5780*/  IADD3 R0, R10, R110, RZ ;  /* 0x0000006e0a007210 */ /* 0x000fe20007ffe0ff */
[----:B------:R-:W1:Y:S01]  /*c5790*/  LDC R106, c[0x0][0x22c] ;  /* 0x00008b00ff6a7b82 */ /* 0x000e620000000800 */
[----:B------:R-:W4:Y:S02]  /*c57a0*/  LDL.LU R237, [R1+0xf04] ;  /* 0x000f040001ed7983 */ /* 0x000f240000300800 */
[----:B---3--:R-:W-:-:S02]  /*c57b0*/  ISETP.GE.AND P0, PT, R8, R12, PT ;  /* 0x0000000c0800720c */ /* 0x008fc40003f06270 */
[----:B------:R-:W3:Y:S03]  /*c57c0*/  LDL.LU R233, [R1+0xa54] ;  /* 0x000a540001e97983 */ /* 0x000ee60000300800 */
[----:B------:R-:W1:Y:S01]  /*c57d0*/  LDC R12, c[0x0][0x248] ;  /* 0x00009200ff0c7b82 */ /* 0x000e620000000800 */
[----:B------:R-:W-:Y:S01]  /*c57e0*/  VIADD R8, R6, 0x129 ;  /* 0x0000012906087836 */ /* 0x000fe20000000000 */
[-C--:B------:R-:W-:Y:S01]  /*c57f0*/  ISETP.LT.AND P6, PT, R7, R14.reuse, !P0 ;  /* 0x0000000e0700720c */ /* 0x080fe200047c1270 */
[----:B------:R-:W3:Y:S03]  /*c5800*/  LDL.LU R231, [R1+0xef8] ;  /* 0x000ef80001e77983 */ /* 0x000ee60000300800 */
[----:B------:R-:W-:Y:S01]  /*c5810*/  ISETP.GE.AND P2, PT, R8, R101, PT ;  /* 0x000000650800720c */ /* 0x000fe20003f46270 */
[----:B------:R-:W-:Y:S01]  /*c5820*/  VIADD R8, R6, 0x12a ;  /* 0x0000012a06087836 */ /* 0x000fe20000000000 */
[-C--:B------:R-:W-:Y:S01]  /*c5830*/  ISETP.LT.AND P3, PT, R9, R14.reuse, !P0 ;  /* 0x0000000e0900720c */ /* 0x080fe20004761270 */
[----:B------:R-:W-:Y:S01]  /*c5840*/  IMAD.WIDE R100, R0, 0x4, R2 ;  /* 0x0000000400647825 */ /* 0x000fe200078e0202 */
[-C--:B------:R-:W-:Y:S01]  /*c5850*/  ISETP.LT.AND P4, PT, R7, R14.reuse, !P2 ;  /* 0x0000000e0700720c */ /* 0x080fe20005781270 */
[----:B------:R-:W3:Y:S01]  /*c5860*/  LDL.LU R247, [R1+0xf18] ;  /* 0x000f180001f77983 */ /* 0x000ee20000300800 */
[----:B------:R-:W-:Y:S01]  /*c5870*/  ISETP.LT.AND P2, PT, R9, R14, !P2 ;  /* 0x0000000e0900720c */ /* 0x000fe20005741270 */
[----:B------:R-:W4:Y:S01]  /*c5880*/  LDC R107, c[0x0][0x248] ;  /* 0x00009200ff6b7b82 */ /* 0x000f220000000800 */
[----:B------:R-:W-:Y:S01]  /*c5890*/  ISETP.GE.AND P0, PT, R8, R15, PT ;  /* 0x0000000f0800720c */ /* 0x000fe20003f06270 */
[----:B------:R1:W-:Y:S01]  /*c58a0*/  @P6 STG.E desc[UR60][R100.64], R242 ;  /* 0x000000f264006986 */ /* 0x0003e2000c10193c */
[----:B------:R-:W-:-:S02]  /*c58b0*/  VIADD R8, R6, 0x12b ;  /* 0x0000012b06087836 */ /* 0x000fc40000000000 */
[----:B------:R-:W-:Y:S01]  /*c58c0*/  ISETP.LT.AND P6, PT, R7, R14, !P0 ;  /* 0x0000000e0700720c */ /* 0x000fe200047c1270 */
[----:B------:R-:W3:Y:S02]  /*c58d0*/  LDL.LU R246, [R1+0xf08] ;  /* 0x000f080001f67983 */ /* 0x000ee40000300800 */
[----:B------:R-:W4:Y:S02]  /*c58e0*/  LDC R15, c[0x0][0x248] ;  /* 0x00009200ff0f7b82 */ /* 0x000f240000000800 */
[----:B------:R-:W3:Y:S01]  /*c58f0*/  LDL.LU R229, [R1+0xa58] ;  /* 0x000a580001e57983 */ /* 0x000ee20000300800 */
[C---:B-1----:R-:W-:Y:S01]  /*c5900*/  IADD3 R10, R0.reuse, R12, RZ ;  /* 0x0000000c000a7210 */ /* 0x042fe20007ffe0ff */
[----:B------:R-:W-:-:S04]  /*c5910*/  IMAD.WIDE R100, R0, 0x4, R4 ;  /* 0x0000000400647825 */ /* 0x000fc800078e0204 */
[C---:B------:R-:W-:Y:S01]  /*c5920*/  IMAD.WIDE R102, R10.reuse, 0x4, R2 ;  /* 0x000000040a667825 */ /* 0x040fe200078e0202 */
[----:B------:R-:W-:-:S03]  /*c5930*/  IADD3 R0, R10, R108, RZ ;  /* 0x0000006c0a007210 */ /* 0x000fc60007ffe0ff */
[----:B------:R-:W-:Y:S01]  /*c5940*/  IMAD.WIDE R104, R10, 0x4, R4 ;  /* 0x000000040a687825 */ /* 0x000fe200078e0204 */
[----:B------:R-:W-:Y:S01]  /*c5950*/  @P3 STG.E desc[UR60][R100.64], R243 ;  /* 0x000000f364003986 */ /* 0x000fe2000c10193c */
[----:B------:R-:W-:Y:S02]  /*c5960*/  ISETP.GE.AND P3, PT, R8, R13, PT ;  /* 0x0000000d0800720c */ /* 0x000fe40003f66270 */
[----:B------:R-:W-:-:S04]  /*c5970*/  IMAD.WIDE R12, R0, 0x4, R2 ;  /* 0x00000004000c7825 */ /* 0x000fc800078e0202 */
[----:B------:R-:W-:Y:S01]  /*c5980*/  VIADD R8, R6, 0x12c ;  /* 0x0000012c06087836 */ /* 0x000fe20000000000 */
[----:B--2---:R-:W-:Y:S04]  /*c5990*/  @P4 STG.E desc[UR60][R102.64], R250 ;  /* 0x000000fa66004986 */ /* 0x004fe8000c10193c */
[----:B----4-:R1:W-:Y:S01]  /*c59a0*/  @P2 STG.E desc[UR60][R104.64], R248 ;  /* 0x000000f868002986 */ /* 0x0103e2000c10193c */
[----:B------:R-:W-:Y:S02]  /*c59b0*/  ISETP.LT.AND P2, PT, R9, R14, !P0 ;  /* 0x0000000e0900720c */ /* 0x000fe40004741270 */
[----:B------:R-:W-:Y:S01]  /*c59c0*/  ISETP.GE.AND P0, PT, R8, R106, PT ;  /* 0x0000006a0800720c */ /* 0x000fe20003f06270 */
[----:B------:R-:W-:Y:S01]  /*c59d0*/  VIADD R8, R6, 0x12d ;  /* 0x0000012d06087836 */ /* 0x000fe20000000000 */
[----:B------:R-:W-:Y:S01]  /*c59e0*/  ISETP.LT.AND P4, PT, R7, R14, !P3 ;  /* 0x0000000e0700720c */ /* 0x000fe20005f81270 */
[----:B------:R-:W2:Y:S08]  /*c59f0*/  LDC R106, c[0x0][0x248] ;  /* 0x00009200ff6a7b82 */ /* 0x000eb00000000800 */
[----:B-1----:R-:W1:Y:S01]  /*c5a00*/  LDC R105, c[0x0][0x248] ;  /* 0x00009200ff697b82 */ /* 0x002e620000000800 */
[----:B------:R4:W-:Y:S07]  /*c5a10*/  @P6 STG.E desc[UR60][R12.64], R251 ;  /* 0x000000fb0c006986 */ /* 0x0009ee000c10193c */
[----:B------:R-:W2:Y:S01]  /*c5a20*/  LDC R104, c[0x0][0x22c] ;  /* 0x00008b00ff687b82 */ /* 0x000ea20000000800 */
[----:B----4-:R-:W-:-:S05]  /*c5a30*/  IMAD.WIDE R12, R0, 0x4, R4 ;  /* 0x00000004000c7825 */ /* 0x010fca00078e0204 */
[----:B------:R4:W-:Y:S01]  /*c5a40*/  @P2 STG.E desc[UR60][R12.64], R249 ;  /* 0x000000f90c002986 */ /* 0x0009e2000c10193c */
[----:B------:R-:W-:-:S03]  /*c5a50*/  ISETP.GE.AND P2, PT, R8, R122, PT ;  /* 0x0000007a0800720c */ /* 0x000fc60003f46270 */
[----:B------:R-:W2:Y:S04]  /*c5a60*/  LDL.LU R122, [R1+0x2ed0] ;  /* 0x002ed000017a7983 */ /* 0x000ea80000300800 */
[----:B------:R-:W2:Y:S04]  /*c5a70*/  LDL.LU R250, [R1+0xefc] ;  /* 0x000efc0001fa7983 */ /* 0x000ea80000300800 */
[----:B------:R-:W2:Y:S04]  /*c5a80*/  LDL.LU R248, [R1+0xf1c] ;  /* 0x000f1c0001f87983 */ /* 0x000ea80000300800 */
[----:B------:R-:W2:Y:S04]  /*c5a90*/  LDL.LU R251, [R1+0xf0c] ;  /* 0x000f0c0001fb7983 */ /* 0x000ea80000300800 */
[----:B----4-:R-:W4:Y:S01]  /*c5aa0*/  LDL.LU R249, [R1+0xa5c] ;  /* 0x000a5c0001f97983 */ /* 0x010f220000300800 */
[----:B------:R-:W-:-:S02]  /*c5ab0*/  ISETP.LT.AND P3, PT, R9, R14, !P3 ;  /* 0x0000000e0900720c */ /* 0x000fc40005f61270 */
[----:B------:R-:W-:Y:S02]  /*c5ac0*/  IADD3 R10, R0, R15, RZ ;  /* 0x0000000f000a7210 */ /* 0x000fe40007ffe0ff */
[----:B------:R-:W-:Y:S01]  /*c5ad0*/  ISETP.LT.AND P6, PT, R7, R14, !P0 ;  /* 0x0000000e0700720c */ /* 0x000fe200047c1270 */
[----:B------:R-:W-:Y:S01]  /*c5ae0*/  VIADD R8, R6, 0x12e ;  /* 0x0000012e06087836 */ /* 0x000fe20000000000 */
[----:B------:R-:W2:Y:S01]  /*c5af0*/  LDC R15, c[0x0][0x22c] ;  /* 0x00008b00ff0f7b82 */ /* 0x000ea20000000800 */
[C---:B------:R-:W-:Y:S01]  /*c5b00*/  IMAD.WIDE R100, R10.reuse, 0x4, R2 ;  /* 0x000000040a647825 */ /* 0x040fe200078e0202 */
[----:B------:R-:W-:-:S03]  /*c5b10*/  IADD3 R0, R10, R107, RZ ;  /* 0x0000006b0a007210 */ /* 0x000fc60007ffe0ff */
[----:B------:R-:W-:Y:S01]  /*c5b20*/  IMAD.WIDE R102, R10, 0x4, R4 ;  /* 0x000000040a667825 */ /* 0x000fe200078e0204 */
[----:B------:R2:W-:Y:S01]  /*c5b30*/  @P4 STG.E desc[UR60][R100.64], R237 ;  /* 0x000000ed64004986 */ /* 0x0005e2000c10193c */
[-C--:B------:R-:W-:Y:S01]  /*c5b40*/  ISETP.LT.AND P4, PT, R7, R14.reuse, !P2 ;  /* 0x0000000e0700720c */ /* 0x080fe20005781270 */
[----:B------:R-:W4:Y:S02]  /*c5b50*/  LDC R107, c[0x0][0x248] ;  /* 0x00009200ff6b7b82 */ /* 0x000f240000000800 */
[----:B---3--:R3:W-:Y:S01]  /*c5b60*/  @P3 STG.E desc[UR60][R102.64], R233 ;  /* 0x000000e966003986 */ /* 0x0087e2000c10193c */
[CC--:B------:R-:W-:Y:S01]  /*c5b70*/  ISETP.LT.AND P3, PT, R9.reuse, R14.reuse, !P0 ;  /* 0x0000000e0900720c */ /* 0x0c0fe20004761270 */
[C---:B------:R-:W-:Y:S01]  /*c5b80*/  IMAD.WIDE R12, R0.reuse, 0x4, R2 ;  /* 0x00000004000c7825 */ /* 0x040fe200078e0202 */
[----:B------:R-:W-:Y:S02]  /*c5b90*/  ISETP.LT.AND P2, PT, R9, R14, !P2 ;  /* 0x0000000e0900720c */ /* 0x000fe40005741270 */
[----:B-1----:R-:W-:-:S02]  /*c5ba0*/  IADD3 R10, R0, R105, RZ ;  /* 0x00000069000a7210 */ /* 0x002fc40007ffe0ff */
[----:B--2---:R-:W-:Y:S01]  /*c5bb0*/  ISETP.GE.AND P0, PT, R8, R104, PT ;  /* 0x000000680800720c */ /* 0x004fe20003f06270 */
[----:B------:R1:W-:Y:S01]  /*c5bc0*/  @P6 STG.E desc[UR60][R12.64], R231 ;  /* 0x000000e70c006986 */ /* 0x0003e2000c10193c */
[----:B------:R-:W2:Y:S01]  /*c5bd0*/  LDC R104, c[0x0][0x248] ;  /* 0x00009200ff687b82 */ /* 0x000ea20000000800 */
[----:B------:R-:W-:Y:S02]  /*c5be0*/  VIADD R8, R6, 0x12f ;  /* 0x0000012f06087836 */ /* 0x000fe40000000000 */
[----:B------:R-:W-:-:S04]  /*c5bf0*/  IMAD.WIDE R100, R10, 0x4, R2 ;  /* 0x000000040a647825 */ /* 0x000fc800078e0202 */
[--C-:B---3--:R-:W-:Y:S01]  /*c5c00*/  IMAD.WIDE R102, R10, 0x4, R4.reuse ;  /* 0x000000040a667825 */ /* 0x108fe200078e0204 */
[----:B------:R-:W3:Y:S03]  /*c5c10*/  LDC R105, c[0x0][0x22c] ;  /* 0x00008b00ff697b82 */ /* 0x000ee60000000800 */
[----:B-1----:R-:W-:Y:S01]  /*c5c20*/  IMAD.WIDE R12, R0, 0x4, R4 ;  /* 0x00000004000c7825 */ /* 0x002fe200078e0204 */
[----:B------:R-:W-:-:S04]  /*c5c30*/  ISETP.LT.AND P6, PT, R7, R14, !P0 ;  /* 0x0000000e0700720c */ /* 0x000fc800047c1270 */
[----:B------:R1:W-:Y:S01]  /*c5c40*/  @P3 STG.E desc[UR60][R12.64], R247 ;  /* 0x000000f70c003986 */ /* 0x0003e2000c10193c */
[----:B------:R-:W-:-:S03]  /*c5c50*/  ISETP.GE.AND P3, PT, R8, R123, PT ;  /* 0x0000007b0800720c */ /* 0x000fc60003f66270 */
[----:B------:R-:W-:Y:S01]  /*c5c60*/  @P4 STG.E desc[UR60][R100.64], R246 ;  /* 0x000000f664004986 */ /* 0x000fe2000c10193c */
[----:B------:R-:W-:-:S03]  /*c5c70*/  IADD3 R0, R10, R106, RZ ;  /* 0x0000006a0a007210 */ /* 0x000fc60007ffe0ff */
[----:B------:R-:W3:Y:S01]  /*c5c80*/  LDL.LU R123, [R1+0x2ecc] ;  /* 0x002ecc00017b7983 */ /* 0x000ee20000300800 */
[----:B------:R-:W-:Y:S01]  /*c5c90*/  VIADD R8, R6, 0x130 ;  /* 0x0000013006087836 */ /* 0x000fe20000000000 */
[-C--:B------:R-:W-:Y:S01]  /*c5ca0*/  ISETP.LT.AND P4, PT, R7, R14.reuse, !P3 ;  /* 0x0000000e0700720c */ /* 0x080fe20005f81270 */
[----:B------:R-:W3:Y:S01]  /*c5cb0*/  LDC R106, c[0x0][0x248] ;  /* 0x00009200ff6a7b82 */ /* 0x000ee20000000800 */
[----:B------:R2:W-:Y:S01]  /*c5cc0*/  @P2 STG.E desc[UR60][R102.64], R229 ;  /* 0x000000e566002986 */ /* 0x0005e2000c10193c */
[----:B------:R-:W-:-:S03]  /*c5cd0*/  ISETP.LT.AND P2, PT, R9, R14, !P0 ;  /* 0x0000000e0900720c */ /* 0x000fc60004741270 */
[----:B-1----:R-:W3:Y:S01]  /*c5ce0*/  LDL.LU R247, [R1+0xa60] ;  /* 0x000a600001f77983 */ /* 0x002ee20000300800 */
[----:B------:R-:W-:Y:S01]  /*c5cf0*/  IMAD.WIDE R12, R0, 0x4, R2 ;  /* 0x00000004000c7825 */ /* 0x000fe200078e0202 */
[----:B------:R-:W-:Y:S02]  /*c5d00*/  ISETP.GE.AND P0, PT, R8, R15, PT ;  /* 0x0000000f0800720c */ /* 0x000fe40003f06270 */
[----:B--2---:R-:W-:Y:S01]  /*c5d10*/  IADD3 R10, R0, R104, RZ ;  /* 0x00000068000a7210 */ /* 0x004fe20007ffe0ff */
[----:B------:R-:W-:Y:S01]  /*c5d20*/  VIADD R8, R6, 0x131 ;  /* 0x0000013106087836 */ /* 0x000fe20000000000 */
[----:B------:R-:W-:Y:S01]  /*c5d30*/  ISETP.LT.AND P3, PT, R9, R14, !P3 ;  /* 0x0000000e0900720c */ /* 0x000fe20005f61270 */
[----:B------:R-:W1:Y:S01]  /*c5d40*/  LDC R15, c[0x0][0x248] ;  /* 0x00009200ff0f7b82 */ /* 0x000e620000000800 */
[----:B------:R-:W2:Y:S01]  /*c5d50*/  LDL.LU R229, [R1+0xf20] ;  /* 0x000f200001e57983 */ /* 0x000ea20000300800 */
[----:B------:R-:W-:-:S04]  /*c5d60*/  IMAD.WIDE R102, R0, 0x4, R4 ;  /* 0x0000000400667825 */ /* 0x000fc800078e0204 */
[----:B------:R-:W-:Y:S01]  /*c5d70*/  IMAD.WIDE R100, R10, 0x4, R2 ;  /* 0x000000040a647825 */ /* 0x000fe200078e0202 */
[----:B------:R1:W-:Y:S01]  /*c5d80*/  @P6 STG.E desc[UR60][R12.64], R250 ;  /* 0x000000fa0c006986 */ /* 0x0003e2000c10193c */
[----:B------:R-:W2:Y:S03]  /*c5d90*/  LDC R104, c[0x0][0x22c] ;  /* 0x00008b00ff687b82 */ /* 0x000ea60000000800 */
[----:B------:R4:W-:Y:S01]  /*c5da0*/  @P2 STG.E desc[UR60][R102.64], R248 ;  /* 0x000000f866002986 */ /* 0x0009e2000c10193c */
[----:B------:R-:W-:-:S03]  /*c5db0*/  ISETP.GE.AND P2, PT, R8, R92, PT ;  /* 0x0000005c0800720c */ /* 0x000fc60003f46270 */
[----:B------:R-:W2:Y:S04]  /*c5dc0*/  LDL.LU R92, [R1+0x2ec8] ;  /* 0x002ec800015c7983 */ /* 0x000ea80000300800 */
[----:B-1----:R-:W2:Y:S04]  /*c5dd0*/  LDL.LU R250, [R1+0x660] ;  /* 0x0006600001fa7983 */ /* 0x002ea80000300800 */
[----:B----4-:R-:W4:Y:S01]  /*c5de0*/  LDL.LU R248, [R1+0x650] ;  /* 0x0006500001f87983 */ /* 0x010f220000300800 */
[----:B------:R-:W-:-:S03]  /*c5df0*/  IMAD.WIDE R12, R10, 0x4, R4 ;  /* 0x000000040a0c7825 */ /* 0x000fc600078e0204 */
[----:B------:R1:W-:Y:S04]  /*c5e00*/  @P4 STG.E desc[UR60][R100.64], R251 ;  /* 0x000000fb64004986 */ /* 0x0003e8000c10193c */
[----:B------:R1:W-:Y:S04]  /*c5e10*/  @P3 STG.E desc[UR60][R12.64], R249 ;  /* 0x000000f90c003986 */ /* 0x0003e8000c10193c */
[----:B-1----:R-:W4:Y:S04]  /*c5e20*/  LDL.LU R251, [R1+0xa64] ;  /* 0x000a640001fb7983 */ /* 0x002f280000300800 */
[----:B------:R-:W4:Y:S01]  /*c5e30*/  LDL.LU R249, [R1+0xf24] ;  /* 0x000f240001f97983 */ /* 0x000f220000300800 */
[----:B------:R-:W-:-:S02]  /*c5e40*/  ISETP.LT.AND P6, PT, R7, R14, !P0 ;  /* 0x0000000e0700720c */ /* 0x000fc400047c1270 */
[----:B------:R-:W-:Y:S02]  /*c5e50*/  IADD3 R0, R10, R107, RZ ;  /* 0x0000006b0a007210 */ /* 0x000fe40007ffe0ff */
[-C--:B------:R-:W-:Y:S01]  /*c5e60*/  ISETP.LT.AND P3, PT, R9, R14.reuse, !P0 ;  /* 0x0000000e0900720c */ /* 0x080fe20004761270 */
[----:B------:R-:W-:Y:S01]  /*c5e70*/  VIADD R8, R6, 0x132 ;  /* 0x0000013206087836 */ /* 0x000fe20000000000 */
[-C--:B------:R-:W-:Y:S01]  /*c5e80*/  ISETP.LT.AND P4, PT, R7, R14.reuse, !P2 ;  /* 0x0000000e0700720c */ /* 0x080fe20005781270 */
[----:B------:R-:W-:Y:S01]  /*c5e90*/  IMAD.WIDE R102, R0, 0x4, R2 ;  /* 0x0000000400667825 */ /* 0x000fe200078e0202 */
[----:B------:R-:W1:Y:S02]  /*c5ea0*/  LDC R107, c[0x0][0x248] ;  /* 0x00009200ff6b7b82 */ /* 0x000e640000000800 */
[----:B---3--:R-:W-:Y:S01]  /*c5eb0*/  ISETP.GE.AND P0, PT, R8, R105, PT ;  /* 0x000000690800720c */ /* 0x008fe20003f06270 */
[----:B------:R-:W-:Y:S01]  /*c5ec0*/  VIADD R8, R6, 0x133 ;  /* 0x0000013306087836 */ /* 0x000fe20000000000 */
[----:B------:R-:W-:-:S02]  /*c5ed0*/  ISETP.LT.AND P2, PT, R9, R14, !P2 ;  /* 0x0000000e0900720c */ /* 0x000fc40005741270 */
[----:B------:R-:W-:Y:S02]  /*c5ee0*/  IADD3 R10, R0, R15, RZ ;  /* 0x0000000f000a7210 */ /* 0x000fe40007ffe0ff */
[----:B------:R-:W3:Y:S03]  /*c5ef0*/  LDC R105, c[0x0][0x248] ;  /* 0x00009200ff697b82 */ /* 0x000ee60000000800 */
[----:B------:R-:W-:Y:S01]  /*c5f00*/  IMAD.WIDE R12, R10, 0x4, R2 ;  /* 0x000000040a0c7825 */ /* 0x000fe200078e0202 */
[----:B------:R2:W-:Y:S01]  /*c5f10*/  @P6 STG.E desc[UR60][R102.64], R247 ;  /* 0x000000f766006986 */ /* 0x0005e2000c10193c */
[----:B------:R-:W-:-:S03]  /*c5f20*/  ISETP.LT.AND P6, PT, R7, R14, !P0 ;  /* 0x0000000e0700720c */ /* 0x000fc600047c1270 */
[----:B------:R-:W1:Y:S01]  /*c5f30*/  LDC R15, c[0x0][0x22c] ;  /* 0x00008b00ff0f7b82 */ /* 0x000e620000000800 */
[----:B--2---:R-:W-:-:S05]  /*c5f40*/  IMAD.WIDE R102, R0, 0x4, R4 ;  /* 0x0000000400667825 */ /* 0x004fca00078e0204 */
[----:B------:R2:W-:Y:S01]  /*c5f50*/  @P3 STG.E desc[UR60][R102.64], R229 ;  /* 0x000000e566003986 */ /* 0x0005e2000c10193c */
[----:B------:R-:W-:-:S03]  /*c5f60*/  ISETP.GE.AND P3, PT, R8, R93, PT ;  /* 0x0000005d0800720c */ /* 0x000fc60003f66270 */
[----:B------:R-:W3:Y:S01]  /*c5f70*/  LDL.LU R93, [R1+0x2ec4] ;  /* 0x002ec400015d7983 */ /* 0x000ee20000300800 */
[----:B------:R-:W-:-:S03]  /*c5f80*/  IMAD.WIDE R100, R10, 0x4, R4 ;  /* 0x000000040a647825 */ /* 0x000fc600078e0204 */
[----:B------:R-:W3:Y:S04]  /*c5f90*/  LDL.LU R237, [R1+0x664] ;  /* 0x0006640001ed7983 */ /* 0x000ee80000300800 */
[----:B------:R-:W3:Y:S01]  /*c5fa0*/  LDL.LU R233, [R1+0x654] ;  /* 0x0006540001e97983 */ /* 0x000ee20000300800 */
[----:B------:R-:W-:Y:S01]  /*c5fb0*/  IADD3 R0, R10, R106, RZ ;  /* 0x0000006a0a007210 */ /* 0x000fe20007ffe0ff */
[----:B------:R-:W-:Y:S01]  /*c5fc0*/  VIADD R8, R6, 0x134 ;  /* 0x0000013406087836 */ /* 0x000fe20000000000 */
[----:B------:R-:W1:Y:S01]  /*c5fd0*/  LDC R106, c[0x0][0x248] ;  /* 0x00009200ff6a7b82 */ /* 0x000e620000000800 */
[----:B------:R-:W3:Y:S02]  /*c5fe0*/  LDL.LU R231, [R1+0xa68] ;  /* 0x000a680001e77983 */ /* 0x000ee40000300800 */
[----:B--2---:R-:W-:-:S02]  /*c5ff0*/  IMAD.WIDE R102, R0, 0x4, R2 ;  /* 0x0000000400667825 */ /* 0x004fc400078e0202 */
[----:B------:R-:W2:Y:S04]  /*c6000*/  LDL.LU R247, [R1+0xf28] ;  /* 0x000f280001f77983 */ /* 0x000ea80000300800 */
[----:B------:R-:W2:Y:S04]  /*c6010*/  LDL.LU R246, [R1+0x668] ;  /* 0x0006680001f67983 */ /* 0x000ea80000300800 */
[----:B------:R-:W2:Y:S04]  /*c6020*/  LDL.LU R229, [R1+0x658] ;  /* 0x0006580001e57983 */ /* 0x000ea80000300800 */
[----:B------:R-:W-:Y:S04]  /*c6030*/  @P4 STG.E desc[UR60][R12.64], R250 ;  /* 0x000000fa0c004986 */ /* 0x000fe8000c10193c */
[----:B----4-:R-:W-:Y:S01]  /*c6040*/  @P2 STG.E desc[UR60][R100.64], R248 ;  /* 0x000000f864002986 */ /* 0x010fe2000c10193c */
[----:B------:R-:W-:-:S02]  /*c6050*/  ISETP.LT.AND P2, PT, R9, R14, !P0 ;  /* 0x0000000e0900720c */ /* 0x000fc40004741270 */
[----:B------:R-:W-:Y:S01]  /*c6060*/  ISETP.GE.AND P0, PT, R8, R104, PT ;  /* 0x000000680800720c */ /* 0x000fe20003f06270 */
[----:B------:R-:W-:Y:S01]  /*c6070*/  VIADD R8, R6, 0x135 ;  /* 0x0000013506087836 */ /* 0x000fe20000000000 */
[----:B------:R-:W4:Y:S01]  /*c6080*/  LDC R104, c[0x0][0x248] ;  /* 0x00009200ff687b82 */ /* 0x000f220000000800 */
[----:B------:R1:W-:Y:S02]  /*c6090*/  @P6 STG.E desc[UR60][R102.64], R251 ;  /* 0x000000fb66006986 */ /* 0x0003e4000c10193c */
[----:B-1----:R-:W-:-:S06]  /*c60a0*/  IMAD.WIDE R102, R0, 0x4, R4 ;  /* 0x0000000400667825 */ /* 0x002fcc00078e0204 */
[----:B------:R1:W-:Y:S01]  /*c60b0*/  @P2 STG.E desc[UR60][R102.64], R249 ;  /* 0x000000f966002986 */ /* 0x0003e2000c10193c */
[----:B------:R-:W-:-:S03]  /*c60c0*/  ISETP.GE.AND P2, PT, R8, R94, PT ;  /* 0x0000005e0800720c */ /* 0x000fc60003f46270 */
[----:B------:R-:W2:Y:S04]  /*c60d0*/  LDL.LU R94, [R1+0x2ec0] ;  /* 0x002ec000015e7983 */ /* 0x000ea80000300800 */
[----:B------:R-:W2:Y:S04]  /*c60e0*/  LDL.LU R250, [R1+0xa6c] ;  /* 0x000a6c0001fa7983 */ /* 0x000ea80000300800 */
[----:B------:R-:W2:Y:S04]  /*c60f0*/  LDL.LU R248, [R1+0xf2c] ;  /* 0x000f2c0001f87983 */ /* 0x000ea80000300800 */
[----:B------:R-:W2:Y:S04]  /*c6100*/  LDL.LU R251, [R1+0x66c] ;  /* 0x00066c0001fb7983 */ /* 0x000ea80000300800 */
[----:B-1----:R-:W2:Y:S01]  /*c6110*/  LDL.LU R249, [R1+0x65c] ;  /* 0x00065c0001f97983 */ /* 0x002ea20000300800 */
[----:B------:R-:W-:-:S02]  /*c6120*/  ISETP.LT.AND P4, PT, R7, R14, !P3 ;  /* 0x0000000e0700720c */ /* 0x000fc40005f81270 */
[-C--:B------:R-:W-:Y:S02]  /*c6130*/  ISETP.LT.AND P3, PT, R9, R14.reuse, !P3 ;  /* 0x0000000e0900720c */ /* 0x080fe40005f61270 */
[----:B---3--:R-:W-:Y:S02]  /*c6140*/  IADD3 R10, R0, R105, RZ ;  /* 0x00000069000a7210 */ /* 0x008fe40007ffe0ff */
[----:B------:R-:W-:Y:S01]  /*c6150*/  ISETP.LT.AND P6, PT, R7, R14, !P0 ;  /* 0x0000000e0700720c */ /* 0x000fe200047c1270 */
[----:B------:R-:W-:Y:S01]  /*c6160*/  VIADD R8, R6, 0x136 ;  /* 0x0000013606087836 */ /* 0x000fe20000000000 */
[----:B------:R-:W1:Y:S01]  /*c6170*/  LDC R105, c[0x0][0x22c] ;  /* 0x00008b00ff697b82 */ /* 0x000e620000000800 */
[C---:B------:R-:W-:Y:S01]  /*c6180*/  IMAD.WIDE R12, R10.reuse, 0x4, R2 ;  /* 0x000000040a0c7825 */ /* 0x040fe200078e0202 */
[----:B------:R-:W-:-:S03]  /*c6190*/  IADD3 R0, R10, R107, RZ ;  /* 0x0000006b0a007210 */ /* 0x000fc60007ffe0ff */
[----:B------:R-:W-:Y:S01]  /*c61a0*/  IMAD.WIDE R100, R10, 0x4, R4 ;  /* 0x000000040a647825 */ /* 0x000fe200078e0204 */
[C---:B----4-:R-:W-:Y:S02]  /*c61b0*/  IADD3 R10, R0.reuse, R104, RZ ;  /* 0x00000068000a7210 */ /* 0x050fe40007ffe0ff */
[----:B------:R-:W3:Y:S01]  /*c61c0*/  LDC R107, c[0x0][0x248] ;  /* 0x00009200ff6b7b82 */ /* 0x000ee20000000800 */
[----:B------:R-:W-:-:S07]  /*c61d0*/  IMAD.WIDE R102, R0, 0x4, R2 ;  /* 0x0000000400667825 */ /* 0x000fce00078e0202 */
[----:B------:R-:W4:Y:S01]  /*c61e0*/  LDC R104, c[0x0][0x22c] ;  /* 0x00008b00ff687b82 */ /* 0x000f220000000800 */
[----:B------:R2:W-:Y:S01]  /*c61f0*/  @P4 STG.E desc[UR60][R12.64], R237 ;  /* 0x000000ed0c004986 */ /* 0x0005e2000c10193c */
[----:B------:R-:W-:-:S03]  /*c6200*/  ISETP.LT.AND P4, PT, R7, R14, !P2 ;  /* 0x0000000e0700720c */ /* 0x000fc60005781270 */
[----:B------:R2:W-:Y:S01]  /*c6210*/  @P3 STG.E desc[UR60][R100.64], R233 ;  /* 0x000000e964003986 */ /* 0x0005e2000c10193c */
[CC--:B------:R-:W-:Y:S02]  /*c6220*/  ISETP.LT.AND P3, PT, R9.reuse, R14.reuse, !P0 ;  /* 0x0000000e0900720c */ /* 0x0c0fe40004761270 */
[-C--:B------:R-:W-:Y:S02]  /*c6230*/  ISETP.LT.AND P2, PT, R9, R14.reuse, !P2 ;  /* 0x0000000e0900720c */ /* 0x080fe40005741270 */
[----:B------:R-:W-:Y:S01]  /*c6240*/  ISETP.GE.AND P0, PT, R8, R15, PT ;  /* 0x0000000f0800720c */ /* 0x000fe20003f06270 */
[----:B------:R1:W-:Y:S01]  /*c6250*/  @P6 STG.E desc[UR60][R102.64], R231 ;  /* 0x000000e766006986 */ /* 0x0003e2000c10193c */
[----:B------:R-:W3:Y:S01]  /*c6260*/  LDC R15, c[0x0][0x248] ;  /* 0x00009200ff0f7b82 */ /* 0x000ee20000000800 */
[----:B------:R-:W-:Y:S01]  /*c6270*/  VIADD R8, R6, 0x137 ;  /* 0x0000013706087836 */ /* 0x000fe20000000000 */
[----:B------:R-:W-:Y:S01]  /*c6280*/  ISETP.LT.AND P6, PT, R7, R14, !P0 ;  /* 0x0000000e0700720c */ /* 0x000fe200047c1270 */
[----:B--2---:R-:W-:-:S04]  /*c6290*/  IMAD.WIDE R12, R10, 0x4, R4 ;  /* 0x000000040a0c7825 */ /* 0x004fc800078e0204 */
[----:B------:R-:W-:-:S04]  /*c62a0*/  IMAD.WIDE R100, R10, 0x4, R2 ;  /* 0x000000040a647825 */ /* 0x000fc800078e0202 */
[----:B-1----:R-:W-:Y:S01]  /*c62b0*/  IMAD.WIDE R102, R0, 0x4, R4 ;  /* 0x0000000400667825 */ /* 0x002fe200078e0204 */
[----:B------:R-:W-:Y:S02]  /*c62c0*/  IADD3 R0, R10, R106, RZ ;  /* 0x0000006a0a007210 */ /* 0x000fe40007ffe0ff */
[----:B------:R-:W1:Y:S02]  /*c62d0*/  LDC R106, c[0x0][0x248] ;  /* 0x00009200ff6a7b82 */ /* 0x000e640000000800 */
[----:B------:R2:W-:Y:S01]  /*c62e0*/  @P3 STG.E desc[UR60][R102.64], R247 ;  /* 0x000000f766003986 */ /* 0x0005e2000c10193c */
[----:B------:R-:W-:-:S03]  /*c62f0*/  ISETP.GE.AND P3, PT, R8, R96, PT ;  /* 0x000000600800720c */ /* 0x000fc60003f66270 */
[----:B------:R-:W-:Y:S04]  /*c6300*/  @P4 STG.E desc[UR60][R100.64], R246 ;  /* 0x000000f664004986 */ /* 0x000fe8000c10193c */
[----:B------:R-:W4:Y:S04]  /*c6310*/  LDL.LU R96, [R1+0x2ebc] ;  /* 0x002ebc0001607983 */ /* 0x000f280000300800 */
[----:B------:R3:W-:Y:S01]  /*c6320*/  @P2 STG.E desc[UR60][R12.64], R229 ;  /* 0x000000e50c002986 */ /* 0x0007e2000c10193c */
[----:B------:R-:W-:Y:S01]  /*c6330*/  ISETP.LT.AND P2, PT, R9, R14, !P0 ;  /* 0x0000000e0900720c */ /* 0x000fe20004741270 */
[----:B--2---:R-:W-:-:S02]  /*c6340*/  IMAD.WIDE R102, R0, 0x4, R2 ;  /* 0x0000000400667825 */ /* 0x004fc400078e0202 */
[----:B------:R-:W2:Y:S02]  /*c6350*/  LDL.LU R247, [R1+0xf40] ;  /* 0x000f400001f77983 */ /* 0x000ea40000300800 */
[----:B------:R-:W-:Y:S01]  /*c6360*/  VIADD R8, R6, 0x138 ;  /* 0x0000013806087836 */ /* 0x000fe20000000000 */
[-C--:B------:R-:W-:Y:S01]  /*c6370*/  ISETP.LT.AND P4, PT, R7, R14.reuse, !P3 ;  /* 0x0000000e0700720c */ /* 0x080fe20005f81270 */
[----:B---3--:R-:W3:Y:S03]  /*c6380*/  LDL.LU R229, [R1+0xf50] ;  /* 0x000f500001e57983 */ /* 0x008ee60000300800 */
[----:B------:R-:W-:Y:S01]  /*c6390*/  ISETP.GE.AND P0, PT, R8, R105, PT ;  /* 0x000000690800720c */ /* 0x000fe20003f06270 */
[----:B------:R-:W-:Y:S01]  /*c63a0*/  VIADD R8, R6, 0x139 ;  /* 0x0000013906087836 */ /* 0x000fe20000000000 */
[----:B------:R-:W-:Y:S01]  /*c63b0*/  IADD3 R10, R0, R15, RZ ;  /* 0x0000000f000a7210 */ /* 0x000fe20007ffe0ff */
[----:B------:R-:W1:Y:S01]  /*c63c0*/  LDC R105, c[0x0][0x248] ;  /* 0x00009200ff697b82 */ /* 0x000e620000000800 */
[----:B------:R-:W-:-:S03]  /*c63d0*/  ISETP.LT.AND P3, PT, R9, R14, !P3 ;  /* 0x0000000e0900720c */ /* 0x000fc60005f61270 */
[----:B------:R-:W-:-:S04]  /*c63e0*/  IMAD.WIDE R100, R10, 0x4, R2 ;  /* 0x000000040a647825 */ /* 0x000fc800078e0202 */
[--C-:B------:R-:W-:Y:S01]  /*c63f0*/  IMAD.WIDE R12, R10, 0x4, R4.reuse ;  /* 0x000000040a0c7825 */ /* 0x100fe200078e0204 */
[----:B------:R-:W3:Y:S01]  /*c6400*/  LDC R15, c[0x0][0x22c] ;  /* 0x00008b00ff0f7b82 */ /* 0x000ee20000000800 */
[----:B------:R1:W-:Y:S02]  /*c6410*/  @P6 STG.E desc[UR60][R102.64], R250 ;  /* 0x000000fa66006986 */ /* 0x0003e4000c10193c */
[----:B-1----:R-:W-:-:S05]  /*c6420*/  IMAD.WIDE R102, R0, 0x4, R4 ;  /* 0x0000000400667825 */ /* 0x002fca00078e0204 */
[----:B------:R1:W-:Y:S01]  /*c6430*/  @P2 STG.E desc[UR60][R102.64], R248 ;  /* 0x000000f866002986 */ /* 0x0003e2000c10193c */
[----:B------:R-:W-:-:S03]  /*c6440*/  ISETP.GE.AND P2, PT, R8, R84, PT ;  /* 0x000000540800720c */ /* 0x000fc60003f46270 */
[----:B------:R-:W3:Y:S04]  /*c6450*/  LDL.LU R84, [R1+0x2eb8] ;  /* 0x002eb80001547983 */ /* 0x000ee80000300800 */
[----:B------:R-:W3:Y:S04]  /*c6460*/  LDL.LU R250, [R1+0xf30] ;  /* 0x000f300001fa7983 */ /* 0x000ee80000300800 */
[----:B-1----:R-:W3:Y:S04]  /*c6470*/  LDL.LU R248, [R1+0xa70] ;  /* 0x000a700001f87983 */ /* 0x002ee80000300800 */
[----:B------:R1:W-:Y:S04]  /*c6480*/  @P4 STG.E desc[UR60][R100.64], R251 ;  /* 0x000000fb64004986 */ /* 0x0003e8000c10193c */
[----:B------:R1:W-:Y:S04]  /*c6490*/  @P3 STG.E desc[UR60][R12.64], R249 ;  /* 0x000000f90c003986 */ /* 0x0003e8000c10193c */
[----:B-1----:R-:W3:Y:S04]  /*c64a0*/  LDL.LU R251, [R1+0xf44] ;  /* 0x000f440001fb7983 */ /* 0x002ee80000300800 */
[----:B------:R-:W3:Y:S01]  /*c64b0*/  LDL.LU R249, [R1+0xf54] ;  /* 0x000f540001f97983 */ /* 0x000ee20000300800 */
[----:B------:R-:W-:-:S02]  /*c64c0*/  ISETP.LT.AND P6, PT, R7, R14, !P0 ;  /* 0x0000000e0700720c */ /* 0x000fc400047c1270 */
[----:B------:R-:W-:Y:S02]  /*c64d0*/  IADD3 R0, R10, R107, RZ ;  /* 0x0000006b0a007210 */ /* 0x000fe40007ffe0ff */
[-C--:B------:R-:W-:Y:S01]  /*c64e0*/  ISETP.LT.AND P3, PT, R9, R14.reuse, !P0 ;  /* 0x0000000e0900720c */ /* 0x080fe20004761270 */
[----:B------:R-:W-:Y:S01]  /*c64f0*/  VIADD R8, R6, 0x13a ;  /* 0x0000013a06087836 */ /* 0x000fe20000000000 */
[----:B------:R-:W-:Y:S01]  /*c6500*/  ISETP.LT.AND P4, PT, R7, R14, !P2 ;  /* 0x0000000e0700720c */ /* 0x000fe20005781270 */
[----:B------:R-:W-:Y:S01]  /*c6510*/  IMAD.WIDE R102, R0, 0x4, R2 ;  /* 0x0000000400667825 */ /* 0x000fe200078e0202 */
[----:B------:R-:W1:Y:S02]  /*c6520*/  LDC R107, c[0x0][0x248] ;  /* 0x00009200ff6b7b82 */ /* 0x000e640000000800 */
[----:B----4-:R-:W-:Y:S01]  /*c6530*/  ISETP.GE.AND P0, PT, R8, R104, PT ;  /* 0x000000680800720c */ /* 0x010fe20003f06270 */
[----:B------:R-:W-:Y:S01]  /*c6540*/  VIADD R8, R6, 0x13b ;  /* 0x0000013b06087836 */ /* 0x000fe20000000000 */
[----:B------:R-:W-:-:S02]  /*c6550*/  ISETP.LT.AND P2, PT, R9, R14, !P2 ;  /* 0x0000000e0900720c */ /* 0x000fc40005741270 */
[----:B------:R-:W-:Y:S02]  /*c6560*/  IADD3 R10, R0, R105, RZ ;  /* 0x00000069000a7210 */ /* 0x000fe40007ffe0ff */
[----:B------:R-:W4:Y:S03]  /*c6570*/  LDC R104, c[0x0][0x248] ;  /* 0x00009200ff687b82 */ /* 0x000f260000000800 */
[----:B------:R-:W-:Y:S01]  /*c6580*/  IMAD.WIDE R12, R10, 0x4, R2 ;  /* 0x000000040a0c7825 */ /* 0x000fe200078e0202 */
[----:B--2---:R2:W-:Y:S01]  /*c6590*/  @P6 STG.E desc[UR60][R102.64], R247 ;  /* 0x000000f766006986 */ /* 0x0045e2000c10193c */
[----:B------:R-:W-:-:S03]  /*c65a0*/  ISETP.LT.AND P6, PT, R7, R14, !P0 ;  /* 0x0000000e0700720c */ /* 0x000fc600047c1270 */
[----:B------:R-:W1:Y:S01]  /*c65b0*/  LDC R105, c[0x0][0x22c] ;  /* 0x00008b00ff697b82 */ /* 0x000e620000000800 */
[----:B--2---:R-:W-:-:S05]  /*c65c0*/  IMAD.WIDE R102, R0, 0x4, R4 ;  /* 0x0000000400667825 */ /* 0x004fca00078e0204 */
[----:B---3--:R2:W-:Y:S01]  /*c65d0*/  @P3 STG.E desc[UR60][R102.64], R229 ;  /* 0x000000e566003986 */ /* 0x0085e2000c10193c */
[----:B------:R-:W-:-:S03]  /*c65e0*/  ISETP.GE.AND P3, PT, R8, R85, PT ;  /* 0x000000550800720c */ /* 0x000fc60003f66270 */
[----:B------:R-:W3:Y:S01]  /*c65f0*/  LDL.LU R85, [R1+0x2eb4] ;  /* 0x002eb40001557983 */ /* 0x000ee20000300800 */
[----:B------:R-:W-:-:S03]  /*c6600*/  IMAD.WIDE R100, R10, 0x4, R4 ;  /* 0x000000040a647825 */ /* 0x000fc600078e0204 */
[----:B------:R-:W3:Y:S04]  /*c6610*/  LDL.LU R237, [R1+0xf34] ;  /* 0x000f340001ed7983 */ /* 0x000ee80000300800 */
[----:B------:R-:W3:Y:S01]  /*c6620*/  LDL.LU R233, [R1+0xa74] ;  /* 0x000a740001e97983 */ /* 0x000ee20000300800 */
[----:B------:R-:W-:Y:S01]  /*c6630*/  IADD3 R0, R10, R106, RZ ;  /* 0x0000006a0a007210 */ /* 0x000fe20007ffe0ff */
[----:B------:R-:W-:Y:S01]  /*c6640*/  VIADD R8, R6, 0x13c ;  /* 0x0000013c06087836 */ /* 0x000fe20000000000 */
[----:B------:R-:W3:Y:S01]  /*c6650*/  LDC R106, c[0x0][0x248] ;  /* 0x00009200ff6a7b82 */ /* 0x000ee20000000800 */
[----:B------:R-:W3:Y:S02]  /*c6660*/  LDL.LU R231, [R1+0xf48] ;  /* 0x000f480001e77983 */ /* 0x000ee40000300800 */
[----:B--2---:R-:W-:-:S02]  /*c6670*/  IMAD.WIDE R102, R0, 0x4, R2 ;  /* 0x0000000400667825 */ /* 0x004fc400078e0202 */
[----:B------:R-:W2:Y:S04]  /*c6680*/  LDL.LU R247, [R1+0xf58] ;  /* 0x000f580001f77983 */ /* 0x000ea80000300800 */
[----:B------:R-:W2:Y:S04]  /*c6690*/  LDL.LU R246, [R1+0xf38] ;  /* 0x000f380001f67983 */ /* 0x000ea80000300800 */
[----:B------:R-:W2:Y:S04]  /*c66a0*/  LDL.LU R229, [R1+0xa78] ;  /* 0x000a780001e57983 */ /* 0x000ea80000300800 */
[----:B------:R-:W-:Y:S04]  /*c66b0*/  @P4 STG.E desc[UR60][R12.64], R250 ;  /* 0x000000fa0c004986 */ /* 0x000fe8000c10193c */
[----:B------:R-:W-:Y:S01]  /*c66c0*/  @P2 STG.E desc[UR60][R100.64], R248 ;  /* 0x000000f864002986 */ /* 0x000fe2000c10193c */
[----:B------:R-:W-:-:S02]  /*c66d0*/  ISETP.LT.AND P2, PT, R9, R14, !P0 ;  /* 0x0000000e0900720c */ /* 0x000fc40004741270 */
[----:B------:R-:W-:Y:S01]  /*c66e0*/  ISETP.GE.AND P0, PT, R8, R15, PT ;  /* 0x0000000f0800720c */ /* 0x000fe20003f06270 */
[----:B------:R-:W-:Y:S01]  /*c66f0*/  VIADD R8, R6, 0x13d ;  /* 0x0000013d06087836 */ /* 0x000fe20000000000 */
[----:B------:R-:W1:Y:S01]  /*c6700*/  LDC R15, c[0x0][0x248] ;  /* 0x00009200ff0f7b82 */ /* 0x000e620000000800 */
[----:B------:R4:W-:Y:S02]  /*c6710*/  @P6 STG.E desc[UR60][R102.64], R251 ;  /* 0x000000fb66006986 */ /* 0x0009e4000c10193c */
[----:B----4-:R-:W-:-:S06]  /*c6720*/  IMAD.WIDE R102, R0, 0x4, R4 ;  /* 0x0000000400667825 */ /* 0x010fcc00078e0204 */
        /* <DEDUP_REMOVED lines=8> */
[----:B------:R-:W-:Y:S02]  /*c67b0*/  ISETP.LT.AND P3, PT, R9, R14, !P3 ;  /* 0x0000000e0900720c */ /* 0x000fe40005f61270 */
[----:B------:R-:W-:Y:S02]  /*c67c0*/  IADD3 R10, R0, R104, RZ ;  /* 0x00000068000a7210 */ /* 0x000fe40007ffe0ff */
[----:B------:R-:W-:Y:S01]  /*c67d0*/  ISETP.LT.AND P6, PT, R7, R14, !P0 ;  /* 0x0000000e0700720c */ /* 0x000fe200047c1270 */
[----:B------:R-:W-:Y:S01]  /*c67e0*/  VIADD R8, R6, 0x13e ;  /* 0x0000013e06087836 */ /* 0x000fe20000000000 */
[----:B------:R-:W2:Y:S01]  /*c67f0*/  LDC R104, c[0x0][0x22c] ;  /* 0x00008b00ff687b82 */ /* 0x000ea20000000800 */
[C---:B------:R-:W-:Y:S01]  /*c6800*/  IMAD.WIDE R12, R10.reuse, 0x4, R2 ;  /* 0x000000040a0c7825 */ /* 0x040fe200078e0202 */
[----:B-1----:R-:W-:-:S03]  /*c6810*/  IADD3 R0, R10, R107, RZ ;  /* 0x0000006b0a007210 */ /* 0x002fc60007ffe0ff */
[----:B------:R-:W-:Y:S01]  /*c6820*/  IMAD.WIDE R100, R10, 0x4, R4 ;  /* 0x000000040a647825 */ /* 0x000fe200078e0204 */
[C---:B------:R-:W-:Y:S02]  /*c6830*/  IADD3 R10, R0.reuse, R15, RZ ;  /* 0x0000000f000a7210 */ /* 0x040fe40007ffe0ff */
[----:B------:R-:W1:Y:S01]  /*c6840*/  LDC R107, c[0x0][0x248] ;  /* 0x00009200ff6b7b82 */ /* 0x000e620000000800 */
[----:B------:R-:W-:Y:S01]  /*c6850*/  IMAD.WIDE R102, R0, 0x4, R2 ;  /* 0x0000000400667825 */ /* 0x000fe200078e0202 */
[----:B---3--:R3:W-:Y:S01]  /*c6860*/  @P4 STG.E desc[UR60][R12.64], R237 ;  /* 0x000000ed0c004986 */ /* 0x0087e2000c10193c */
[----:B------:R-:W-:-:S05]  /*c6870*/  ISETP.LT.AND P4, PT, R7, R14, !P2 ;  /* 0x0000000e0700720c */ /* 0x000fca0005781270 */
[----:B------:R-:W1:Y:S01]  /*c6880*/  LDC R15, c[0x0][0x22c] ;  /* 0x00008b00ff0f7b82 */ /* 0x000e620000000800 */
[----:B------:R3:W-:Y:S01]  /*c6890*/  @P3 STG.E desc[UR60][R100.64], R233 ;  /* 0x000000e964003986 */ /* 0x0007e2000c10193c */
[CC--:B------:R-:W-:Y:S02]  /*c68a0*/  ISETP.LT.AND P3, PT, R9.reuse, R14.reuse, !P0 ;  /* 0x0000000e0900720c */ /* 0x0c0fe40004761270 */
[-C--:B------:R-:W-:Y:S02]  /*c68b0*/  ISETP.LT.AND P2, PT, R9, R14.reuse, !P2 ;  /* 0x0000000e0900720c */ /* 0x080fe40005741270 */
[----:B------:R-:W-:Y:S01]  /*c68c0*/  ISETP.GE.AND P0, PT, R8, R105, PT ;  /* 0x000000690800720c */ /* 0x000fe20003f06270 */
[----:B------:R2:W-:Y:S01]  /*c68d0*/  @P6 STG.E desc[UR60][R102.64], R231 ;  /* 0x000000e766006986 */ /* 0x0005e2000c10193c */
[----:B------:R-:W1:Y:S01]  /*c68e0*/  LDC R105, c[0x0][0x248] ;  /* 0x00009200ff697b82 */ /* 0x000e620000000800 */
[----:B------:R-:W-:Y:S01]  /*c68f0*/  VIADD R8, R6, 0x13f ;  /* 0x0000013f06087836 */ /* 0x000fe20000000000 */
[----:B------:R-:W-:Y:S01]  /*c6900*/  ISETP.LT.AND P6, PT, R7, R14, !P0 ;  /* 0x0000000e0700720c */ /* 0x000fe200047c1270 */
[----:B---3--:R-:W-:-:S04]  /*c6910*/  IMAD.WIDE R12, R10, 0x4, R2 ;  /* 0x000000040a0c7825 */ /* 0x008fc800078e0202 */
[----:B------:R-:W-:-:S04]  /*c6920*/  IMAD.WIDE R100, R10, 0x4, R4 ;  /* 0x000000040a647825 */ /* 0x000fc800078e0204 */
[----:B--2---:R-:W-:Y:S01]  /*c6930*/  IMAD.WIDE R102, R0, 0x4, R4 ;  /* 0x0000000400667825 */ /* 0x004fe200078e0204 */
[----:B------:R-:W-:Y:S02]  /*c6940*/  IADD3 R0, R10, R106, RZ ;  /* 0x0000006a0a007210 */ /* 0x000fe40007ffe0ff */
[----:B------:R-:W2:Y:S02]  /*c6950*/  LDC R106, c[0x0][0x248] ;  /* 0x00009200ff6a7b82 */ /* 0x000ea40000000800 */
[----:B------:R3:W-:Y:S01]  /*c6960*/  @P3 STG.E desc[UR60][R102.64], R247 ;  /* 0x000000f766003986 */ /* 0x0007e2000c10193c */
[----:B------:R-:W-:-:S03]  /*c6970*/  ISETP.GE.AND P3, PT, R8, R87, PT ;  /* 0x000000570800720c */ /* 0x000fc60003f66270 */
[----:B------:R-:W-:Y:S04]  /*c6980*/  @P4 STG.E desc[UR60][R12.64], R246 ;  /* 0x000000f60c004986 */ /* 0x000fe8000c10193c */
[----:B------:R-:W2:Y:S04]  /*c6990*/  LDL.LU R87, [R1+0x2eac] ;  /* 0x002eac0001577983 */ /* 0x000ea80000300800 */
[----:B------:R1:W-:Y:S01]  /*c69a0*/  @P2 STG.E desc[UR60][R100.64], R229 ;  /* 0x000000e564002986 */ /* 0x0003e2000c10193c */
[----:B------:R-:W-:Y:S01]  /*c69b0*/  ISETP.LT.AND P2, PT, R9, R14, !P0 ;  /* 0x0000000e0900720c */ /* 0x000fe20004741270 */
[----:B---3--:R-:W-:-:S02]  /*c69c0*/  IMAD.WIDE R102, R0, 0x4, R2 ;  /* 0x0000000400667825 */ /* 0x008fc400078e0202 */
[----:B------:R-:W3:Y:S02]  /*c69d0*/  LDL.LU R247, [R1+0xa80] ;  /* 0x000a800001f77983 */ /* 0x000ee40000300800 */
[----:B------:R-:W-:Y:S01]  /*c69e0*/  VIADD R8, R6, 0x140 ;  /* 0x0000014006087836 */ /* 0x000fe20000000000 */
[----:B------:R-:W-:Y:S01]  /*c69f0*/  ISETP.LT.AND P4, PT, R7, R14, !P3 ;  /* 0x0000000e0700720c */ /* 0x000fe20005f81270 */
[----:B-1----:R-:W2:Y:S03]  /*c6a00*/  LDL.LU R229, [R1+0xf60] ;  /* 0x000f600001e57983 */ /* 0x002ea60000300800 */
[----:B------:R-:W-:Y:S01]  /*c6a10*/  ISETP.GE.AND P0, PT, R8, R104, PT ;  /* 0x000000680800720c */ /* 0x000fe20003f06270 */
[----:B------:R-:W-:Y:S01]  /*c6a20*/  VIADD R8, R6, 0x141 ;  /* 0x0000014106087836 */ /* 0x000fe20000000000 */
[----:B------:R-:W-:Y:S01]  /*c6a30*/  IADD3 R10, R0, R105, RZ ;  /* 0x00000069000a7210 */ /* 0x000fe20007ffe0ff */
[----:B------:R-:W1:Y:S01]  /*c6a40*/  LDC R104, c[0x0][0x248] ;  /* 0x00009200ff687b82 */ /* 0x000e620000000800 */
[----:B------:R-:W-:-:S03]  /*c6a50*/  ISETP.LT.AND P3, PT, R9, R14, !P3 ;  /* 0x0000000e0900720c */ /* 0x000fc60005f61270 */
[----:B------:R-:W-:-:S04]  /*c6a60*/  IMAD.WIDE R12, R10, 0x4, R2 ;  /* 0x000000040a0c7825 */ /* 0x000fc800078e0202 */
[--C-:B------:R-:W-:Y:S01]  /*c6a70*/  IMAD.WIDE R100, R10, 0x4, R4.reuse ;  /* 0x000000040a647825 */ /* 0x100fe200078e0204 */
[----:B------:R-:W2:Y:S01]  /*c6a80*/  LDC R105, c[0x0][0x22c] ;  /* 0x00008b00ff697b82 */ /* 0x000ea20000000800 */
[----:B------:R1:W-:Y:S02]  /*c6a90*/  @P6 STG.E desc[UR60][R102.64], R250 ;  /* 0x000000fa66006986 */ /* 0x0003e4000c10193c */
[----:B-1----:R-:W-:-:S05]  /*c6aa0*/  IMAD.WIDE R102, R0, 0x4, R4 ;  /* 0x0000000400667825 */ /* 0x002fca00078e0204 */
[----:B------:R1:W-:Y:S01]  /*c6ab0*/  @P2 STG.E desc[UR60][R102.64], R248 ;  /* 0x000000f866002986 */ /* 0x0003e2000c10193c */
[----:B------:R-:W-:-:S03]  /*c6ac0*/  ISETP.GE.AND P2, PT, R8, R88, PT ;  /* 0x000000580800720c */ /* 0x000fc60003f46270 */
[----:B------:R-:W2:Y:S04]  /*c6ad0*/  LDL.LU R88, [R1+0x2ea8] ;  /* 0x002ea80001587983 */ /* 0x000ea80000300800 */
[----:B------:R-:W2:Y:S04]  /*c6ae0*/  LDL.LU R250, [R1+0x680] ;  /* 0x0006800001fa7983 */ /* 0x000ea80000300800 */
[----:B-1----:R-:W2:Y:S04]  /*c6af0*/  LDL.LU R248, [R1+0x670] ;  /* 0x0006700001f87983 */ /* 0x002ea80000300800 */
[----:B------:R1:W-:Y:S04]  /*c6b00*/  @P4 STG.E desc[UR60][R12.64], R251 ;  /* 0x000000fb0c004986 */ /* 0x0003e8000c10193c */
[----:B----4-:R4:W-:Y:S04]  /*c6b10*/  @P3 STG.E desc[UR60][R100.64], R249 ;  /* 0x000000f964003986 */ /* 0x0109e8000c10193c */
[----:B-1----:R-:W2:Y:S04]  /*c6b20*/  LDL.LU R251, [R1+0xa84] ;  /* 0x000a840001fb7983 */ /* 0x002ea80000300800 */
[----:B----4-:R-:W4:Y:S01]  /*c6b30*/  LDL.LU R249, [R1+0xf64] ;  /* 0x000f640001f97983 */ /* 0x010f220000300800 */
[----:B------:R-:W-:-:S02]  /*c6b40*/  ISETP.LT.AND P6, PT, R7, R14, !P0 ;  /* 0x0000000e0700720c */ /* 0x000fc400047c1270 */
[----:B------:R-:W-:Y:S02]  /*c6b50*/  IADD3 R0, R10, R107, RZ ;  /* 0x0000006b0a007210 */ /* 0x000fe40007ffe0ff */
[-C--:B------:R-:W-:Y:S01]  /*c6b60*/  ISETP.LT.AND P3, PT, R9, R14.reuse, !P0 ;  /* 0x0000000e0900720c */ /* 0x080fe20004761270 */
[----:B------:R-:W-:Y:S01]  /*c6b70*/  VIADD R8, R6, 0x142 ;  /* 0x0000014206087836 */ /* 0x000fe20000000000 */
[-C--:B------:R-:W-:Y:S01]  /*c6b80*/  ISETP.LT.AND P4, PT, R7, R14.reuse, !P2 ;  /* 0x0000000e0700720c */ /* 0x080fe20005781270 */
[----:B------:R-:W-:Y:S01]  /*c6b90*/  IMAD.WIDE R102, R0, 0x4, R2 ;  /* 0x0000000400667825 */ /* 0x000fe200078e0202 */
[----:B------:R-:W1:Y:S02]  /*c6ba0*/  LDC R107, c[0x0][0x248] ;  /* 0x00009200ff6b7b82 */ /* 0x000e640000000800 */
[----:B------:R-:W-:Y:S01]  /*c6bb0*/  ISETP.GE.AND P0, PT, R8, R15, PT ;  /* 0x0000000f0800720c */ /* 0x000fe20003f06270 */
[----:B------:R-:W-:Y:S01]  /*c6bc0*/  VIADD R8, R6, 0x143 ;  /* 0x0000014306087836 */ /* 0x000fe20000000000 */
[----:B------:R-:W-:-:S02]  /*c6bd0*/  ISETP.LT.AND P2, PT, R9, R14, !P2 ;  /* 0x0000000e0900720c */ /* 0x000fc40005741270 */
[----:B------:R-:W-:Y:S02]  /*c6be0*/  IADD3 R10, R0, R104, RZ ;  /* 0x00000068000a7210 */ /* 0x000fe40007ffe0ff */
[----:B------:R-:W1:Y:S01]  /*c6bf0*/  LDC R15, c[0x0][0x248] ;  /* 0x00009200ff0f7b82 */ /* 0x000e620000000800 */
[----:B---3--:R3:W-:Y:S02]  /*c6c00*/  @P6 STG.E desc[UR60][R102.64], R247 ;  /* 0x000000f766006986 */ /* 0x0087e4000c10193c */
[----:B------:R-:W-:-:S05]  /*c6c10*/  IMAD.WIDE R12, R10, 0x4, R2 ;  /* 0x000000040a0c7825 */ /* 0x000fca00078e0202 */
[----:B------:R-:W1:Y:S01]  /*c6c20*/  LDC R104, c[0x0][0x22c] ;  /* 0x00008b00ff687b82 */ /* 0x000e620000000800 */
[----:B---3--:R-:W-:-:S05]  /*c6c30*/  IMAD.WIDE R102, R0, 0x4, R4 ;  /* 0x0000000400667825 */ /* 0x008fca00078e0204 */
[----:B--2---:R2:W-:Y:S01]  /*c6c40*/  @P3 STG.E desc[UR60][R102.64], R229 ;  /* 0x000000e566003986 */ /* 0x0045e2000c10193c */
[----:B------:R-:W-:-:S03]  /*c6c50*/  ISETP.GE.AND P3, PT, R8, R89, PT ;  /* 0x000000590800720c */ /* 0x000fc60003f66270 */
[----:B------:R-:W3:Y:S01]  /*c6c60*/  LDL.LU R89, [R1+0x2ea4] ;  /* 0x002ea40001597983 */ /* 0x000ee20000300800 */
[----:B------:R-:W-:-:S03]  /*c6c70*/  ISETP.LT.AND P6, PT, R7, R14, !P0 ;  /* 0x0000000e0700720c */ /* 0x000fc600047c1270 */
[----:B------:R-:W3:Y:S01]  /*c6c80*/  LDL.LU R237, [R1+0x684] ;  /* 0x0006840001ed7983 */ /* 0x000ee20000300800 */
[----:B------:R-:W-:-:S03]  /*c6c90*/  IMAD.WIDE R100, R10, 0x4, R4 ;  /* 0x000000040a647825 */ /* 0x000fc600078e0204 */
[----:B------:R-:W3:Y:S01]  /*c6ca0*/  LDL.LU R233, [R1+0x674] ;  /* 0x0006740001e97983 */ /* 0x000ee20000300800 */
[----:B------:R-:W-:Y:S01]  /*c6cb0*/  IADD3 R0, R10, R106, RZ ;  /* 0x0000006a0a007210 */ /* 0x000fe20007ffe0ff */
[----:B------:R-:W-:Y:S01]  /*c6cc0*/  VIADD R8, R6, 0x144 ;  /* 0x0000014406087836 */ /* 0x000fe20000000000 */
[----:B------:R-:W3:Y:S01]  /*c6cd0*/  LDC R106, c[0x0][0x248] ;  /* 0x00009200ff6a7b82 */ /* 0x000ee20000000800 */
[----:B------:R-:W3:Y:S02]  /*c6ce0*/  LDL.LU R231, [R1+0xa88] ;  /* 0x000a880001e77983 */ /* 0x000ee40000300800 */
[----:B--2---:R-:W-:Y:S02]  /*c6cf0*/  IMAD.WIDE R102, R0, 0x4, R2 ;  /* 0x0000000400667825 */ /* 0x004fe400078e0202 */
        /* <DEDUP_REMOVED lines=19> */
[-C--:B------:R-:W-:Y:S02]  /*c6e30*/  ISETP.LT.AND P3, PT, R9, R14.reuse, !P3 ;  /* 0x0000000e0900720c */ /* 0x080fe40005f61270 */
[----:B-1----:R-:W-:Y:S02]  /*c6e40*/  IADD3 R10, R0, R15, RZ ;  /* 0x0000000f000a7210 */ /* 0x002fe40007ffe0ff */
[----:B------:R-:W-:Y:S01]  /*c6e50*/  ISETP.LT.AND P6, PT, R7, R14, !P0 ;  /* 0x0000000e0700720c */ /* 0x000fe200047c1270 */
[----:B------:R-:W-:Y:S01]  /*c6e60*/  VIADD R8, R6, 0x146 ;  /* 0x0000014606087836 */ /* 0x000fe20000000000 */
[----:B------:R-:W1:Y:S01]  /*c6e70*/  LDC R15, c[0x0][0x22c] ;  /* 0x00008b00ff0f7b82 */ /* 0x000e620000000800 */
[C---:B------:R-:W-:Y:S01]  /*c6e80*/  IMAD.WIDE R12, R10.reuse, 0x4, R2 ;  /* 0x000000040a0c7825 */ /* 0x040fe200078e0202 */
[----:B------:R-:W-:-:S03]  /*c6e90*/  IADD3 R0, R10, R107, RZ ;  /* 0x0000006b0a007210 */ /* 0x000fc60007ffe0ff */
[----:B------:R-:W-:Y:S01]  /*c6ea0*/  IMAD.WIDE R100, R10, 0x4, R4 ;  /* 0x000000040a647825 */ /* 0x000fe200078e0204 */
[C---:B------:R-:W-:Y:S02]  /*c6eb0*/  IADD3 R10, R0.reuse, R105, RZ ;  /* 0x00000069000a7210 */ /* 0x040fe40007ffe0ff */
[----:B------:R-:W4:Y:S01]  /*c6ec0*/  LDC R107, c[0x0][0x248] ;  /* 0x00009200ff6b7b82 */ /* 0x000f220000000800 */
[----:B------:R-:W-:Y:S01]  /*c6ed0*/  IMAD.WIDE R102, R0, 0x4, R2 ;  /* 0x0000000400667825 */ /* 0x000fe200078e0202 */
[----:B---3--:R3:W-:Y:S01]  /*c6ee0*/  @P4 STG.E desc[UR60][R12.64], R237 ;  /* 0x000000ed0c004986 */ /* 0x0087e2000c10193c */
[----:B------:R-:W-:-:S05]  /*c6ef0*/  ISETP.LT.AND P4, PT, R7, R14, !P2 ;  /* 0x0000000e0700720c */ /* 0x000fca0005781270 */
[----:B------:R-:W4:Y:S01]  /*c6f00*/  LDC R105, c[0x0][0x22c] ;  /* 0x00008b00ff697b82 */ /* 0x000f220000000800 */
[----:B------:R3:W-:Y:S01]  /*c6f10*/  @P3 STG.E desc[UR60][R100.64], R233 ;  /* 0x000000e964003986 */ /* 0x0007e2000c10193c */
[CC--:B------:R-:W-:Y:S02]  /*c6f20*/  ISETP.LT.AND P3, PT, R9.reuse, R14.reuse, !P0 ;  /* 0x0000000e0900720c */ /* 0x0c0fe40004761270 */
[----:B------:R-:W-:Y:S02]  /*c6f30*/  ISETP.LT.AND P2, PT, R9, R14, !P2 ;  /* 0x0000000e0900720c */ /* 0x000fe40005741270 */
[----:B------:R-:W-:Y:S01]  /*c6f40*/  ISETP.GE.AND P0, PT, R8, R104, PT ;  /* 0x000000680800720c */ /* 0x000fe20003f06270 */
[----:B------:R1:W-:Y:S01]  /*c6f50*/  @P6 STG.E desc[UR60][R102.64], R231 ;  /* 0x000000e766006986 */ /* 0x0003e2000c10193c */
[----:B------:R-:W2:Y:S01]  /*c6f60*/  LDC R104, c[0x0][0x248] ;  /* 0x00009200ff687b82 */ /* 0x000ea20000000800 */
[----:B------:R-:W-:Y:S01]  /*c6f70*/  VIADD R8, R6, 0x147 ;  /* 0x0000014706087836 */ /* 0x000fe20000000000 */
[----:B------:R-:W-:Y:S01]  /*c6f80*/  ISETP.LT.AND P6, PT, R7, R14, !P0 ;  /* 0x0000000e0700720c */ /* 0x000fe200047c1270 */
[----:B---3--:R-:W-:-:S04]  /*c6f90*/  IMAD.WIDE R12, R10, 0x4, R4 ;  /* 0x000000040a0c7825 */ /* 0x008fc800078e0204 */
[----:B------:R-:W-:-:S04]  /*c6fa0*/  IMAD.WIDE R100, R10, 0x4, R2 ;  /* 0x000000040a647825 */ /* 0x000fc800078e0202 */
[----:B-1----:R-:W-:Y:S01]  /*c6fb0*/  IMAD.WIDE R102, R0, 0x4, R4 ;  /* 0x0000000400667825 */ /* 0x002fe200078e0204 */
[----:B------:R-:W-:Y:S02]  /*c6fc0*/  IADD3 R0, R10, R106, RZ ;  /* 0x0000006a0a007210 */ /* 0x000fe40007ffe0ff */
[----:B------:R-:W1:Y:S02]  /*c6fd0*/  LDC R106, c[0x0][0x248] ;  /* 0x00009200ff6a7b82 */ /* 0x000e640000000800 */
[----:B--2---:R2:W-:Y:S01]  /*c6fe0*/  @P3 STG.E desc[UR60][R102.64], R247 ;  /* 0x000000f766003986 */ /* 0x0045e2000c10193c */
[----:B------:R-:W-:-:S03]  /*c6ff0*/  ISETP.GE.AND P3, PT, R8, R91, PT ;  /* 0x0000005b0800720c */ /* 0x000fc60003f66270 */
[----:B------:R-:W-:Y:S04]  /*c7000*/  @P4 STG.E desc[UR60][R100.64], R246 ;  /* 0x000000f664004986 */ /* 0x000fe8000c10193c */
[----:B------:R-:W3:Y:S04]  /*c7010*/  LDL.LU R91, [R1+0x2e9c] ;  /* 0x002e9c00015b7983 */ /* 0x000ee80000300800 */
[----:B------:R2:W-:Y:S01]  /*c7020*/  @P2 STG.E desc[UR60][R12.64], R229 ;  /* 0x000000e50c002986 */ /* 0x0005e2000c10193c */
[----:B------:R-:W-:Y:S01]  /*c7030*/  ISETP.LT.AND P2, PT, R9, R14, !P0 ;  /* 0x0000000e0900720c */ /* 0x000fe20004741270 */
[----:B--2---:R-:W-:-:S02]  /*c7040*/  IMAD.WIDE R102, R0, 0x4, R2 ;  /* 0x0000000400667825 */ /* 0x004fc400078e0202 */
[----:B------:R-:W2:Y:S02]  /*c7050*/  LDL.LU R247, [R1+0xf80] ;  /* 0x000f800001f77983 */ /* 0x000ea40000300800 */
[----:B------:R-:W-:Y:S01]  /*c7060*/  VIADD R8, R6, 0x148 ;  /* 0x0000014806087836 */ /* 0x000fe20000000000 */
[----:B------:R-:W-:Y:S01]  /*c7070*/  ISETP.LT.AND P4, PT, R7, R14, !P3 ;  /* 0x0000000e0700720c */ /* 0x000fe20005f81270 */
[----:B------:R-:W3:Y:S03]  /*c7080*/  LDL.LU R229, [R1+0xf90] ;  /* 0x000f900001e57983 */ /* 0x000ee60000300800 */
        /* <DEDUP_REMOVED lines=16> */
[----:B----4-:R4:W-:Y:S04]  /*c7190*/  @P3 STG.E desc[UR60][R12.64], R249 ;  /* 0x000000f90c003986 */ /* 0x0109e8000c10193c */
[----:B-1----:R-:W3:Y:S04]  /*c71a0*/  LDL.LU R251, [R1+0xf84] ;  /* 0x000f840001fb7983 */ /* 0x002ee80000300800 */
        /* <DEDUP_REMOVED lines=13> */
[----:B--2---:R2:W-:Y:S02]  /*c7280*/  @P6 STG.E desc[UR60][R102.64], R247 ;  /* 0x000000f766006986 */ /* 0x0045e4000c10193c */
[----:B------:R-:W-:-:S05]  /*c7290*/  IMAD.WIDE R12, R10, 0x4, R2 ;  /* 0x000000040a0c7825 */ /* 0x000fca00078e0202 */
[----:B------:R-:W1:Y:S01]  /*c72a0*/  LDC R15, c[0x0][0x22c] ;  /* 0x00008b00ff0f7b82 */ /* 0x000e620000000800 */
[----:B--2---:R-:W-:-:S05]  /*c72b0*/  IMAD.WIDE R102, R0, 0x4, R4 ;  /* 0x0000000400667825 */ /* 0x004fca00078e0204 */
[----:B---3--:R2:W-:Y:S01]  /*c72c0*/  @P3 STG.E desc[UR60][R102.64], R229 ;  /* 0x000000e566003986 */ /* 0x0085e2000c10193c */
        /* <DEDUP_REMOVED lines=19> */
[----:B------:R-:W3:Y:S01]  /*c7400*/  LDC R104, c[0x0][0x248] ;  /* 0x00009200ff687b82 */ /* 0x000ee20000000800 */
[----:B------:R1:W-:Y:S02]  /*c7410*/  @P6 STG.E desc[UR60][R102.64], R251 ;  /* 0x000000fb66006986 */ /* 0x0003e4000c10193c */
[----:B-1----:R-:W-:-:S06]  /*c7420*/  IMAD.WIDE R102, R0, 0x4, R4 ;  /* 0x0000000400667825 */ /* 0x002fcc00078e0204 */
[----:B----4-:R1:W-:Y:S01]  /*c7430*/  @P2 STG.E desc[UR60][R102.64], R249 ;  /* 0x000000f966002986 */ /* 0x0103e2000c10193c */
[----:B------:R-:W-:-:S03]  /*c7440*/  ISETP.GE.AND P2, PT, R8, R78, PT ;  /* 0x0000004e0800720c */ /* 0x000fc60003f46270 */
[----:B------:R-:W4:Y:S04]  /*c7450*/  LDL.LU R78, [R1+0x2e90] ;  /* 0x002e9000014e7983 */ /* 0x000f280000300800 */
[----:B------:R-:W4:Y:S04]  /*c7460*/  LDL.LU R250, [R1+0xf8c] ;  /* 0x000f8c0001fa7983 */ /* 0x000f280000300800 */
[----:B------:R-:W4:Y:S04]  /*c7470*/  LDL.LU R248, [R1+0xf9c] ;  /* 0x000f9c0001f87983 */ /* 0x000f280000300800 */
[----:B------:R-:W4:Y:S04]  /*c7480*/  LDL.LU R251, [R1+0xf7c] ;  /* 0x000f7c0001fb7983 */ /* 0x000f280000300800 */
[----:B-1----:R-:W4:Y:S01]  /*c7490*/  LDL.LU R249, [R1+0xa9c] ;  /* 0x000a9c0001f97983 */ /* 0x002f220000300800 */
[----:B------:R-:W-:-:S02]  /*c74a0*/  ISETP.LT.AND P4, PT, R7, R14, !P3 ;  /* 0x0000000e0700720c */ /* 0x000fc40005f81270 */
[-C--:B------:R-:W-:Y:S02]  /*c74b0*/  ISETP.LT.AND P3, PT, R9, R14.reuse, !P3 ;  /* 0x0000000e0900720c */ /* 0x080fe40005f61270 */
[----:B------:R-:W-:Y:S02]  /*c74c0*/  IADD3 R10, R0, R105, RZ ;  /* 0x00000069000a7210 */ /* 0x000fe40007ffe0ff */
[----:B------:R-:W-:Y:S01]  /*c74d0*/  ISETP.LT.AND P6, PT, R7, R14, !P0 ;  /* 0x0000000e0700720c */ /* 0x000fe200047c1270 */
[----:B------:R-:W-:Y:S01]  /*c74e0*/  VIADD R8, R6, 0x14e ;  /* 0x0000014e06087836 */ /* 0x000fe20000000000 */
[----:B------:R-:W1:Y:S01]  /*c74f0*/  LDC R105, c[0x0][0x22c] ;  /* 0x00008b00ff697b82 */ /* 0x000e620000000800 */
[C---:B------:R-:W-:Y:S01]  /*c7500*/  IMAD.WIDE R12, R10.reuse, 0x4, R2 ;  /* 0x000000040a0c7825 */ /* 0x040fe200078e0202 */
[----:B------:R-:W-:-:S03]  /*c7510*/  IADD3 R0, R10, R107, RZ ;  /* 0x0000006b0a007210 */ /* 0x000fc60007ffe0ff */
[----:B------:R-:W-:Y:S01]  /*c7520*/  IMAD.WIDE R100, R10, 0x4, R4 ;  /* 0x000000040a647825 */ /* 0x000fe200078e0204 */
[----:B---3--:R3:W-:Y:S01]  /*c7530*/  @P4 STG.E desc[UR60][R12.64], R237 ;  /* 0x000000ed0c004986 */ /* 0x0087e2000c10193c */
[-C--:B------:R-:W-:Y:S01]  /*c7540*/  ISETP.LT.AND P4, PT, R7, R14.reuse, !P2 ;  /* 0x0000000e0700720c */ /* 0x080fe20005781270 */
[----:B------:R-:W4:Y:S02]  /*c7550*/  LDC R107, c[0x0][0x248] ;  /* 0x00009200ff6b7b82 */ /* 0x000f240000000800 */
[----:B------:R2:W-:Y:S01]  /*c7560*/  @P3 STG.E desc[UR60][R100.64], R233 ;  /* 0x000000e964003986 */ /* 0x0005e2000c10193c */
[CC--:B------:R-:W-:Y:S01]  /*c7570*/  ISETP.LT.AND P3, PT, R9.reuse, R14.reuse, !P0 ;  /* 0x0000000e0900720c */ /* 0x0c0fe20004761270 */
[C---:B------:R-:W-:Y:S01]  /*c7580*/  IMAD.WIDE R102, R0.reuse, 0x4, R2 ;  /* 0x0000000400667825 */ /* 0x040fe200078e0202 */
[----:B------:R-:W-:Y:S02]  /*c7590*/  ISETP.LT.AND P2, PT, R9, R14, !P2 ;  /* 0x0000000e0900720c */ /* 0x000fe40005741270 */
[----:B------:R-:W-:-:S02]  /*c75a0*/  IADD3 R10, R0, R104, RZ ;  /* 0x00000068000a7210 */ /* 0x000fc40007ffe0ff */
[----:B------:R-:W-:Y:S01]  /*c75b0*/  ISETP.GE.AND P0, PT, R8, R15, PT ;  /* 0x0000000f0800720c */ /* 0x000fe20003f06270 */
[----:B------:R1:W-:Y:S01]  /*c75c0*/  @P6 STG.E desc[UR60][R102.64], R231 ;  /* 0x000000e766006986 */ /* 0x0003e2000c10193c */
[----:B------:R-:W1:Y:S01]  /*c75d0*/  LDC R15, c[0x0][0x248] ;  /* 0x00009200ff0f7b82 */ /* 0x000e620000000800 */
[----:B------:R-:W-:Y:S01]  /*c75e0*/  VIADD R8, R6, 0x14f ;  /* 0x0000014f06087836 */ /* 0x000fe20000000000 */
[----:B------:R-:W-:Y:S01]  /*c75f0*/  ISETP.LT.AND P6, PT, R7, R14, !P0 ;  /* 0x0000000e0700720c */ /* 0x000fe200047c1270 */
[----:B---3--:R-:W-:-:S04]  /*c7600*/  IMAD.WIDE R12, R10, 0x4, R2 ;  /* 0x000000040a0c7825 */ /* 0x008fc800078e0202 */
[--C-:B--2---:R-:W-:Y:S01]  /*c7610*/  IMAD.WIDE R100, R10, 0x4, R4.reuse ;  /* 0x000000040a647825 */ /* 0x104fe200078e0204 */
[----:B------:R-:W2:Y:S03]  /*c7620*/  LDC R104, c[0x0][0x22c] ;  /* 0x00008b00ff687b82 */ /* 0x000ea60000000800 */
[----:B-1----:R-:W-:Y:S01]  /*c7630*/  IMAD.WIDE R102, R0, 0x4, R4 ;  /* 0x0000000400667825 */ /* 0x002fe200078e0204 */
[----:B------:R-:W-:-:S04]  /*c7640*/  IADD3 R0, R10, R106, RZ ;  /* 0x0000006a0a007210 */ /* 0x000fc80007ffe0ff */
[----:B------:R1:W-:Y:S01]  /*c7650*/  @P3 STG.E desc[UR60][R102.64], R247 ;  /* 0x000000f766003986 */ /* 0x0003e2000c10193c */
[----:B------:R-:W-:Y:S01]  /*c7660*/  ISETP.GE.AND P3, PT, R8, R80, PT ;  /* 0x000000500800720c */ /* 0x000fe20003f66270 */
[----:B------:R-:W3:Y:S02]  /*c7670*/  LDC R106, c[0x0][0x248] ;  /* 0x00009200ff6a7b82 */ /* 0x000ee40000000800 */
[----:B------:R-:W-:Y:S04]  /*c7680*/  @P4 STG.E desc[UR60][R12.64], R246 ;  /* 0x000000f60c004986 */ /* 0x000fe8000c10193c */
[----:B------:R-:W3:Y:S04]  /*c7690*/  LDL.LU R80, [R1+0x2e8c] ;  /* 0x002e8c0001507983 */ /* 0x000ee80000300800 */
[----:B------:R1:W-:Y:S01]  /*c76a0*/  @P2 STG.E desc[UR60][R100.64], R229 ;  /* 0x000000e564002986 */ /* 0x0003e2000c10193c */
[----:B------:R-:W-:Y:S01]  /*c76b0*/  ISETP.LT.AND P2, PT, R9, R14, !P0 ;  /* 0x0000000e0900720c */ /* 0x000fe20004741270 */
[----:B-1----:R-:W-:-:S02]  /*c76c0*/  IMAD.WIDE R102, R0, 0x4, R2 ;  /* 0x0000000400667825 */ /* 0x002fc400078e0202 */
[----:B------:R-:W3:Y:S02]  /*c76d0*/  LDL.LU R247, [R1+0xaa0] ;  /* 0x000aa00001f77983 */ /* 0x000ee40000300800 */
[----:B------:R-:W-:Y:S01]  /*c76e0*/  VIADD R8, R6, 0x150 ;  /* 0x0000015006087836 */ /* 0x000fe20000000000 */
[-C--:B------:R-:W-:Y:S01]  /*c76f0*/  ISETP.LT.AND P4, PT, R7, R14.reuse, !P3 ;  /* 0x0000000e0700720c */ /* 0x080fe20005f81270 */
        /* <DEDUP_REMOVED lines=9> */
[----:B----4-:R4:W-:Y:S02]  /*c7790*/  @P6 STG.E desc[UR60][R102.64], R250 ;  /* 0x000000fa66006986 */ /* 0x0109e4000c10193c */
[----:B----4-:R-:W-:-:S05]  /*c77a0*/  IMAD.WIDE R102, R0, 0x4, R4 ;  /* 0x0000000400667825 */ /* 0x010fca00078e0204 */
[----:B------:R4:W-:Y:S01]  /*c77b0*/  @P2 STG.E desc[UR60][R102.64], R248 ;  /* 0x000000f866002986 */ /* 0x0009e2000c10193c */
[----:B------:R-:W-:-:S03]  /*c77c0*/  ISETP.GE.AND P2, PT, R8, R68, PT ;  /* 0x000000440800720c */ /* 0x000fc60003f46270 */
[----:B------:R-:W3:Y:S04]  /*c77d0*/  LDL.LU R68, [R1+0x2e88] ;  /* 0x002e880001447983 */ /* 0x000ee80000300800 */
[----:B------:R-:W3:Y:S04]  /*c77e0*/  LDL.LU R250, [R1+0x6a0] ;  /* 0x0006a00001fa7983 */ /* 0x000ee80000300800 */
[----:B----4-:R-:W4:Y:S04]  /*c77f0*/  LDL.LU R248, [R1+0x690] ;  /* 0x0006900001f87983 */ /* 0x010f280000300800 */
[----:B------:R2:W-:Y:S04]  /*c7800*/  @P4 STG.E desc[UR60][R12.64], R251 ;  /* 0x000000fb0c004986 */ /* 0x0005e8000c10193c */
[----:B------:R1:W-:Y:S04]  /*c7810*/  @P3 STG.E desc[UR60][R100.64], R249 ;  /* 0x000000f964003986 */ /* 0x0003e8000c10193c */
[----:B--2---:R-:W2:Y:S04]  /*c7820*/  LDL.LU R251, [R1+0xaa4] ;  /* 0x000aa40001fb7983 */ /* 0x004ea80000300800 */
[----:B-1----:R-:W2:Y:S01]  /*c7830*/  LDL.LU R249, [R1+0xfa4] ;  /* 0x000fa40001f97983 */ /* 0x002ea20000300800 */
[----:B------:R-:W-:-:S02]  /*c7840*/  ISETP.LT.AND P6, PT, R7, R14, !P0 ;  /* 0x0000000e0700720c */ /* 0x000fc400047c1270 */
[----:B------:R-:W-:Y:S02]  /*c7850*/  IADD3 R0, R10, R107, RZ ;  /* 0x0000006b0a007210 */ /* 0x000fe40007ffe0ff */
[-C--:B------:R-:W-:Y:S01]  /*c7860*/  ISETP.LT.AND P3, PT, R9, R14.reuse, !P0 ;  /* 0x0000000e0900720c */ /* 0x080fe20004761270 */
[----:B------:R-:W-:Y:S01]  /*c7870*/  VIADD R8, R6, 0x152 ;  /* 0x0000015206087836 */ /* 0x000fe20000000000 */
[----:B------:R-:W-:Y:S01]  /*c7880*/  ISETP.LT.AND P4, PT, R7, R14, !P2 ;  /* 0x0000000e0700720c */ /* 0x000fe20005781270 */
        /* <DEDUP_REMOVED lines=11> */
[----:B------:R3:W-:Y:S01]  /*c7940*/  @P3 STG.E desc[UR60][R102.64], R229 ;  /* 0x000000e566003986 */ /* 0x0007e2000c10193c */
[----:B------:R-:W-:-:S03]  /*c7950*/  ISETP.GE.AND P3, PT, R8, R69, PT ;  /* 0x000000450800720c */ /* 0x000fc60003f66270 */
[----:B------:R-:W2:Y:S01]  /*c7960*/  LDL.LU R69, [R1+0x2e84] ;  /* 0x002e840001457983 */ /* 0x000ea20000300800 */
[----:B------:R-:W-:-:S03]  /*c7970*/  ISETP.LT.AND P6, PT, R7, R14, !P0 ;  /* 0x0000000e0700720c */ /* 0x000fc600047c1270 */
[----:B------:R-:W2:Y:S01]  /*c7980*/  LDL.LU R237, [R1+0x6a4] ;  /* 0x0006a40001ed7983 */ /* 0x000ea20000300800 */
[----:B------:R-:W-:-:S03]  /*c7990*/  IMAD.WIDE R100, R10, 0x4, R4 ;  /* 0x000000040a647825 */ /* 0x000fc600078e0204 */
[----:B------:R-:W2:Y:S01]  /*c79a0*/  LDL.LU R233, [R1+0x694] ;  /* 0x0006940001e97983 */ /* 0x000ea20000300800 */
[----:B------:R-:W-:Y:S01]  /*c79b0*/  IADD3 R0, R10, R106, RZ ;  /* 0x0000006a0a007210 */ /* 0x000fe20007ffe0ff */
[----:B------:R-:W-:Y:S01]  /*c79c0*/  VIADD R8, R6, 0x154 ;  /* 0x0000015406087836 */ /* 0x000fe20000000000 */
[----:B------:R-:W1:Y:S01]  /*c79d0*/  LDC R106, c[0x0][0x248] ;  /* 0x00009200ff6a7b82 */ /* 0x000e620000000800 */
[----:B------:R-:W2:Y:S02]  /*c79e0*/  LDL.LU R231, [R1+0xaa8] ;  /* 0x000aa80001e77983 */ /* 0x000ea40000300800 */
[----:B---3--:R-:W-:Y:S02]  /*c79f0*/  IMAD.WIDE R102, R0, 0x4, R2 ;  /* 0x0000000400667825 */ /* 0x008fe400078e0202 */
[----:B------:R-:W3:Y:S04]  /*c7a00*/  LDL.LU R247, [R1+0xfa8] ;  /* 0x000fa80001f77983 */ /* 0x000ee80000300800 */
[----:B------:R-:W3:Y:S04]  /*c7a10*/  LDL.LU R246, [R1+0x6a8] ;  /* 0x0006a80001f67983 */ /* 0x000ee80000300800 */
[----:B------:R-:W3:Y:S04]  /*c7a20*/  LDL.LU R229, [R1+0x698] ;  /* 0x0006980001e57983 */ /* 0x000ee80000300800 */
[----:B------:R-:W-:Y:S04]  /*c7a30*/  @P4 STG.E desc[UR60][R12.64], R250 ;  /* 0x000000fa0c004986 */ /* 0x000fe8000c10193c */
[----:B----4-:R-:W-:Y:S01]  /*c7a40*/  @P2 STG.E desc[UR60][R100.64], R248 ;  /* 0x000000f864002986 */ /* 0x010fe2000c10193c */
[----:B------:R-:W-:-:S02]  /*c7a50*/  ISETP.LT.AND P2, PT, R9, R14, !P0 ;  /* 0x0000000e0900720c */ /* 0x000fc40004741270 */
[----:B------:R-:W-:Y:S01]  /*c7a60*/  ISETP.GE.AND P0, PT, R8, R15, PT ;  /* 0x0000000f0800720c */ /* 0x000fe20003f06270 */
[----:B------:R-:W-:Y:S01]  /*c7a70*/  VIADD R8, R6, 0x155 ;  /* 0x0000015506087836 */ /* 0x000fe20000000000 */
[----:B------:R-:W4:Y:S01]  /*c7a80*/  LDC R15, c[0x0][0x248] ;  /* 0x00009200ff0f7b82 */ /* 0x000f220000000800 */
[----:B--2---:R2:W-:Y:S02]  /*c7a90*/  @P6 STG.E desc[UR60][R102.64], R251 ;  /* 0x000000fb66006986 */ /* 0x0045e4000c10193c */
[----:B--2---:R-:W-:-:S06]  /*c7aa0*/  IMAD.WIDE R102, R0, 0x4, R4 ;  /* 0x0000000400667825 */ /* 0x004fcc00078e0204 */
[----:B------:R2:W-:Y:S01]  /*c7ab0*/  @P2 STG.E desc[UR60][R102.64], R249 ;  /* 0x000000f966002986 */ /* 0x0005e2000c10193c */
[----:B------:R-:W-:-:S03]  /*c7ac0*/  ISETP.GE.AND P2, PT, R8, R70, PT ;  /* 0x000000460800720c */ /* 0x000fc60003f46270 */
[----:B------:R-:W3:Y:S04]  /*c7ad0*/  LDL.LU R70, [R1+0x2e80] ;  /* 0x002e800001467983 */ /* 0x000ee80000300800 */
[----:B------:R-:W3:Y:S04]  /*c7ae0*/  LDL.LU R250, [R1+0xaac] ;  /* 0x000aac0001fa7983 */ /* 0x000ee80000300800 */
[----:B------:R-:W3:Y:S04]  /*c7af0*/  LDL.LU R248, [R1+0xfac] ;  /* 0x000fac0001f87983 */ /* 0x000ee80000300800 */
[----:B------:R-:W3:Y:S04]  /*c7b00*/  LDL.LU R251, [R1+0x6ac] ;  /* 0x0006ac0001fb7983 */ /* 0x000ee80000300800 */
[----:B--2---:R-:W2:Y:S01]  /*c7b10*/  LDL.LU R249, [R1+0x69c] ;  /* 0x00069c0001f97983 */ /* 0x004ea20000300800 */
[----:B------:R-:W-:-:S02]  /*c7b20*/  ISETP.LT.AND P4, PT, R7, R14, !P3 ;  /* 0x0000000e0700720c */ /* 0x000fc40005f81270 */
[----:B------:R-:W-:Y:S02]  /*c7b30*/  ISETP.LT.AND P3, PT, R9, R14, !P3 ;  /* 0x0000000e0900720c */ /* 0x000fe40005f61270 */
[----:B-1----:R-:W-:Y:S02]  /*c7b40*/  IADD3 R10, R0, R104, RZ ;  /* 0x00000068000a7210 */ /* 0x002fe40007ffe0ff */
[----:B------:R-:W-:Y:S01]  /*c7b50*/  ISETP.LT.AND P6, PT, R7, R14, !P0 ;  /* 0x0000000e0700720c */ /* 0x000fe200047c1270 */
[----:B------:R-:W-:Y:S01]  /*c7b60*/  VIADD R8, R6, 0x156 ;  /* 0x0000015606087836 */ /* 0x000fe20000000000 */
[----:B------:R-:W1:Y:S01]  /*c7b70*/  LDC R104, c[0x0][0x22c] ;  /* 0x00008b00ff687b82 */ /* 0x000e620000000800 */
[C---:B------:R-:W-:Y:S01]  /*c7b80*/  IMAD.WIDE R12, R10.reuse, 0x4, R2 ;  /* 0x000000040a0c7825 */ /* 0x040fe200078e0202 */
[----:B------:R-:W-:-:S03]  /*c7b90*/  IADD3 R0, R10, R107, RZ ;  /* 0x0000006b0a007210 */ /* 0x000fc60007ffe0ff */
[----:B------:R-:W-:Y:S01]  /*c7ba0*/  IMAD.WIDE R100, R10, 0x4, R4 ;  /* 0x000000040a647825 */ /* 0x000fe200078e0204 */
[----:B------:R-:W-:Y:S01]  /*c7bb0*/  @P4 STG.E desc[UR60][R12.64], R237 ;  /* 0x000000ed0c004986 */ /* 0x000fe2000c10193c */
[-C--:B------:R-:W-:Y:S01]  /*c7bc0*/  ISETP.LT.AND P4, PT, R7, R14.reuse, !P2 ;  /* 0x0000000e0700720c */ /* 0x080fe20005781270 */
[----:B------:R-:W2:Y:S02]  /*c7bd0*/  LDC R107, c[0x0][0x248] ;  /* 0x00009200ff6b7b82 */ /* 0x000ea40000000800 */
[----:B------:R4:W-:Y:S01]  /*c7be0*/  @P3 STG.E desc[UR60][R100.64], R233 ;  /* 0x000000e964003986 */ /* 0x0009e2000c10193c */
[CC--:B------:R-:W-:Y:S01]  /*c7bf0*/  ISETP.LT.AND P3, PT, R9.reuse, R14.reuse, !P0 ;  /* 0x0000000e0900720c */ /* 0x0c0fe20004761270 */
[C---:B------:R-:W-:Y:S01]  /*c7c00*/  IMAD.WIDE R102, R0.reuse, 0x4, R2 ;  /* 0x0000000400667825 */ /* 0x040fe200078e0202 */
[----:B------:R-:W-:Y:S02]  /*c7c10*/  ISETP.LT.AND P2, PT, R9, R14, !P2 ;  /* 0x0000000e0900720c */ /* 0x000fe40005741270 */
[----:B----4-:R-:W-:-:S02]  /*c7c20*/  IADD3 R10, R0, R15, RZ ;  /* 0x0000000f000a7210 */ /* 0x010fc40007ffe0ff */
[----:B------:R-:W-:Y:S01]  /*c7c30*/  ISETP.GE.AND P0, PT, R8, R105, PT ;  /* 0x000000690800720c */ /* 0x000fe20003f06270 */
[----:B------:R4:W-:Y:S01]  /*c7c40*/  @P6 STG.E desc[UR60][R102.64], R231 ;  /* 0x000000e766006986 */ /* 0x0009e2000c10193c */
[----:B------:R-:W1:Y:S01]  /*c7c50*/  LDC R105, c[0x0][0x248] ;  /* 0x00009200ff697b82 */ /* 0x000e620000000800 */
[----:B------:R-:W-:Y:S01]  /*c7c60*/  VIADD R8, R6, 0x157 ;  /* 0x0000015706087836 */ /* 0x000fe20000000000 */
[----:B------:R-:W-:Y:S01]  /*c7c70*/  ISETP.LT.AND P6, PT, R7, R14, !P0 ;  /* 0x0000000e0700720c */ /* 0x000fe200047c1270 */
[----:B------:R-:W-:-:S04]  /*c7c80*/  IMAD.WIDE R100, R10, 0x4, R2 ;  /* 0x000000040a647825 */ /* 0x000fc800078e0202 */
[--C-:B------:R-:W-:Y:S01]  /*c7c90*/  IMAD.WIDE R12, R10, 0x4, R4.reuse ;  /* 0x000000040a0c7825 */ /* 0x100fe200078e0204 */
[----:B------:R-:W2:Y:S03]  /*c7ca0*/  LDC R15, c[0x0][0x22c] ;  /* 0x00008b00ff0f7b82 */ /* 0x000ea60000000800 */
[----:B----4-:R-:W-:Y:S01]  /*c7cb0*/  IMAD.WIDE R102, R0, 0x4, R4 ;  /* 0x0000000400667825 */ /* 0x010fe200078e0204 */
[----:B------:R-:W-:-:S04]  /*c7cc0*/  IADD3 R0, R10, R106, RZ ;  /* 0x0000006a0a007210 */ /* 0x000fc80007ffe0ff */
[----:B---3--:R3:W-:Y:S01]  /*c7cd0*/  @P3 STG.E desc[UR60][R102.64], R247 ;  /* 0x000000f766003986 */ /* 0x0087e2000c10193c */
[----:B------:R-:W-:Y:S01]  /*c7ce0*/  ISETP.GE.AND P3, PT, R8, R71, PT ;  /* 0x000000470800720c */ /* 0x000fe20003f66270 */
[----:B------:R-:W4:Y:S02]  /*c7cf0*/  LDC R106, c[0x0][0x248] ;  /* 0x00009200ff6a7b82 */ /* 0x000f240000000800 */
[----:B------:R-:W-:Y:S04]  /*c7d00*/  @P4 STG.E desc[UR60][R100.64], R246 ;  /* 0x000000f664004986 */ /* 0x000fe8000c10193c */
[----:B------:R-:W4:Y:S04]  /*c7d10*/  LDL.LU R71, [R1+0x2e7c] ;  /* 0x002e7c0001477983 */ /* 0x000f280000300800 */
[----:B------:R1:W-:Y:S01]  /*c7d20*/  @P2 STG.E desc[UR60][R12.64], R229 ;  /* 0x000000e50c002986 */ /* 0x0003e2000c10193c */
[----:B------:R-:W-:Y:S01]  /*c7d30*/  ISETP.LT.AND P2, PT, R9, R14, !P0 ;  /* 0x0000000e0900720c */ /* 0x000fe20004741270 */
[----:B---3--:R-:W-:-:S02]  /*c7d40*/  IMAD.WIDE R102, R0, 0x4, R2 ;  /* 0x0000000400667825 */ /* 0x008fc400078e0202 */
[----:B------:R-:W3:Y:S02]  /*c7d50*/  LDL.LU R247, [R1+0xfc0] ;  /* 0x000fc00001f77983 */ /* 0x000ee40000300800 */
[----:B------:R-:W-:Y:S01]  /*c7d60*/  VIADD R8, R6, 0x158 ;  /* 0x0000015806087836 */ /* 0x000fe20000000000 */
[----:B------:R-:W-:Y:S01]  /*c7d70*/  ISETP.LT.AND P4, PT, R7, R14, !P3 ;  /* 0x0000000e0700720c */ /* 0x000fe20005f81270 */
[----:B-1----:R-:W4:Y:S03]  /*c7d80*/  LDL.LU R229, [R1+0xfd0] ;  /* 0x000fd00001e57983 */ /* 0x002f260000300800 */
[----:B------:R-:W-:Y:S01]  /*c7d90*/  ISETP.GE.AND P0, PT, R8, R104, PT ;  /* 0x000000680800720c */ /* 0x000fe20003f06270 */
[----:B------:R-:W-:Y:S01]  /*c7da0*/  VIADD R8, R6, 0x159 ;  /* 0x0000015906087836 */ /* 0x000fe20000000000 */
[----:B------:R-:W-:Y:S01]  /*c7db0*/  IADD3 R10, R0, R105, RZ ;  /* 0x00000069000a7210 */ /* 0x000fe20007ffe0ff */
[----:B------:R-:W1:Y:S01]  /*c7dc0*/  LDC R104, c[0x0][0x248] ;  /* 0x00009200ff687b82 */ /* 0x000e620000000800 */
[----:B------:R-:W-:-:S03]  /*c7dd0*/  ISETP.LT.AND P3, PT, R9, R14, !P3 ;  /* 0x0000000e0900720c */ /* 0x000fc60005f61270 */
[----:B------:R-:W-:-:S04]  /*c7de0*/  IMAD.WIDE R100, R10, 0x4, R2 ;  /* 0x000000040a647825 */ /* 0x000fc800078e0202 */
[--C-:B------:R-:W-:Y:S01]  /*c7df0*/  IMAD.WIDE R12, R10, 0x4, R4.reuse ;  /* 0x000000040a0c7825 */ /* 0x100fe200078e0204 */
[----:B------:R-:W4:Y:S01]  /*c7e00*/  LDC R105, c[0x0][0x22c] ;  /* 0x00008b00ff697b82 */ /* 0x000f220000000800 */
[----:B------:R1:W-:Y:S02]  /*c7e10*/  @P6 STG.E desc[UR60][R102.64], R250 ;  /* 0x000000fa66006986 */ /* 0x0003e4000c10193c */
[----:B-1----:R-:W-:-:S05]  /*c7e20*/  IMAD.WIDE R102, R0, 0x4, R4 ;  /* 0x0000000400667825 */ /* 0x002fca00078e0204 */
[----:B------:R1:W-:Y:S01]  /*c7e30*/  @P2 STG.E desc[UR60][R102.64], R248 ;  /* 0x000000f866002986 */ /* 0x0003e2000c10193c */
[----:B------:R-:W-:-:S03]  /*c7e40*/  ISETP.GE.AND P2, PT, R8, R72, PT ;  /* 0x000000480800720c */ /* 0x000fc60003f46270 */
[----:B------:R-:W4:Y:S04]  /*c7e50*/  LDL.LU R72, [R1+0x2e78] ;  /* 0x002e780001487983 */ /* 0x000f280000300800 */
[----:B------:R-:W4:Y:S04]  /*c7e60*/  LDL.LU R250, [R1+0xfb0] ;  /* 0x000fb00001fa7983 */ /* 0x000f280000300800 */
[----:B-1----:R-:W4:Y:S04]  /*c7e70*/  LDL.LU R248, [R1+0xab0] ;  /* 0x000ab00001f87983 */ /* 0x002f280000300800 */
[----:B------:R1:W-:Y:S04]  /*c7e80*/  @P4 STG.E desc[UR60][R100.64], R251 ;  /* 0x000000fb64004986 */ /* 0x0003e8000c10193c */
[----:B--2---:R2:W-:Y:S04]  /*c7e90*/  @P3 STG.E desc[UR60][R12.64], R249 ;  /* 0x000000f90c003986 */ /* 0x0045e8000c10193c */
[----:B-1----:R-:W4:Y:S04]  /*c7ea0*/  LDL.LU R251, [R1+0xfc4] ;  /* 0x000fc40001fb7983 */ /* 0x002f280000300800 */
[----:B--2---:R-:W2:Y:S01]  /*c7eb0*/  LDL.LU R249, [R1+0xfd4] ;  /* 0x000fd40001f97983 */ /* 0x004ea20000300800 */
        /* <DEDUP_REMOVED lines=16> */
[----:B----4-:R3:W-:Y:S01]  /*c7fc0*/  @P3 STG.E desc[UR60][R102.64], R229 ;  /* 0x000000e566003986 */ /* 0x0107e2000c10193c */
[----:B------:R-:W-:-:S03]  /*c7fd0*/  ISETP.GE.AND P3, PT, R8, R73, PT ;  /* 0x000000490800720c */ /* 0x000fc60003f66270 */
[----:B------:R-:W4:Y:S01]  /*c7fe0*/  LDL.LU R73, [R1+0x2e74] ;  /* 0x002e740001497983 */ /* 0x000f220000300800 */
[----:B------:R-:W-:-:S03]  /*c7ff0*/  ISETP.LT.AND P6, PT, R7, R14, !P0 ;  /* 0x0000000e0700720c */ /* 0x000fc600047c1270 */
[----:B------:R-:W4:Y:S01]  /*c8000*/  LDL.LU R237, [R1+0xfb4] ;  /* 0x000fb40001ed7983 */ /* 0x000f220000300800 */
[----:B------:R-:W-:-:S03]  /*c8010*/  IMAD.WIDE R100, R10, 0x4, R4 ;  /* 0x000000040a647825 */ /* 0x000fc600078e0204 */
[----:B------:R-:W4:Y:S01]  /*c8020*/  LDL.LU R233, [R1+0xab4] ;  /* 0x000ab40001e97983 */ /* 0x000f220000300800 */
[----:B------:R-:W-:Y:S01]  /*c8030*/  IADD3 R0, R10, R106, RZ ;  /* 0x0000006a0a007210 */ /* 0x000fe20007ffe0ff */
[----:B------:R-:W-:Y:S01]  /*c8040*/  VIADD R8, R6, 0x15c ;  /* 0x0000015c06087836 */ /* 0x000fe20000000000 */
[----:B------:R-:W4:Y:S01]  /*c8050*/  LDC R106, c[0x0][0x248] ;  /* 0x00009200ff6a7b82 */ /* 0x000f220000000800 */
[----:B------:R-:W4:Y:S02]  /*c8060*/  LDL.LU R231, [R1+0xfc8] ;  /* 0x000fc80001e77983 */ /* 0x000f240000300800 */
[----:B---3--:R-:W-:Y:S02]  /*c8070*/  IMAD.WIDE R102, R0, 0x4, R2 ;  /* 0x0000000400667825 */ /* 0x008fe400078e0202 */
[----:B------:R-:W3:Y:S04]  /*c8080*/  LDL.LU R247, [R1+0xfd8] ;  /* 0x000fd80001f77983 */ /* 0x000ee80000300800 */
[----:B------:R-:W3:Y:S04]  /*c8090*/  LDL.LU R246, [R1+0xfb8] ;  /* 0x000fb80001f67983 */ /* 0x000ee80000300800 */
[----:B------:R-:W3:Y:S04]  /*c80a0*/  LDL.LU R229, [R1+0xab8] ;  /* 0x000ab80001e57983 */ /* 0x000ee80000300800 */
[----:B------:R-:W-:Y:S04]  /*c80b0*/  @P4 STG.E desc[UR60][R12.64], R250 ;  /* 0x000000fa0c004986 */ /* 0x000fe8000c10193c */
[----:B------:R-:W-:Y:S01]  /*c80c0*/  @P2 STG.E desc[UR60][R100.64], R248 ;  /* 0x000000f864002986 */ /* 0x000fe2000c10193c */
[----:B------:R-:W-:-:S02]  /*c80d0*/  ISETP.LT.AND P2, PT, R9, R14, !P0 ;  /* 0x0000000e0900720c */ /* 0x000fc40004741270 */
[----:B------:R-:W-:Y:S01]  /*c80e0*/  ISETP.GE.AND P0, PT, R8, R105, PT ;  /* 0x000000690800720c */ /* 0x000fe20003f06270 */
[----:B------:R-:W-:Y:S01]  /*c80f0*/  VIADD R8, R6, 0x15d ;  /* 0x0000015d06087836 */ /* 0x000fe20000000000 */
[----:B------:R-:W4:Y:S01]  /*c8100*/  LDC R105, c[0x0][0x248] ;  /* 0x00009200ff697b82 */ /* 0x000f220000000800 */
[----:B------:R1:W-:Y:S02]  /*c8110*/  @P6 STG.E desc[UR60][R102.64], R251 ;  /* 0x000000fb66006986 */ /* 0x0003e4000c10193c */
[----:B-1----:R-:W-:-:S06]  /*c8120*/  IMAD.WIDE R102, R0, 0x4, R4 ;  /* 0x0000000400667825 */ /* 0x002fcc00078e0204 */
[----:B--2---:R1:W-:Y:S01]  /*c8130*/  @P2 STG.E desc[UR60][R102.64], R249 ;  /* 0x000000f966002986 */ /* 0x0043e2000c10193c */
        /* <DEDUP_REMOVED lines=15> */
[----:B----4-:R4:W-:Y:S01]  /*c8230*/  @P4 STG.E desc[UR60][R12.64], R237 ;  /* 0x000000ed0c004986 */ /* 0x0109e2000c10193c */
[-C--:B------:R-:W-:Y:S01]  /*c8240*/  ISETP.LT.AND P4, PT, R7, R14.reuse, !P2 ;  /* 0x0000000e0700720c */ /* 0x080fe20005781270 */
[----:B------:R-:W2:Y:S02]  /*c8250*/  LDC R107, c[0x0][0x248] ;  /* 0x00009200ff6b7b82 */ /* 0x000ea40000000800 */
        /* <DEDUP_REMOVED lines=10> */
[----:B----4-:R-:W-:-:S04]  /*c8300*/  IMAD.WIDE R12, R10, 0x4, R2 ;  /* 0x000000040a0c7825 */ /* 0x010fc800078e0202 */
[--C-:B---3--:R-:W-:Y:S01]  /*c8310*/  IMAD.WIDE R100, R10, 0x4, R4.reuse ;  /* 0x000000040a647825 */ /* 0x108fe200078e0204 */
[----:B------:R-:W3:Y:S03]  /*c8320*/  LDC R105, c[0x0][0x22c] ;  /* 0x00008b00ff697b82 */ /* 0x000ee60000000800 */
[----:B-1----:R-:W-:Y:S01]  /*c8330*/  IMAD.WIDE R102, R0, 0x4, R4 ;  /* 0x0000000400667825 */ /* 0x002fe200078e0204 */
[----:B------:R-:W-:-:S04]  /*c8340*/  IADD3 R0, R10, R106, RZ ;  /* 0x0000006a0a007210 */ /* 0x000fc80007ffe0ff */
[----:B------:R1:W-:Y:S01]  /*c8350*/  @P3 STG.E desc[UR60][R102.64], R247 ;  /* 0x000000f766003986 */ /* 0x0003e2000c10193c */
[----:B------:R-:W-:Y:S01]  /*c8360*/  ISETP.GE.AND P3, PT, R8, R75, PT ;  /* 0x0000004b0800720c */ /* 0x000fe20003f66270 */
[----:B------:R-:W4:Y:S02]  /*c8370*/  LDC R106, c[0x0][0x248] ;  /* 0x00009200ff6a7b82 */ /* 0x000f240000000800 */
[----:B------:R-:W-:Y:S04]  /*c8380*/  @P4 STG.E desc[UR60][R12.64], R246 ;  /* 0x000000f60c004986 */ /* 0x000fe8000c10193c */
[----:B------:R-:W4:Y:S04]  /*c8390*/  LDL.LU R75, [R1+0x2e6c] ;  /* 0x002e6c00014b7983 */ /* 0x000f280000300800 */
[----:B------:R1:W-:Y:S01]  /*c83a0*/  @P2 STG.E desc[UR60][R100.64], R229 ;  /* 0x000000e564002986 */ /* 0x0003e2000c10193c */
[----:B------:R-:W-:Y:S01]  /*c83b0*/  ISETP.LT.AND P2, PT, R9, R14, !P0 ;  /* 0x0000000e0900720c */ /* 0x000fe20004741270 */
[----:B-1----:R-:W-:-:S02]  /*c83c0*/  IMAD.WIDE R102, R0, 0x4, R2 ;  /* 0x0000000400667825 */ /* 0x002fc400078e0202 */
[----:B------:R-:W4:Y:S02]  /*c83d0*/  LDL.LU R247, [R1+0xac0] ;  /* 0x000ac00001f77983 */ /* 0x000f240000300800 */
[----:B------:R-:W-:Y:S01]  /*c83e0*/  VIADD R8, R6, 0x160 ;  /* 0x0000016006087836 */ /* 0x000fe20000000000 */
[----:B------:R-:W-:Y:S01]  /*c83f0*/  ISETP.LT.AND P4, PT, R7, R14, !P3 ;  /* 0x0000000e0700720c */ /* 0x000fe20005f81270 */
[----:B------:R-:W4:Y:S03]  /*c8400*/  LDL.LU R229, [R1+0xfe0] ;  /* 0x000fe00001e57983 */ /* 0x000f260000300800 */
        /* <DEDUP_REMOVED lines=8> */
[----:B--2---:R2:W-:Y:S02]  /*c8490*/  @P6 STG.E desc[UR60][R102.64], R250 ;  /* 0x000000fa66006986 */ /* 0x0045e4000c10193c */
[----:B--2---:R-:W-:-:S05]  /*c84a0*/  IMAD.WIDE R102, R0, 0x4, R4 ;  /* 0x0000000400667825 */ /* 0x004fca00078e0204 */
[----:B------:R2:W-:Y:S01]  /*c84b0*/  @P2 STG.E desc[UR60][R102.64], R248 ;  /* 0x000000f866002986 */ /* 0x0005e2000c10193c */
[----:B------:R-:W-:-:S03]  /*c84c0*/  ISETP.GE.AND P2, PT, R8, R60, PT ;  /* 0x0000003c0800720c */ /* 0x000fc60003f46270 */
[----:B------:R-:W4:Y:S04]  /*c84d0*/  LDL.LU R60, [R1+0x2e68] ;  /* 0x002e6800013c7983 */ /* 0x000f280000300800 */
[----:B------:R-:W4:Y:S04]  /*c84e0*/  LDL.LU R250, [R1+0x6c0] ;  /* 0x0006c00001fa7983 */ /* 0x000f280000300800 */
[----:B--2---:R-:W2:Y:S04]  /*c84f0*/  LDL.LU R248, [R1+0x6b0] ;  /* 0x0006b00001f87983 */ /* 0x004ea80000300800 */
[----:B------:R3:W-:Y:S04]  /*c8500*/  @P4 STG.E desc[UR60][R12.64], R251 ;  /* 0x000000fb0c004986 */ /* 0x0007e8000c10193c */
[----:B------:R1:W-:Y:S04]  /*c8510*/  @P3 STG.E desc[UR60][R100.64], R249 ;  /* 0x000000f964003986 */ /* 0x0003e8000c10193c */
[----:B---3--:R-:W3:Y:S04]  /*c8520*/  LDL.LU R251, [R1+0xac4] ;  /* 0x000ac40001fb7983 */ /* 0x008ee80000300800 */
[----:B-1----:R-:W3:Y:S01]  /*c8530*/  LDL.LU R249, [R1+0xfe4] ;  /* 0x000fe40001f97983 */ /* 0x002ee20000300800 */
        /* <DEDUP_REMOVED lines=12> */
[----:B----4-:R4:W-:Y:S02]  /*c8600*/  @P6 STG.E desc[UR60][R102.64], R247 ;  /* 0x000000f766006986 */ /* 0x0109e4000c10193c */
[----:B------:R-:W-:-:S05]  /*c8610*/  IMAD.WIDE R12, R10, 0x4, R2 ;  /* 0x000000040a0c7825 */ /* 0x000fca00078e0202 */
[----:B------:R-:W1:Y:S01]  /*c8620*/  LDC R15, c[0x0][0x22c] ;  /* 0x00008b00ff0f7b82 */ /* 0x000e620000000800 */
[----:B----4-:R-:W-:-:S05]  /*c8630*/  IMAD.WIDE R102, R0, 0x4, R4 ;  /* 0x0000000400667825 */ /* 0x010fca00078e0204 */
[----:B------:R4:W-:Y:S01]  /*c8640*/  @P3 STG.E desc[UR60][R102.64], R229 ;  /* 0x000000e566003986 */ /* 0x0009e2000c10193c */
        /* <DEDUP_REMOVED lines=8> */
[----:B------:R-:W1:Y:S01]  /*c86d0*/  LDC R106, c[0x0][0x248] ;  /* 0x00009200ff6a7b82 */ /* 0x000e620000000800 */
[----:B------:R-:W3:Y:S02]  /*c86e0*/  LDL.LU R231, [R1+0xac8] ;  /* 0x000ac80001e77983 */ /* 0x000ee40000300800 */
[----:B----4-:R-:W-:Y:S02]  /*c86f0*/  IMAD.WIDE R102, R0, 0x4, R2 ;  /* 0x0000000400667825 */ /* 0x010fe400078e0202 */
[----:B------:R-:W4:Y:S04]  /*c8700*/  LDL.LU R247, [R1+0xfe8] ;  /* 0x000fe80001f77983 */ /* 0x000f280000300800 */
[----:B------:R-:W4:Y:S04]  /*c8710*/  LDL.LU R246, [R1+0x6c8] ;  /* 0x0006c80001f67983 */ /* 0x000f280000300800 */
[----:B------:R-:W4:Y:S04]  /*c8720*/  LDL.LU R229, [R1+0x6b8] ;  /* 0x0006b80001e57983 */ /* 0x000f280000300800 */
[----:B------:R-:W-:Y:S04]  /*c8730*/  @P4 STG.E desc[UR60][R12.64], R250 ;  /* 0x000000fa0c004986 */ /* 0x000fe8000c10193c */
[----:B--2---:R-:W-:Y:S01]  /*c8740*/  @P2 STG.E desc[UR60][R100.64], R248 ;  /* 0x000000f864002986 */ /* 0x004fe2000c10193c */
[----:B------:R-:W-:-:S02]  /*c8750*/  ISETP.LT.AND P2, PT, R9, R14, !P0 ;  /* 0x0000000e0900720c */ /* 0x000fc40004741270 */
[----:B------:R-:W-:Y:S01]  /*c8760*/  ISETP.GE.AND P0, PT, R8, R104, PT ;  /* 0x000000680800720c */ /* 0x000fe20003f06270 */
[----:B------:R-:W-:Y:S01]  /*c8770*/  VIADD R8, R6, 0x165 ;  /* 0x0000016506087836 */ /* 0x000fe20000000000 */
[----:B------:R-:W2:Y:S01]  /*c8780*/  LDC R104, c[0x0][0x248] ;  /* 0x00009200ff687b82 */ /* 0x000ea20000000800 */
[----:B---3--:R3:W-:Y:S02]  /*c8790*/  @P6 STG.E desc[UR60][R102.64], R251 ;  /* 0x000000fb66006986 */ /* 0x0087e4000c10193c */
[----:B---3--:R-:W-:-:S06]  /*c87a0*/  IMAD.WIDE R102, R0, 0x4, R4 ;  /* 0x0000000400667825 */ /* 0x008fcc00078e0204 */
[----:B------:R3:W-:Y:S01]  /*c87b0*/  @P2 STG.E desc[UR60][R102.64], R249 ;  /* 0x000000f966002986 */ /* 0x0007e2000c10193c */
[----:B------:R-:W-:-:S03]  /*c87c0*/  ISETP.GE.AND P2, PT, R8, R62, PT ;  /* 0x0000003e0800720c */ /* 0x000fc60003f46270 */
[----:B------:R-:W4:Y:S04]  /*c87d0*/  LDL.LU R62, [R1+0x2e60] ;  /* 0x002e6000013e7983 */ /* 0x000f280000300800 */
[----:B------:R-:W4:Y:S04]  /*c87e0*/  LDL.LU R250, [R1+0xacc] ;  /* 0x000acc0001fa7983 */ /* 0x000f280000300800 */
[----:B------:R-:W4:Y:S04]  /*c87f0*/  LDL.LU R248, [R1+0xfec] ;  /* 0x000fec0001f87983 */ /* 0x000f280000300800 */
[----:B------:R-:W4:Y:S04]  /*c8800*/  LDL.LU R251, [R1+0x6cc] ;  /* 0x0006cc0001fb7983 */ /* 0x000f280000300800 */
[----:B---3--:R-:W3:Y:S01]  /*c8810*/  LDL.LU R249, [R1+0x6bc] ;  /* 0x0006bc0001f97983 */ /* 0x008ee20000300800 */
        /* <DEDUP_REMOVED lines=11> */
[----:B------:R-:W3:Y:S02]  /*c88d0*/  LDC R107, c[0x0][0x248] ;  /* 0x00009200ff6b7b82 */ /* 0x000ee40000000800 */
[----:B------:R2:W-:Y:S01]  /*c88e0*/  @P3 STG.E desc[UR60][R100.64], R233 ;  /* 0x000000e964003986 */ /* 0x0005e2000c10193c */
[CC--:B------:R-:W-:Y:S01]  /*c88f0*/  ISETP.LT.AND P3, PT, R9.reuse, R14.reuse, !P0 ;  /* 0x0000000e0900720c */ /* 0x0c0fe20004761270 */
[C---:B------:R-:W-:Y:S01]  /*c8900*/  IMAD.WIDE R102, R0.reuse, 0x4, R2 ;  /* 0x0000000400667825 */ /* 0x040fe200078e0202 */
[----:B------:R-:W-:Y:S02]  /*c8910*/  ISETP.LT.AND P2, PT, R9, R14, !P2 ;  /* 0x0000000e0900720c */ /* 0x000fe40005741270 */
[----:B--2---:R-:W-:-:S02]  /*c8920*/  IADD3 R10, R0, R104, RZ ;  /* 0x00000068000a7210 */ /* 0x004fc40007ffe0ff */
[----:B------:R-:W-:Y:S01]  /*c8930*/  ISETP.GE.AND P0, PT, R8, R15, PT ;  /* 0x0000000f0800720c */ /* 0x000fe20003f06270 */
[----:B------:R2:W-:Y:S01]  /*c8940*/  @P6 STG.E desc[UR60][R102.64], R231 ;  /* 0x000000e766006986 */ /* 0x0005e2000c10193c */
[----:B------:R-:W1:Y:S01]  /*c8950*/  LDC R15, c[0x0][0x248] ;  /* 0x00009200ff0f7b82 */ /* 0x000e620000000800 */
[----:B------:R-:W-:Y:S01]  /*c8960*/  VIADD R8, R6, 0x167 ;  /* 0x0000016706087836 */ /* 0x000fe20000000000 */
[----:B------:R-:W-:Y:S01]  /*c8970*/  ISETP.LT.AND P6, PT, R7, R14, !P0 ;  /* 0x0000000e0700720c */ /* 0x000fe200047c1270 */
[----:B------:R-:W-:-:S04]  /*c8980*/  IMAD.WIDE R100, R10, 0x4, R2 ;  /* 0x000000040a647825 */ /* 0x000fc800078e0202 */
[--C-:B------:R-:W-:Y:S01]  /*c8990*/  IMAD.WIDE R12, R10, 0x4, R4.reuse ;  /* 0x000000040a0c7825 */ /* 0x100fe200078e0204 */
[----:B------:R-:W3:Y:S03]  /*c89a0*/  LDC R104, c[0x0][0x22c] ;  /* 0x00008b00ff687b82 */ /* 0x000ee60000000800 */
[----:B--2---:R-:W-:Y:S01]  /*c89b0*/  IMAD.WIDE R102, R0, 0x4, R4 ;  /* 0x0000000400667825 */ /* 0x004fe200078e0204 */
[----:B------:R-:W-:-:S04]  /*c89c0*/  IADD3 R0, R10, R106, RZ ;  /* 0x0000006a0a007210 */ /* 0x000fc80007ffe0ff */
[----:B----4-:R2:W-:Y:S01]  /*c89d0*/  @P3 STG.E desc[UR60][R102.64], R247 ;  /* 0x000000f766003986 */ /* 0x0105e2000c10193c */
[----:B------:R-:W-:Y:S01]  /*c89e0*/  ISETP.GE.AND P3, PT, R8, R64, PT ;  /* 0x000000400800720c */ /* 0x000fe20003f66270 */
[----:B------:R-:W4:Y:S02]  /*c89f0*/  LDC R106, c[0x0][0x248] ;  /* 0x00009200ff6a7b82 */ /* 0x000f240000000800 */
        /* <DEDUP_REMOVED lines=25> */
[----:B---3--:R3:W-:Y:S04]  /*c8b90*/  @P3 STG.E desc[UR60][R12.64], R249 ;  /* 0x000000f90c003986 */ /* 0x0087e8000c10193c */
[----:B-1----:R-:W4:Y:S04]  /*c8ba0*/  LDL.LU R251, [R1+0x1004] ;  /* 0x0010040001fb7983 */ /* 0x002f280000300800 */
[----:B---3--:R-:W3:Y:S01]  /*c8bb0*/  LDL.LU R249, [R1+0x1014] ;  /* 0x0010140001f97983 */ /* 0x008ee20000300800 */
        /* <DEDUP_REMOVED lines=39> */
[----:B---3--:R1:W-:Y:S01]  /*c8e30*/  @P2 STG.E desc[UR60][R102.64], R249 ;  /* 0x000000f966002986 */ /* 0x0083e2000c10193c */
[----:B------:R-:W-:-:S03]  /*c8e40*/  ISETP.GE.AND P2, PT, R8, R54, PT ;  /* 0x000000360800720c */ /* 0x000fc60003f46270 */
[----:B------:R-:W3:Y:S04]  /*c8e50*/  LDL.LU R54, [R1+0x2e50] ;  /* 0x002e500001367983 */ /* 0x000ee80000300800 */
[----:B------:R-:W3:Y:S04]  /*c8e60*/  LDL.LU R250, [R1+0x100c] ;  /* 0x00100c0001fa7983 */ /* 0x000ee80000300800 */
[----:B------:R-:W3:Y:S04]  /*c8e70*/  LDL.LU R248, [R1+0x101c] ;  /* 0x00101c0001f87983 */ /* 0x000ee80000300800 */
[----:B------:R-:W3:Y:S04]  /*c8e80*/  LDL.LU R251, [R1+0xffc] ;  /* 0x000ffc0001fb7983 */ /* 0x000ee80000300800 */
[----:B-1----:R-:W3:Y:S01]  /*c8e90*/  LDL.LU R249, [R1+0xadc] ;  /* 0x000adc0001f97983 */ /* 0x002ee20000300800 */
[----:B------:R-:W-:-:S02]  /*c8ea0*/  ISETP.LT.AND P4, PT, R7, R14, !P3 ;  /* 0x0000000e0700720c */ /* 0x000fc40005f81270 */
[----:B------:R-:W-:Y:S02]  /*c8eb0*/  ISETP.LT.AND P3, PT, R9, R14, !P3 ;  /* 0x0000000e0900720c */ /* 0x000fe40005f61270 */
        /* <DEDUP_REMOVED lines=9> */
[----:B------:R-:W3:Y:S02]  /*c8f50*/  LDC R107, c[0x0][0x248] ;  /* 0x00009200ff6b7b82 */ /* 0x000ee40000000800 */
        /* <DEDUP_REMOVED lines=11> */
[--C-:B--2---:R-:W-:Y:S01]  /*c9010*/  IMAD.WIDE R100, R10, 0x4, R4.reuse ;  /* 0x000000040a647825 */ /* 0x104fe200078e0204 */
[----:B------:R-:W2:Y:S03]  /*c9020*/  LDC R15, c[0x0][0x22c] ;  /* 0x00008b00ff0f7b82 */ /* 0x000ea60000000800 */
        /* <DEDUP_REMOVED lines=22> */
[----:B---3--:R3:W-:Y:S02]  /*c9190*/  @P6 STG.E desc[UR60][R102.64], R250 ;  /* 0x000000fa66006986 */ /* 0x0087e4000c10193c */
[----:B---3--:R-:W-:-:S05]  /*c91a0*/  IMAD.WIDE R102, R0, 0x4, R4 ;  /* 0x0000000400667825 */ /* 0x008fca00078e0204 */
[----:B------:R3:W-:Y:S01]  /*c91b0*/  @P2 STG.E desc[UR60][R102.64], R248 ;  /* 0x000000f866002986 */ /* 0x0007e2000c10193c */
[----:B------:R-:W-:-:S03]  /*c91c0*/  ISETP.GE.AND P2, PT, R8, R56, PT ;  /* 0x000000380800720c */ /* 0x000fc60003f46270 */
[----:B------:R-:W4:Y:S04]  /*c91d0*/  LDL.LU R56, [R1+0x2e48] ;  /* 0x002e480001387983 */ /* 0x000f280000300800 */
[----:B------:R-:W4:Y:S04]  /*c91e0*/  LDL.LU R250, [R1+0x6e0] ;  /* 0x0006e00001fa7983 */ /* 0x000f280000300800 */
[----:B---3--:R-:W3:Y:S04]  /*c91f0*/  LDL.LU R248, [R1+0x6d0] ;  /* 0x0006d00001f87983 */ /* 0x008ee80000300800 */
        /* <DEDUP_REMOVED lines=31> */
[----:B----4-:R-:W-:Y:S02]  /*c93f0*/  IMAD.WIDE R102, R0, 0x4, R2 ;  /* 0x0000000400667825 */ /* 0x010fe400078e0202 */
[----:B------:R-:W4:Y:S04]  /*c9400*/  LDL.LU R247, [R1+0x1028] ;  /* 0x0010280001f77983 */ /* 0x000f280000300800 */
[----:B------:R-:W4:Y:S04]  /*c9410*/  LDL.LU R246, [R1+0x6e8] ;  /* 0x0006e80001f67983 */ /* 0x000f280000300800 */
[----:B------:R-:W4:Y:S04]  /*c9420*/  LDL.LU R229, [R1+0x6d8] ;  /* 0x0006d80001e57983 */ /* 0x000f280000300800 */
[----:B------:R-:W-:Y:S04]  /*c9430*/  @P4 STG.E desc[UR60][R12.64], R250 ;  /* 0x000000fa0c004986 */ /* 0x000fe8000c10193c */
[----:B---3--:R-:W-:Y:S01]  /*c9440*/  @P2 STG.E desc[UR60][R100.64], R248 ;  /* 0x000000f864002986 */ /* 0x008fe2000c10193c */
[----:B------:R-:W-:-:S02]  /*c9450*/  ISETP.LT.AND P2, PT, R9, R14, !P0 ;  /* 0x0000000e0900720c */ /* 0x000fc40004741270 */
[----:B------:R-:W-:Y:S01]  /*c9460*/  ISETP.GE.AND P0, PT, R8, R105, PT ;  /* 0x000000690800720c */ /* 0x000fe20003f06270 */
[----:B------:R-:W-:Y:S01]  /*c9470*/  VIADD R8, R6, 0x175 ;  /* 0x0000017506087836 */ /* 0x000fe20000000000 */
[----:B------:R-:W3:Y:S01]  /*c9480*/  LDC R105, c[0x0][0x248] ;  /* 0x00009200ff697b82 */ /* 0x000ee20000000800 */
[----:B--2---:R2:W-:Y:S02]  /*c9490*/  @P6 STG.E desc[UR60][R102.64], R251 ;  /* 0x000000fb66006986 */ /* 0x0045e4000c10193c */
[----:B--2---:R-:W-:-:S06]  /*c94a0*/  IMAD.WIDE R102, R0, 0x4, R4 ;  /* 0x0000000400667825 */ /* 0x004fcc00078e0204 */
[----:B------:R2:W-:Y:S01]  /*c94b0*/  @P2 STG.E desc[UR60][R102.64], R249 ;  /* 0x000000f966002986 */ /* 0x0005e2000c10193c */
[----:B------:R-:W-:-:S03]  /*c94c0*/  ISETP.GE.AND P2, PT, R8, R58, PT ;  /* 0x0000003a0800720c */ /* 0x000fc60003f46270 */
[----:B------:R-:W4:Y:S04]  /*c94d0*/  LDL.LU R58, [R1+0x2e40] ;  /* 0x002e4000013a7983 */ /* 0x000f280000300800 */
[----:B------:R-:W4:Y:S04]  /*c94e0*/  LDL.LU R250, [R1+0xaec] ;  /* 0x000aec0001fa7983 */ /* 0x000f280000300800 */
[----:B------:R-:W4:Y:S04]  /*c94f0*/  LDL.LU R248, [R1+0x102c] ;  /* 0x00102c0001f87983 */ /* 0x000f280000300800 */
[----:B------:R-:W4:Y:S04]  /*c9500*/  LDL.LU R251, [R1+0x6ec] ;  /* 0x0006ec0001fb7983 */ /* 0x000f280000300800 */
[----:B--2---:R-:W2:Y:S01]  /*c9510*/  LDL.LU R249, [R1+0x6dc] ;  /* 0x0006dc0001f97983 */ /* 0x004ea20000300800 */
        /* <DEDUP_REMOVED lines=16> */
[----:B---3--:R-:W-:-:S02]  /*c9620*/  IADD3 R10, R0, R105, RZ ;  /* 0x00000069000a7210 */ /* 0x008fc40007ffe0ff */
        /* <DEDUP_REMOVED lines=8> */
[----:B---3--:R-:W-:Y:S01]  /*c96b0*/  IMAD.WIDE R102, R0, 0x4, R4 ;  /* 0x0000000400667825 */ /* 0x008fe200078e0204 */
        /* <DEDUP_REMOVED lines=115> */
[-C--:B------:R-:W-:Y:S01]  /*c9df0*/  ISETP.LT.AND P4, PT, R7, R14.reuse, !P3 ;  /* 0x0000000e0700720c */ /* 0x080fe20005f81270 */
        /* <DEDUP_REMOVED lines=67> */
[----:B------:R-:W-:Y:S02]  /*ca230*/  ISETP.LT.AND P3, PT, R9, R14, !P3 ;  /* 0x0000000e0900720c */ /* 0x000fe40005f61270 */
[----:B-1----:R-:W-:Y:S02]  /*ca240*/  IADD3 R10, R0, R104, RZ ;  /* 0x00000068000a7210 */ /* 0x002fe40007ffe0ff */
[----:B------:R-:W-:Y:S01]  /*ca250*/  ISETP.LT.AND P6, PT, R7, R14, !P0 ;  /* 0x0000000e0700720c */ /* 0x000fe200047c1270 */
[----:B------:R-:W1:Y:S02]  /*ca260*/  LDC R104, c[0x0][0x22c] ;  /* 0x00008b00ff687b82 */ /* 0x000e640000000800 */
[C---:B------:R-:W-:Y:S01]  /*ca270*/  IMAD.WIDE R12, R10.reuse, 0x4, R2 ;  /* 0x000000040a0c7825 */ /* 0x040fe200078e0202 */
[----:B------:R-:W-:-:S03]  /*ca280*/  IADD3 R0, R10, R107, RZ ;  /* 0x0000006b0a007210 */ /* 0x000fc60007ffe0ff */
[----:B------:R-:W-:Y:S01]  /*ca290*/  IMAD.WIDE R100, R10, 0x4, R4 ;  /* 0x000000040a647825 */ /* 0x000fe200078e0204 */
[----:B------:R-:W-:Y:S03]  /*ca2a0*/  @P4 STG.E desc[UR60][R12.64], R237 ;  /* 0x000000ed0c004986 */ /* 0x000fe6000c10193c */
[----:B------:R-:W-:Y:S01]  /*ca2b0*/  VIADD R8, R6, 0x186 ;  /* 0x0000018606087836 */ /* 0x000fe20000000000 */
[-C--:B------:R-:W-:Y:S01]  /*ca2c0*/  ISETP.LT.AND P4, PT, R7, R14.reuse, !P2 ;  /* 0x0000000e0700720c */ /* 0x080fe20005781270 */
[----:B------:R-:W3:Y:S01]  /*ca2d0*/  LDC R107, c[0x0][0x248] ;  /* 0x00009200ff6b7b82 */ /* 0x000ee20000000800 */
[----:B------:R2:W-:Y:S01]  /*ca2e0*/  @P3 STG.E desc[UR60][R100.64], R233 ;  /* 0x000000e964003986 */ /* 0x0005e2000c10193c */
[CC--:B------:R-:W-:Y:S01]  /*ca2f0*/  ISETP.LT.AND P3, PT, R9.reuse, R14.reuse, !P0 ;  /* 0x0000000e0900720c */ /* 0x0c0fe20004761270 */
[----:B------:R-:W-:Y:S01]  /*ca300*/  IMAD.WIDE R102, R0, 0x4, R2 ;  /* 0x0000000400667825 */ /* 0x000fe200078e0202 */
[----:B------:R-:W-:-:S02]  /*ca310*/  ISETP.LT.AND P2, PT, R9, R14, !P2 ;  /* 0x0000000e0900720c */ /* 0x000fc40005741270 */
[----:B--2---:R-:W-:Y:S02]  /*ca320*/  IADD3 R10, R0, R15, RZ ;  /* 0x0000000f000a7210 */ /* 0x004fe40007ffe0ff */
[----:B------:R-:W-:Y:S01]  /*ca330*/  ISETP.GE.AND P0, PT, R8, R105, PT ;  /* 0x000000690800720c */ /* 0x000fe20003f06270 */
[----:B------:R2:W-:Y:S01]  /*ca340*/  @P6 STG.E desc[UR60][R102.64], R231 ;  /* 0x000000e766006986 */ /* 0x0005e2000c10193c */
[----:B------:R-:W-:Y:S01]  /*ca350*/  VIADD R8, R6, 0x187 ;  /* 0x0000018706087836 */ /* 0x000fe20000000000 */
[----:B------:R-:W1:Y:S01]  /*ca360*/  LDC R105, c[0x0][0x248] ;  /* 0x00009200ff697b82 */ /* 0x000e620000000800 */
[----:B------:R-:W-:Y:S01]  /*ca370*/  ISETP.LT.AND P6, PT, R7, R14, !P0 ;  /* 0x0000000e0700720c */ /* 0x000fe200047c1270 */
[----:B------:R-:W-:-:S04]  /*ca380*/  IMAD.WIDE R100, R10, 0x4, R2 ;  /* 0x000000040a647825 */ /* 0x000fc800078e0202 */
[--C-:B------:R-:W-:Y:S02]  /*ca390*/  IMAD.WIDE R12, R10, 0x4, R4.reuse ;  /* 0x000000040a0c7825 */ /* 0x100fe400078e0204 */
[----:B------:R-:W3:Y:S02]  /*ca3a0*/  LDC R15, c[0x0][0x22c] ;  /* 0x00008b00ff0f7b82 */ /* 0x000ee40000000800 */
        /* <DEDUP_REMOVED lines=11> */
[----:B------:R-:W-:Y:S02]  /*ca460*/  VIADD R8, R6, 0x188 ;  /* 0x0000018806087836 */ /* 0x000fe40000000000 */
[----:B-1----:R-:W4:Y:S03]  /*ca470*/  LDL.LU R229, [R1+0x710] ;  /* 0x0007100001e57983 */ /* 0x002f260000300800 */
[----:B------:R-:W-:Y:S01]  /*ca480*/  ISETP.GE.AND P0, PT, R8, R104, PT ;  /* 0x000000680800720c */ /* 0x000fe20003f06270 */
[----:B------:R-:W-:Y:S01]  /*ca490*/  VIADD R8, R6, 0x189 ;  /* 0x0000018906087836 */ /* 0x000fe20000000000 */
[-C--:B------:R-:W-:Y:S01]  /*ca4a0*/  ISETP.LT.AND P4, PT, R7, R14.reuse, !P3 ;  /* 0x0000000e0700720c */ /* 0x080fe20005f81270 */
[----:B------:R-:W1:Y:S01]  /*ca4b0*/  LDC R104, c[0x0][0x248] ;  /* 0x00009200ff687b82 */ /* 0x000e620000000800 */
[----:B------:R-:W-:-:S02]  /*ca4c0*/  ISETP.LT.AND P3, PT, R9, R14, !P3 ;  /* 0x0000000e0900720c */ /* 0x000fc40005f61270 */
[----:B------:R-:W-:-:S05]  /*ca4d0*/  IADD3 R10, R0, R105, RZ ;  /* 0x00000069000a7210 */ /* 0x000fca0007ffe0ff */
[C---:B------:R-:W-:Y:S01]  /*ca4e0*/  IMAD.WIDE R100, R10.reuse, 0x4, R2 ;  /* 0x000000040a647825 */ /* 0x040fe200078e0202 */
[----:B------:R-:W4:Y:S03]  /*ca4f0*/  LDC R105, c[0x0][0x248] ;  /* 0x00009200ff697b82 */ /* 0x000f260000000800 */
[--C-:B------:R-:W-:Y:S01]  /*ca500*/  IMAD.WIDE R12, R10, 0x4, R4.reuse ;  /* 0x000000040a0c7825 */ /* 0x100fe200078e0204 */
[----:B------:R1:W-:Y:S03]  /*ca510*/  @P6 STG.E desc[UR60][R102.64], R250 ;  /* 0x000000fa66006986 */ /* 0x0003e6000c10193c */
        /* <DEDUP_REMOVED lines=14> */
[----:B------:R-:W1:Y:S01]  /*ca600*/  LDC R10, c[0x0][0x22c] ;  /* 0x00008b00ff0a7b82 */ /* 0x000e620000000800 */
[----:B------:R-:W-:Y:S01]  /*ca610*/  IMAD.WIDE R102, R0, 0x4, R2 ;  /* 0x0000000400667825 */ /* 0x000fe200078e0202 */
[-C--:B------:R-:W-:Y:S02]  /*ca620*/  ISETP.LT.AND P4, PT, R7, R14.reuse, !P2 ;  /* 0x0000000e0700720c */ /* 0x080fe40005781270 */
[----:B------:R-:W-:Y:S01]  /*ca630*/  ISETP.GE.AND P0, PT, R8, R15, PT ;  /* 0x0000000f0800720c */ /* 0x000fe20003f06270 */
[----:B------:R-:W-:Y:S01]  /*ca640*/  VIADD R8, R6, 0x18b ;  /* 0x0000018b06087836 */ /* 0x000fe20000000000 */
[----:B------:R-:W-:-:S02]  /*ca650*/  ISETP.LT.AND P2, PT, R9, R14, !P2 ;  /* 0x0000000e0900720c */ /* 0x000fc40005741270 */
[----:B------:R-:W-:Y:S01]  /*ca660*/  IADD3 R100, R0, R104, RZ ;  /* 0x0000006800647210 */ /* 0x000fe20007ffe0ff */
[----:B------:R-:W3:Y:S01]  /*ca670*/  LDC R15, c[0x0][0x248] ;  /* 0x00009200ff0f7b82 */ /* 0x000ee20000000800 */
[----:B--2---:R2:W-:Y:S03]  /*ca680*/  @P6 STG.E desc[UR60][R102.64], R247 ;  /* 0x000000f766006986 */ /* 0x0045e6000c10193c */
[----:B------:R-:W-:-:S04]  /*ca690*/  IMAD.WIDE R12, R100, 0x4, R2 ;  /* 0x00000004640c7825 */ /* 0x000fc800078e0202 */
[----:B------:R-:W3:Y:S01]  /*ca6a0*/  LDC R104, c[0x0][0x22c] ;  /* 0x00008b00ff687b82 */ /* 0x000ee20000000800 */
[----:B--2---:R-:W-:-:S05]  /*ca6b0*/  IMAD.WIDE R102, R0, 0x4, R4 ;  /* 0x0000000400667825 */ /* 0x004fca00078e0204 */
[----:B----4-:R2:W-:Y:S01]  /*ca6c0*/  @P3 STG.E desc[UR60][R102.64], R229 ;  /* 0x000000e566003986 */ /* 0x0105e2000c10193c */
[----:B------:R-:W-:-:S03]  /*ca6d0*/  ISETP.GE.AND P3, PT, R8, R41, PT ;  /* 0x000000290800720c */ /* 0x000fc60003f66270 */
[----:B------:R-:W4:Y:S01]  /*ca6e0*/  LDL.LU R41, [R1+0x2e14] ;  /* 0x002e140001297983 */ /* 0x000f220000300800 */
[----:B------:R-:W-:-:S03]  /*ca6f0*/  IADD3 R0, R100, R106, RZ ;  /* 0x0000006a64007210 */ /* 0x000fc60007ffe0ff */
[----:B------:R-:W4:Y:S01]  /*ca700*/  LDL.LU R237, [R1+0x294] ;  /* 0x0002940001ed7983 */ /* 0x000f220000300800 */
[----:B------:R-:W-:Y:S01]  /*ca710*/  IMAD.WIDE R100, R100, 0x4, R4 ;  /* 0x0000000464647825 */ /* 0x000fe200078e0204 */
[----:B------:R-:W-:Y:S01]  /*ca720*/  ISETP.LT.AND P6, PT, R7, R14, !P0 ;  /* 0x0000000e0700720c */ /* 0x000fe200047c1270 */
[----:B------:R-:W4:Y:S01]  /*ca730*/  LDC R106, c[0x0][0x248] ;  /* 0x00009200ff6a7b82 */ /* 0x000f220000000800 */
[----:B------:R-:W4:Y:S01]  /*ca740*/  LDL.LU R233, [R1+0x274] ;  /* 0x0002740001e97983 */ /* 0x000f220000300800 */
[----:B------:R-:W-:-:S03]  /*ca750*/  VIADD R8, R6, 0x18c ;  /* 0x0000018c06087836 */ /* 0x000fc60000000000 */
[----:B------:R-:W4:Y:S01]  /*ca760*/  LDL.LU R231, [R1+0xb18] ;  /* 0x000b180001e77983 */ /* 0x000f220000300800 */
[----:B--2---:R-:W-:-:S03]  /*ca770*/  IMAD.WIDE R102, R0, 0x4, R2 ;  /* 0x0000000400667825 */ /* 0x004fc600078e0202 */
[----:B------:R-:W2:Y:S04]  /*ca780*/  LDL.LU R247, [R1+0x718] ;  /* 0x0007180001f77983 */ /* 0x000ea80000300800 */
[----:B------:R-:W2:Y:S04]  /*ca790*/  LDL.LU R246, [R1+0x298] ;  /* 0x0002980001f67983 */ /* 0x000ea80000300800 */
[----:B------:R-:W2:Y:S04]  /*ca7a0*/  LDL.LU R229, [R1+0x278] ;  /* 0x0002780001e57983 */ /* 0x000ea80000300800 */
[----:B------:R1:W-:Y:S04]  /*ca7b0*/  @P4 STG.E desc[UR60][R12.64], R250 ;  /* 0x000000fa0c004986 */ /* 0x0003e8000c10193c */
[----:B------:R3:W-:Y:S01]  /*ca7c0*/  @P2 STG.E desc[UR60][R100.64], R248 ;  /* 0x000000f864002986 */ /* 0x0007e2000c10193c */
[----:B------:R-:W-:-:S02]  /*ca7d0*/  ISETP.LT.AND P2, PT, R9, R14, !P0 ;  /* 0x0000000e0900720c */ /* 0x000fc40004741270 */
[----:B-1----:R-:W-:Y:S01]  /*ca7e0*/  ISETP.GE.AND P0, PT, R8, R10, PT ;  /* 0x0000000a0800720c */ /* 0x002fe20003f06270 */
[----:B------:R-:W-:Y:S01]  /*ca7f0*/  VIADD R8, R6, 0x18d ;  /* 0x0000018d06087836 */ /* 0x000fe20000000000 */
[----:B------:R-:W1:Y:S01]  /*ca800*/  LDC R10, c[0x0][0x248] ;  /* 0x00009200ff0a7b82 */ /* 0x000e620000000800 */
[----:B------:R-:W-:Y:S01]  /*ca810*/  IMAD.WIDE R12, R0, 0x4, R4 ;  /* 0x00000004000c7825 */ /* 0x000fe200078e0204 */
[----:B------:R3:W-:Y:S07]  /*ca820*/  @P6 STG.E desc[UR60][R102.64], R251 ;  /* 0x000000fb66006986 */ /* 0x0007ee000c10193c */
[----:B---3--:R3:W-:Y:S01]  /*ca830*/  @P2 STG.E desc[UR60][R12.64], R249 ;  /* 0x000000f90c002986 */ /* 0x0087e2000c10193c */
[----:B------:R-:W-:-:S03]  /*ca840*/  ISETP.GE.AND P2, PT, R8, R42, PT ;  /* 0x0000002a0800720c */ /* 0x000fc60003f46270 */
[----:B------:R-:W2:Y:S04]  /*ca850*/  LDL.LU R42, [R1+0x2e10] ;  /* 0x002e1000012a7983 */ /* 0x000ea80000300800 */
[----:B------:R-:W2:Y:S04]  /*ca860*/  LDL.LU R250, [R1+0xb1c] ;  /* 0x000b1c0001fa7983 */ /* 0x000ea80000300800 */
[----:B------:R-:W2:Y:S04]  /*ca870*/  LDL.LU R248, [R1+0x71c] ;  /* 0x00071c0001f87983 */ /* 0x000ea80000300800 */
[----:B------:R-:W2:Y:S04]  /*ca880*/  LDL.LU R251, [R1+0x29c] ;  /* 0x00029c0001fb7983 */ /* 0x000ea80000300800 */
[----:B---3--:R-:W3:Y:S01]  /*ca890*/  LDL.LU R249, [R1+0x27c] ;  /* 0x00027c0001f97983 */ /* 0x008ee20000300800 */
[----:B------:R-:W-:-:S02]  /*ca8a0*/  ISETP.LT.AND P4, PT, R7, R14, !P3 ;  /* 0x0000000e0700720c */ /* 0x000fc40005f81270 */
[-C--:B------:R-:W-:Y:S02]  /*ca8b0*/  ISETP.LT.AND P3, PT, R9, R14.reuse, !P3 ;  /* 0x0000000e0900720c */ /* 0x080fe40005f61270 */
[----:B------:R-:W-:Y:S02]  /*ca8c0*/  IADD3 R102, R0, R15, RZ ;  /* 0x0000000f00667210 */ /* 0x000fe40007ffe0ff */
[----:B------:R-:W-:Y:S01]  /*ca8d0*/  ISETP.LT.AND P6, PT, R7, R14, !P0 ;  /* 0x0000000e0700720c */ /* 0x000fe200047c1270 */
[----:B------:R-:W-:Y:S01]  /*ca8e0*/  VIADD R8, R6, 0x18e ;  /* 0x0000018e06087836 */ /* 0x000fe20000000000 */
[C---:B------:R-:W-:Y:S01]  /*ca8f0*/  IADD3 R0, R102.reuse, R105, RZ ;  /* 0x0000006966007210 */ /* 0x040fe20007ffe0ff */
[C---:B------:R-:W-:Y:S01]  /*ca900*/  IMAD.WIDE R100, R102.reuse, 0x4, R2 ;  /* 0x0000000466647825 */ /* 0x040fe200078e0202 */
[----:B------:R-:W2:Y:S03]  /*ca910*/  LDC R15, c[0x0][0x22c] ;  /* 0x00008b00ff0f7b82 */ /* 0x000ea60000000800 */
[----:B------:R-:W-:-:S04]  /*ca920*/  IMAD.WIDE R102, R102, 0x4, R4 ;  /* 0x0000000466667825 */ /* 0x000fc800078e0204 */
[----:B------:R-:W-:Y:S01]  /*ca930*/  IMAD.WIDE R12, R0, 0x4, R2 ;  /* 0x00000004000c7825 */ /* 0x000fe200078e0202 */
[----:B------:R-:W3:Y:S01]  /*ca940*/  LDC R105, c[0x0][0x248] ;  /* 0x00009200ff697b82 */ /* 0x000ee20000000800 */
[----:B----4-:R-:W-:Y:S01]  /*ca950*/  @P4 STG.E desc[UR60][R100.64], R237 ;  /* 0x000000ed64004986 */ /* 0x010fe2000c10193c */
[----:B------:R-:W-:-:S03]  /*ca960*/  ISETP.LT.AND P4, PT, R7, R14, !P2 ;  /* 0x0000000e0700720c */ /* 0x000fc60005781270 */
[----:B------:R1:W-:Y:S01]  /*ca970*/  @P3 STG.E desc[UR60][R102.64], R233 ;  /* 0x000000e966003986 */ /* 0x0003e2000c10193c */
[CC--:B------:R-:W-:Y:S02]  /*ca980*/  ISETP.LT.AND P3, PT, R9.reuse, R14.reuse, !P0 ;  /* 0x0000000e0900720c */ /* 0x0c0fe40004761270 */
[----:B------:R-:W-:Y:S02]  /*ca990*/  ISETP.LT.AND P2, PT, R9, R14, !P2 ;  /* 0x0000000e0900720c */ /* 0x000fe40005741270 */
[----:B------:R-:W-:Y:S01]  /*ca9a0*/  ISETP.GE.AND P0, PT, R8, R104, PT ;  /* 0x000000680800720c */ /* 0x000fe20003f06270 */
[----:B------:R4:W-:Y:S01]  /*ca9b0*/  @P6 STG.E desc[UR60][R12.64], R231 ;  /* 0x000000e70c006986 */ /* 0x0009e2000c10193c */
[----:B------:R-:W2:Y:S01]  /*ca9c0*/  LDC R104, c[0x0][0x248] ;  /* 0x00009200ff687b82 */ /* 0x000ea20000000800 */
[----:B-1----:R-:W-:Y:S01]  /*ca9d0*/  IADD3 R102, R0, R10, RZ ;  /* 0x0000000a00667210 */ /* 0x002fe20007ffe0ff */
[----:B------:R-:W-:Y:S01]  /*ca9e0*/  VIADD R8, R6, 0x18f ;  /* 0x0000018f06087836 */ /* 0x000fe20000000000 */
[----:B------:R-:W-:-:S05]  /*ca9f0*/  ISETP.LT.AND P6, PT, R7, R14, !P0 ;  /* 0x0000000e0700720c */ /* 0x000fca00047c1270 */
[----:B------:R-:W1:Y:S01]  /*caa00*/  LDC R10, c[0x0][0x22c] ;  /* 0x00008b00ff0a7b82 */ /* 0x000e620000000800 */
[----:B------:R-:W-:-:S04]  /*caa10*/  IMAD.WIDE R100, R102, 0x4, R2 ;  /* 0x0000000466647825 */ /* 0x000fc800078e0202 */
[--C-:B----4-:R-:W-:Y:S01]  /*caa20*/  IMAD.WIDE R12, R0, 0x4, R4.reuse ;  /* 0x00000004000c7825 */ /* 0x110fe200078e0204 */
[C---:B------:R-:W-:Y:S02]  /*caa30*/  IADD3 R0, R102.reuse, R106, RZ ;  /* 0x0000006a66007210 */ /* 0x040fe40007ffe0ff */
[----:B------:R-:W4:Y:S01]  /*caa40*/  LDC R106, c[0x0][0x248] ;  /* 0x00009200ff6a7b82 */ /* 0x000f220000000800 */
[----:B------:R-:W-:Y:S01]  /*caa50*/  IMAD.WIDE R102, R102, 0x4, R4 ;  /* 0x0000000466667825 */ /* 0x000fe200078e0204 */
[----:B--2---:R2:W-:Y:S01]  /*caa60*/  @P3 STG.E desc[UR60][R12.64], R247 ;  /* 0x000000f70c003986 */ /* 0x0045e2000c10193c */
        /* <DEDUP_REMOVED lines=16> */
[----:B------:R-:W4:Y:S01]  /*cab70*/  LDC R104, c[0x0][0x22c] ;  /* 0x00008b00ff687b82 */ /* 0x000f220000000800 */
[----:B------:R1:W-:Y:S02]  /*cab80*/  @P6 STG.E desc[UR60][R12.64], R250 ;  /* 0x000000fa0c006986 */ /* 0x0003e4000c10193c */
[----:B-1----:R-:W-:-:S05]  /*cab90*/  IMAD.WIDE R12, R0, 0x4, R4 ;  /* 0x00000004000c7825 */ /* 0x002fca00078e0204 */
[----:B------:R1:W-:Y:S01]  /*caba0*/  @P2 STG.E desc[UR60][R12.64], R248 ;  /* 0x000000f80c002986 */ /* 0x0003e2000c10193c */
[----:B------:R-:W-:-:S03]  /*cabb0*/  ISETP.GE.AND P2, PT, R8, R28, PT ;  /* 0x0000001c0800720c */ /* 0x000fc60003f46270 */
[----:B------:R-:W4:Y:S04]  /*cabc0*/  LDL.LU R28, [R1+0x2e08] ;  /* 0x002e0800011c7983 */ /* 0x000f280000300800 */
[----:B------:R-:W4:Y:S04]  /*cabd0*/  LDL.LU R250, [R1+0x220] ;  /* 0x0002200001fa7983 */ /* 0x000f280000300800 */
[----:B-1----:R-:W4:Y:S01]  /*cabe0*/  LDL.LU R248, [R1+0x210] ;  /* 0x0002100001f87983 */ /* 0x002f220000300800 */
[C---:B---3--:R-:W-:Y:S01]  /*cabf0*/  IADD3 R0, R102.reuse, R105, RZ ;  /* 0x0000006966007210 */ /* 0x048fe20007ffe0ff */
[----:B------:R-:W-:Y:S01]  /*cac00*/  IMAD.WIDE R102, R102, 0x4, R4 ;  /* 0x0000000466667825 */ /* 0x000fe200078e0204 */
[-C--:B------:R-:W-:Y:S01]  /*cac10*/  ISETP.LT.AND P6, PT, R7, R14.reuse, !P0 ;  /* 0x0000000e0700720c */ /* 0x080fe200047c1270 */
[----:B------:R1:W-:Y:S01]  /*cac20*/  @P4 STG.E desc[UR60][R100.64], R251 ;  /* 0x000000fb64004986 */ /* 0x0003e2000c10193c */
[----:B------:R-:W3:Y:S03]  /*cac30*/  LDC R105, c[0x0][0x248] ;  /* 0x00009200ff697b82 */ /* 0x000ee60000000800 */
[----:B------:R1:W-:Y:S04]  /*cac40*/  @P3 STG.E desc[UR60][R102.64], R249 ;  /* 0x000000f966003986 */ /* 0x0003e8000c10193c */
[----:B-1----:R-:W3:Y:S04]  /*cac50*/  LDL.LU R251, [R1+0x254] ;  /* 0x0002540001fb7983 */ /* 0x002ee80000300800 */
[----:B------:R-:W3:Y:S01]  /*cac60*/  LDL.LU R249, [R1+0x234] ;  /* 0x0002340001f97983 */ /* 0x000ee20000300800 */
[----:B------:R-:W-:Y:S01]  /*cac70*/  ISETP.LT.AND P3, PT, R9, R14, !P0 ;  /* 0x0000000e0900720c */ /* 0x000fe20004761270 */
[----:B------:R-:W-:-:S04]  /*cac80*/  IMAD.WIDE R12, R0, 0x4, R2 ;  /* 0x00000004000c7825 */ /* 0x000fc800078e0202 */
[----:B------:R-:W-:Y:S01]  /*cac90*/  VIADD R8, R6, 0x192 ;  /* 0x0000019206087836 */ /* 0x000fe20000000000 */
[----:B------:R-:W-:-:S04]  /*caca0*/  ISETP.LT.AND P4, PT, R7, R14, !P2 ;  /* 0x0000000e0700720c */ /* 0x000fc80005781270 */
[----:B------:R-:W-:Y:S01]  /*cacb0*/  ISETP.GE.AND P0, PT, R8, R10, PT ;  /* 0x0000000a0800720c */ /* 0x000fe20003f06270 */
[----:B------:R-:W-:Y:S01]  /*cacc0*/  VIADD R8, R6, 0x193 ;  /* 0x0000019306087836 */ /* 0x000fe20000000000 */
[----:B------:R-:W-:Y:S01]  /*cacd0*/  ISETP.LT.AND P2, PT, R9, R14, !P2 ;  /* 0x0000000e0900720c */ /* 0x000fe20005741270 */
[----:B------:R-:W1:Y:S01]  /*cace0*/  LDC R10, c[0x0][0x248] ;  /* 0x00009200ff0a7b82 */ /* 0x000e620000000800 */
[----:B------:R-:W-:-:S05]  /*cacf0*/  IADD3 R102, R0, R15, RZ ;  /* 0x0000000f00667210 */ /* 0x000fca0007ffe0ff */
[----:B------:R-:W-:Y:S02]  /*cad00*/  IMAD.WIDE R100, R102, 0x4, R2 ;  /* 0x0000000466647825 */ /* 0x000fe400078e0202 */
[----:B------:R-:W1:Y:S01]  /*cad10*/  LDC R15, c[0x0][0x22c] ;  /* 0x00008b00ff0f7b82 */ /* 0x000e620000000800 */
[----:B--2---:R2:W-:Y:S01]  /*cad20*/  @P6 STG.E desc[UR60][R12.64], R247 ;  /* 0x000000f70c006986 */ /* 0x0045e2000c10193c */
[----:B------:R-:W-:Y:S01]  /*cad30*/  ISETP.LT.AND P6, PT, R7, R14, !P0 ;  /* 0x0000000e0700720c */ /* 0x000fe200047c1270 */
[----:B--2---:R-:W-:-:S05]  /*cad40*/  IMAD.WIDE R12, R0, 0x4, R4 ;  /* 0x00000004000c7825 */ /* 0x004fca00078e0204 */
[----:B----4-:R2:W-:Y:S01]  /*cad50*/  @P3 STG.E desc[UR60][R12.64], R229 ;  /* 0x000000e50c003986 */ /* 0x0105e2000c10193c */
[----:B------:R-:W-:-:S03]  /*cad60*/  ISETP.GE.AND P3, PT, R8, R29, PT ;  /* 0x0000001d0800720c */ /* 0x000fc60003f66270 */
[----:B------:R-:W4:Y:S01]  /*cad70*/  LDL.LU R29, [R1+0x2e04] ;  /* 0x002e0400011d7983 */ /* 0x000f220000300800 */
[----:B------:R-:W-:-:S03]  /*cad80*/  IADD3 R0, R102, R106, RZ ;  /* 0x0000006a66007210 */ /* 0x000fc60007ffe0ff */
[----:B------:R-:W4:Y:S01]  /*cad90*/  LDL.LU R237, [R1+0x224] ;  /* 0x0002240001ed7983 */ /* 0x000f220000300800 */
[----:B------:R-:W-:Y:S01]  /*cada0*/  IMAD.WIDE R102, R102, 0x4, R4 ;  /* 0x0000000466667825 */ /* 0x000fe200078e0204 */
[----:B------:R-:W4:Y:S02]  /*cadb0*/  LDC R106, c[0x0][0x248] ;  /* 0x00009200ff6a7b82 */ /* 0x000f240000000800 */
[----:B------:R-:W4:Y:S01]  /*cadc0*/  LDL.LU R233, [R1+0x214] ;  /* 0x0002140001e97983 */ /* 0x000f220000300800 */
[----:B--2---:R-:W-:-:S03]  /*cadd0*/  IMAD.WIDE R12, R0, 0x4, R2 ;  /* 0x00000004000c7825 */ /* 0x004fc600078e0202 */
[----:B------:R-:W2:Y:S01]  /*cade0*/  LDL.LU R231, [R1+0x258] ;  /* 0x0002580001e77983 */ /* 0x000ea20000300800 */
[----:B------:R-:W-:-:S03]  /*cadf0*/  VIADD R8, R6, 0x194 ;  /* 0x0000019406087836 */ /* 0x000fc60000000000 */
        /* <DEDUP_REMOVED lines=13> */
[----:B------:R-:W2:Y:S04]  /*caed0*/  LDL.LU R30, [R1+0x2e00] ;  /* 0x002e0000011e7983 */ /* 0x000ea80000300800 */
[----:B------:R-:W2:Y:S04]  /*caee0*/  LDL.LU R250, [R1+0x25c] ;  /* 0x00025c0001fa7983 */ /* 0x000ea80000300800 */
[----:B------:R-:W2:Y:S04]  /*caef0*/  LDL.LU R248, [R1+0x23c] ;  /* 0x00023c0001f87983 */ /* 0x000ea80000300800 */
[----:B------:R-:W2:Y:S04]  /*caf00*/  LDL.LU R251, [R1+0x22c] ;  /* 0x00022c0001fb7983 */ /* 0x000ea80000300800 */
[----:B---3--:R-:W3:Y:S01]  /*caf10*/  LDL.LU R249, [R1+0x21c] ;  /* 0x00021c0001f97983 */ /* 0x008ee20000300800 */
[----:B------:R-:W-:-:S02]  /*caf20*/  ISETP.LT.AND P4, PT, R7, R14, !P3 ;  /* 0x0000000e0700720c */ /* 0x000fc40005f81270 */
[----:B------:R-:W-:Y:S02]  /*caf30*/  ISETP.LT.AND P3, PT, R9, R14, !P3 ;  /* 0x0000000e0900720c */ /* 0x000fe40005f61270 */
[----:B-1----:R-:W-:Y:S02]  /*caf40*/  IADD3 R102, R0, R10, RZ ;  /* 0x0000000a00667210 */ /* 0x002fe40007ffe0ff */
[----:B------:R-:W-:Y:S01]  /*caf50*/  ISETP.LT.AND P6, PT, R7, R14, !P0 ;  /* 0x0000000e0700720c */ /* 0x000fe200047c1270 */
[----:B------:R-:W-:Y:S01]  /*caf60*/  VIADD R8, R6, 0x196 ;  /* 0x0000019606087836 */ /* 0x000fe20000000000 */
[C---:B------:R-:W-:Y:S01]  /*caf70*/  IADD3 R0, R102.reuse, R105, RZ ;  /* 0x0000006966007210 */ /* 0x040fe20007ffe0ff */
[C---:B------:R-:W-:Y:S01]  /*caf80*/  IMAD.WIDE R100, R102.reuse, 0x4, R2 ;  /* 0x0000000466647825 */ /* 0x040fe200078e0202 */
[----:B------:R-:W1:Y:S03]  /*caf90*/  LDC R10, c[0x0][0x22c] ;  /* 0x00008b00ff0a7b82 */ /* 0x000e660000000800 */
[----:B------:R-:W-:-:S04]  /*cafa0*/  IMAD.WIDE R102, R102, 0x4, R4 ;  /* 0x0000000466667825 */ /* 0x000fc800078e0204 */
[----:B------:R-:W-:Y:S01]  /*cafb0*/  IMAD.WIDE R12, R0, 0x4, R2 ;  /* 0x00000004000c7825 */ /* 0x000fe200078e0202 */
[----:B------:R-:W1:Y:S01]  /*cafc0*/  LDC R105, c[0x0][0x248] ;  /* 0x00009200ff697b82 */ /* 0x000e620000000800 */
[----:B----4-:R-:W-:Y:S01]  /*cafd0*/  @P4 STG.E desc[UR60][R100.64], R237 ;  /* 0x000000ed64004986 */ /* 0x010fe2000c10193c */
[----:B------:R-:W-:-:S03]  /*cafe0*/  ISETP.LT.AND P4, PT, R7, R14, !P2 ;  /* 0x0000000e0700720c */ /* 0x000fc60005781270 */
[----:B------:R4:W-:Y:S01]  /*caff0*/  @P3 STG.E desc[UR60][R102.64], R233 ;  /* 0x000000e966003986 */ /* 0x0009e2000c10193c */
[CC--:B------:R-:W-:Y:S02]  /*cb000*/  ISETP.LT.AND P3, PT, R9.reuse, R14.reuse, !P0 ;  /* 0x0000000e0900720c */ /* 0x0c0fe40004761270 */
[----:B------:R-:W-:Y:S02]  /*cb010*/  ISETP.LT.AND P2, PT, R9, R14, !P2 ;  /* 0x0000000e0900720c */ /* 0x000fe40005741270 */
[----:B------:R-:W-:Y:S01]  /*cb020*/  ISETP.GE.AND P0, PT, R8, R15, PT ;  /* 0x0000000f0800720c */ /* 0x000fe20003f06270 */
[----:B--2---:R2:W-:Y:S01]  /*cb030*/  @P6 STG.E desc[UR60][R12.64], R231 ;  /* 0x000000e70c006986 */ /* 0x0045e2000c10193c */
[----:B------:R-:W1:Y:S01]  /*cb040*/  LDC R15, c[0x0][0x248] ;  /* 0x00009200ff0f7b82 */ /* 0x000e620000000800 */
[----:B----4-:R-:W-:Y:S01]  /*cb050*/  IADD3 R102, R0, R104, RZ ;  /* 0x0000006800667210 */ /* 0x010fe20007ffe0ff */
[----:B------:R-:W-:Y:S01]  /*cb060*/  VIADD R8, R6, 0x197 ;  /* 0x0000019706087836 */ /* 0x000fe20000000000 */
[----:B------:R-:W-:-:S05]  /*cb070*/  ISETP.LT.AND P6, PT, R7, R14, !P0 ;  /* 0x0000000e0700720c */ /* 0x000fca00047c1270 */
[----:B------:R-:W4:Y:S01]  /*cb080*/  LDC R104, c[0x0][0x22c] ;  /* 0x00008b00ff687b82 */ /* 0x000f220000000800 */
[----:B------:R-:W-:-:S04]  /*cb090*/  IMAD.WIDE R100, R102, 0x4, R2 ;  /* 0x0000000466647825 */ /* 0x000fc800078e0202 */
[--C-:B--2---:R-:W-:Y:S01]  /*cb0a0*/  IMAD.WIDE R12, R0, 0x4, R4.reuse ;  /* 0x00000004000c7825 */ /* 0x104fe200078e0204 */
[C---:B------:R-:W-:Y:S02]  /*cb0b0*/  IADD3 R0, R102.reuse, R106, RZ ;  /* 0x0000006a66007210 */ /* 0x040fe40007ffe0ff */
[----:B------:R-:W2:Y:S01]  /*cb0c0*/  LDC R106, c[0x0][0x248] ;  /* 0x00009200ff6a7b82 */ /* 0x000ea20000000800 */
[----:B------:R-:W-:Y:S01]  /*cb0d0*/  IMAD.WIDE R102, R102, 0x4, R4 ;  /* 0x0000000466667825 */ /* 0x000fe200078e0204 */
[----:B------:R1:W-:Y:S01]  /*cb0e0*/  @P3 STG.E desc[UR60][R12.64], R247 ;  /* 0x000000f70c003986 */ /* 0x0003e2000c10193c */
[----:B------:R-:W-:-:S03]  /*cb0f0*/  ISETP.GE.AND P3, PT, R8, R32, PT ;  /* 0x000000200800720c */ /* 0x000fc60003f66270 */
[----:B------:R-:W-:Y:S04]  /*cb100*/  @P4 STG.E desc[UR60][R100.64], R246 ;  /* 0x000000f664004986 */ /* 0x000fe8000c10193c */
[----:B------:R-:W2:Y:S04]  /*cb110*/  LDL.LU R32, [R1+0x2dfc] ;  /* 0x002dfc0001207983 */ /* 0x000ea80000300800 */
[----:B------:R1:W-:Y:S01]  /*cb120*/  @P2 STG.E desc[UR60][R102.64], R229 ;  /* 0x000000e566002986 */ /* 0x0003e2000c10193c */
[----:B------:R-:W-:Y:S01]  /*cb130*/  ISETP.LT.AND P2, PT, R9, R14, !P0 ;  /* 0x0000000e0900720c */ /* 0x000fe20004741270 */
[----:B-1----:R-:W-:-:S02]  /*cb140*/  IMAD.WIDE R12, R0, 0x4, R2 ;  /* 0x00000004000c7825 */ /* 0x002fc400078e0202 */
[----:B------:R-:W2:Y:S02]  /*cb150*/  LDL.LU R247, [R1+0x1f0] ;  /* 0x0001f00001f77983 */ /* 0x000ea40000300800 */
[----:B------:R-:W-:Y:S01]  /*cb160*/  VIADD R8, R6, 0x198 ;  /* 0x0000019806087836 */ /* 0x000fe20000000000 */
[----:B------:R-:W-:Y:S01]  /*cb170*/  ISETP.LT.AND P4, PT, R7, R14, !P3 ;  /* 0x0000000e0700720c */ /* 0x000fe20005f81270 */
[----:B------:R-:W2:Y:S03]  /*cb180*/  LDL.LU R229, [R1+0x1c0] ;  /* 0x0001c00001e57983 */ /* 0x000ea60000300800 */
[----:B------:R-:W-:Y:S01]  /*cb190*/  ISETP.GE.AND P0, PT, R8, R10, PT ;  /* 0x0000000a0800720c */ /* 0x000fe20003f06270 */
[----:B------:R-:W-:Y:S01]  /*cb1a0*/  VIADD R8, R6, 0x199 ;  /* 0x0000019906087836 */ /* 0x000fe20000000000 */
[----:B------:R-:W-:Y:S01]  /*cb1b0*/  IADD3 R102, R0, R15, RZ ;  /* 0x0000000f00667210 */ /* 0x000fe20007ffe0ff */
[----:B------:R-:W1:Y:S01]  /*cb1c0*/  LDC R10, c[0x0][0x248] ;  /* 0x00009200ff0a7b82 */ /* 0x000e620000000800 */
[----:B------:R-:W-:-:S03]  /*cb1d0*/  ISETP.LT.AND P3, PT, R9, R14, !P3 ;  /* 0x0000000e0900720c */ /* 0x000fc60005f61270 */
[----:B------:R-:W-:-:S04]  /*cb1e0*/  IMAD.WIDE R100, R102, 0x4, R2 ;  /* 0x0000000466647825 */ /* 0x000fc800078e0202 */
[----:B------:R-:W2:Y:S01]  /*cb1f0*/  LDC R15, c[0x0][0x22c] ;  /* 0x00008b00ff0f7b82 */ /* 0x000ea20000000800 */
[----:B------:R4:W-:Y:S02]  /*cb200*/  @P6 STG.E desc[UR60][R12.64], R250 ;  /* 0x000000fa0c006986 */ /* 0x0009e4000c10193c */
[----:B----4-:R-:W-:-:S05]  /*cb210*/  IMAD.WIDE R12, R0, 0x4, R4 ;  /* 0x00000004000c7825 */ /* 0x010fca00078e0204 */
[----:B------:R4:W-:Y:S01]  /*cb220*/  @P2 STG.E desc[UR60][R12.64], R248 ;  /* 0x000000f80c002986 */ /* 0x0009e2000c10193c */
[----:B------:R-:W-:-:S03]  /*cb230*/  ISETP.GE.AND P2, PT, R8, R20, PT ;  /* 0x000000140800720c */ /* 0x000fc60003f46270 */
[----:B------:R-:W2:Y:S04]  /*cb240*/  LDL.LU R20, [R1+0x2df8] ;  /* 0x002df80001147983 */ /* 0x000ea80000300800 */
[----:B------:R-:W2:Y:S04]  /*cb250*/  LDL.LU R250, [R1+0x1a0] ;  /* 0x0001a00001fa7983 */ /* 0x000ea80000300800 */
[----:B----4-:R-:W4:Y:S01]  /*cb260*/  LDL.LU R248, [R1+0x190] ;  /* 0x0001900001f87983 */ /* 0x010f220000300800 */
[C---:B------:R-:W-:Y:S01]  /*cb270*/  IADD3 R0, R102.reuse, R105, RZ ;  /* 0x0000006966007210 */ /* 0x040fe20007ffe0ff */
[----:B------:R-:W-:Y:S01]  /*cb280*/  IMAD.WIDE R102, R102, 0x4, R4 ;  /* 0x0000000466667825 */ /* 0x000fe200078e0204 */
[-C--:B------:R-:W-:Y:S01]  /*cb290*/  ISETP.LT.AND P6, PT, R7, R14.reuse, !P0 ;  /* 0x0000000e0700720c */ /* 0x080fe200047c1270 */
[----:B------:R1:W-:Y:S01]  /*cb2a0*/  @P4 STG.E desc[UR60][R100.64], R251 ;  /* 0x000000fb64004986 */ /* 0x0003e2000c10193c */
[----:B------:R-:W4:Y:S03]  /*cb2b0*/  LDC R105, c[0x0][0x248] ;  /* 0x00009200ff697b82 */ /* 0x000f260000000800 */
[----:B---3--:R3:W-:Y:S04]  /*cb2c0*/  @P3 STG.E desc[UR60][R102.64], R249 ;  /* 0x000000f966003986 */ /* 0x0087e8000c10193c */
[----:B-1----:R-:W4:Y:S04]  /*cb2d0*/  LDL.LU R251, [R1+0x1f4] ;  /* 0x0001f40001fb7983 */ /* 0x002f280000300800 */
[----:B---3--:R-:W3:Y:S01]  /*cb2e0*/  LDL.LU R249, [R1+0x1c4] ;  /* 0x0001c40001f97983 */ /* 0x008ee20000300800 */
        /* <DEDUP_REMOVED lines=14> */
[----:B------:R2:W-:Y:S01]  /*cb3d0*/  @P3 STG.E desc[UR60][R12.64], R229 ;  /* 0x000000e50c003986 */ /* 0x0005e2000c10193c */
[----:B------:R-:W-:-:S03]  /*cb3e0*/  ISETP.GE.AND P3, PT, R8, R21, PT ;  /* 0x000000150800720c */ /* 0x000fc60003f66270 */
[----:B------:R-:W3:Y:S01]  /*cb3f0*/  LDL.LU R21, [R1+0x2df4] ;  /* 0x002df40001157983 */ /* 0x000ee20000300800 */
[----:B------:R-:W-:-:S03]  /*cb400*/  IADD3 R0, R102, R106, RZ ;  /* 0x0000006a66007210 */ /* 0x000fc60007ffe0ff */
[----:B------:R-:W3:Y:S01]  /*cb410*/  LDL.LU R237, [R1+0x1a4] ;  /* 0x0001a40001ed7983 */ /* 0x000ee20000300800 */
[----:B------:R-:W-:Y:S01]  /*cb420*/  IMAD.WIDE R102, R102, 0x4, R4 ;  /* 0x0000000466667825 */ /* 0x000fe200078e0204 */
[----:B------:R-:W1:Y:S02]  /*cb430*/  LDC R106, c[0x0][0x248] ;  /* 0x00009200ff6a7b82 */ /* 0x000e640000000800 */
[----:B------:R-:W3:Y:S01]  /*cb440*/  LDL.LU R233, [R1+0x194] ;  /* 0x0001940001e97983 */ /* 0x000ee20000300800 */
[----:B--2---:R-:W-:-:S03]  /*cb450*/  IMAD.WIDE R12, R0, 0x4, R2 ;  /* 0x00000004000c7825 */ /* 0x004fc600078e0202 */
[----:B------:R-:W2:Y:S01]  /*cb460*/  LDL.LU R231, [R1+0x1f8] ;  /* 0x0001f80001e77983 */ /* 0x000ea20000300800 */
[----:B------:R-:W-:-:S03]  /*cb470*/  VIADD R8, R6, 0x19c ;  /* 0x0000019c06087836 */ /* 0x000fc60000000000 */
        /* <DEDUP_REMOVED lines=23> */
[C---:B------:R-:W-:Y:S01]  /*cb5f0*/  IADD3 R0, R102.reuse, R105, RZ ;  /* 0x0000006966007210 */ /* 0x040fe20007ffe0ff */
[C---:B------:R-:W-:Y:S01]  /*cb600*/  IMAD.WIDE R100, R102.reuse, 0x4, R2 ;  /* 0x0000000466647825 */ /* 0x040fe200078e0202 */
[----:B------:R-:W1:Y:S03]  /*cb610*/  LDC R104, c[0x0][0x22c] ;  /* 0x00008b00ff687b82 */ /* 0x000e660000000800 */
[----:B------:R-:W-:-:S04]  /*cb620*/  IMAD.WIDE R102, R102, 0x4, R4 ;  /* 0x0000000466667825 */ /* 0x000fc800078e0204 */
[----:B------:R-:W-:Y:S01]  /*cb630*/  IMAD.WIDE R12, R0, 0x4, R2 ;  /* 0x00000004000c7825 */ /* 0x000fe200078e0202 */
[----:B------:R-:W3:Y:S01]  /*cb640*/  LDC R105, c[0x0][0x248] ;  /* 0x00009200ff697b82 */ /* 0x000ee20000000800 */
[----:B------:R-:W-:Y:S01]  /*cb650*/  @P4 STG.E desc[UR60][R100.64], R237 ;  /* 0x000000ed64004986 */ /* 0x000fe2000c10193c */
        /* <DEDUP_REMOVED lines=34> */
[----:B---3--:R3:W-:Y:S02]  /*cb880*/  @P6 STG.E desc[UR60][R12.64], R250 ;  /* 0x000000fa0c006986 */ /* 0x0087e4000c10193c */
[----:B---3--:R-:W-:-:S05]  /*cb890*/  IMAD.WIDE R12, R0, 0x4, R4 ;  /* 0x00000004000c7825 */ /* 0x008fca00078e0204 */
[----:B------:R3:W-:Y:S01]  /*cb8a0*/  @P2 STG.E desc[UR60][R12.64], R248 ;  /* 0x000000f80c002986 */ /* 0x0007e2000c10193c */
[----:B------:R-:W-:-:S03]  /*cb8b0*/  ISETP.GE.AND P2, PT, R8, R24, PT ;  /* 0x000000180800720c */ /* 0x000fc60003f46270 */
[----:B------:R-:W2:Y:S04]  /*cb8c0*/  LDL.LU R24, [R1+0x2de8] ;  /* 0x002de80001187983 */ /* 0x000ea80000300800 */
[----:B------:R-:W2:Y:S04]  /*cb8d0*/  LDL.LU R250, [R1+0x160] ;  /* 0x0001600001fa7983 */ /* 0x000ea80000300800 */
[----:B---3--:R-:W3:Y:S01]  /*cb8e0*/  LDL.LU R248, [R1+0x150] ;  /* 0x0001500001f87983 */ /* 0x008ee20000300800 */
[C---:B------:R-:W-:Y:S01]  /*cb8f0*/  IADD3 R0, R102.reuse, R105, RZ ;  /* 0x0000006966007210 */ /* 0x040fe20007ffe0ff */
[----:B------:R-:W-:Y:S01]  /*cb900*/  IMAD.WIDE R102, R102, 0x4, R4 ;  /* 0x0000000466667825 */ /* 0x000fe200078e0204 */
[-C--:B------:R-:W-:Y:S01]  /*cb910*/  ISETP.LT.AND P6, PT, R7, R14.reuse, !P0 ;  /* 0x0000000e0700720c */ /* 0x080fe200047c1270 */
[----:B------:R4:W-:Y:S01]  /*cb920*/  @P4 STG.E desc[UR60][R100.64], R251 ;  /* 0x000000fb64004986 */ /* 0x0009e2000c10193c */
[----:B------:R-:W3:Y:S03]  /*cb930*/  LDC R105, c[0x0][0x248] ;  /* 0x00009200ff697b82 */ /* 0x000ee60000000800 */
[----:B------:R1:W-:Y:S04]  /*cb940*/  @P3 STG.E desc[UR60][R102.64], R249 ;  /* 0x000000f966003986 */ /* 0x0003e8000c10193c */
[----:B----4-:R-:W4:Y:S04]  /*cb950*/  LDL.LU R251, [R1+0x184] ;  /* 0x0001840001fb7983 */ /* 0x010f280000300800 */
[----:B-1----:R-:W4:Y:S01]  /*cb960*/  LDL.LU R249, [R1+0x174] ;  /* 0x0001740001f97983 */ /* 0x002f220000300800 */
[----:B------:R-:W-:Y:S01]  /*cb970*/  ISETP.LT.AND P3, PT, R9, R14, !P0 ;  /* 0x0000000e0900720c */ /* 0x000fe20004761270 */
[----:B------:R-:W-:-:S04]  /*cb980*/  IMAD.WIDE R12, R0, 0x4, R2 ;  /* 0x00000004000c7825 */ /* 0x000fc800078e0202 */
[----:B------:R-:W-:Y:S01]  /*cb990*/  VIADD R8, R6, 0x1a2 ;  /* 0x000001a206087836 */ /* 0x000fe20000000000 */
[----:B------:R-:W-:-:S04]  /*cb9a0*/  ISETP.LT.AND P4, PT, R7, R14, !P2 ;  /* 0x0000000e0700720c */ /* 0x000fc80005781270 */
[----:B------:R-:W-:Y:S01]  /*cb9b0*/  ISETP.GE.AND P0, PT, R8, R15, PT ;  /* 0x0000000f0800720c */ /* 0x000fe20003f06270 */
[----:B------:R-:W-:Y:S01]  /*cb9c0*/  VIADD R8, R6, 0x1a3 ;  /* 0x000001a306087836 */ /* 0x000fe20000000000 */
[----:B------:R-:W1:Y:S01]  /*cb9d0*/  LDC R15, c[0x0][0x248] ;  /* 0x00009200ff0f7b82 */ /* 0x000e620000000800 */
[----:B------:R-:W-:Y:S02]  /*cb9e0*/  ISETP.LT.AND P2, PT, R9, R14, !P2 ;  /* 0x0000000e0900720c */ /* 0x000fe40005741270 */
[----:B------:R-:W-:-:S05]  /*cb9f0*/  IADD3 R102, R0, R104, RZ ;  /* 0x0000006800667210 */ /* 0x000fca0007ffe0ff */
[----:B------:R-:W-:Y:S01]  /*cba00*/  IMAD.WIDE R100, R102, 0x4, R2 ;  /* 0x0000000466647825 */ /* 0x000fe200078e0202 */
[----:B------:R-:W4:Y:S01]  /*cba10*/  LDC R104, c[0x0][0x22c] ;  /* 0x00008b00ff687b82 */ /* 0x000f220000000800 */
[----:B--2---:R2:W-:Y:S01]  /*cba20*/  @P6 STG.E desc[UR60][R12.64], R247 ;  /* 0x000000f70c006986 */ /* 0x0045e2000c10193c */
[----:B------:R-:W-:Y:S01]  /*cba30*/  ISETP.LT.AND P6, PT, R7, R14, !P0 ;  /* 0x0000000e0700720c */ /* 0x000fe200047c1270 */
[----:B--2---:R-:W-:-:S05]  /*cba40*/  IMAD.WIDE R12, R0, 0x4, R4 ;  /* 0x00000004000c7825 */ /* 0x004fca00078e0204 */
[----:B------:R2:W-:Y:S01]  /*cba50*/  @P3 STG.E desc[UR60][R12.64], R229 ;  /* 0x000000e50c003986 */ /* 0x0005e2000c10193c */
[----:B------:R-:W-:Y:S02]  /*cba60*/  ISETP.GE.AND P3, PT, R8, R25, PT ;  /* 0x000000190800720c */ /* 0x000fe40003f66270 */
[C---:B------:R-:W-:Y:S01]  /*cba70*/  IADD3 R0, R102.reuse, R106, RZ ;  /* 0x0000006a66007210 */ /* 0x040fe20007ffe0ff */
[----:B------:R-:W4:Y:S01]  /*cba80*/  LDL.LU R25, [R1+0x2de4] ;  /* 0x002de40001197983 */ /* 0x000f220000300800 */
[----:B------:R-:W-:Y:S01]  /*cba90*/  IMAD.WIDE R102, R102, 0x4, R4 ;  /* 0x0000000466667825 */ /* 0x000fe200078e0204 */
[----:B------:R-:W4:Y:S02]  /*cbaa0*/  LDC R8, c[0x0][0x248] ;  /* 0x00009200ff087b82 */ /* 0x000f240000000800 */
[----:B------:R-:W4:Y:S04]  /*cbab0*/  LDL.LU R243, [R1+0x164] ;  /* 0x0001640001f37983 */ /* 0x000f280000300800 */
[----:B------:R-:W4:Y:S01]  /*cbac0*/  LDL.LU R237, [R1+0x154] ;  /* 0x0001540001ed7983 */ /* 0x000f220000300800 */
[----:B--2---:R-:W-:-:S03]  /*cbad0*/  IMAD.WIDE R12, R0, 0x4, R2 ;  /* 0x00000004000c7825 */ /* 0x004fc600078e0202 */
[----:B------:R-:W2:Y:S04]  /*cbae0*/  LDL.LU R233, [R1+0x188] ;  /* 0x0001880001e97983 */ /* 0x000ea80000300800 */
[----:B------:R-:W2:Y:S04]  /*cbaf0*/  LDL.LU R231, [R1+0x178] ;  /* 0x0001780001e77983 */ /* 0x000ea80000300800 */
[----:B------:R-:W2:Y:S04]  /*cbb00*/  LDL.LU R246, [R1+0x168] ;  /* 0x0001680001f67983 */ /* 0x000ea80000300800 */
[----:B------:R-:W2:Y:S04]  /*cbb10*/  LDL.LU R247, [R1+0x158] ;  /* 0x0001580001f77983 */ /* 0x000ea80000300800 */
[----:B------:R-:W-:Y:S04]  /*cbb20*/  @P4 STG.E desc[UR60][R100.64], R250 ;  /* 0x000000fa64004986 */ /* 0x000fe8000c10193c */
[----:B---3--:R1:W-:Y:S01]  /*cbb30*/  @P2 STG.E desc[UR60][R102.64], R248 ;  /* 0x000000f866002986 */ /* 0x0083e2000c10193c */
[----:B------:R-:W-:-:S02]  /*cbb40*/  ISETP.LT.AND P2, PT, R9, R14, !P0 ;  /* 0x0000000e0900720c */ /* 0x000fc40004741270 */
[----:B-1----:R-:W-:Y:S01]  /*cbb50*/  IADD3 R102, R0, R15, RZ ;  /* 0x0000000f00667210 */ /* 0x002fe20007ffe0ff */
[----:B------:R-:W-:Y:S01]  /*cbb60*/  VIADD R15, R6, 0x1a5 ;  /* 0x000001a5060f7836 */ /* 0x000fe20000000000 */
[----:B----4-:R1:W-:Y:S02]  /*cbb70*/  @P6 STG.E desc[UR60][R12.64], R251 ;  /* 0x000000fb0c006986 */ /* 0x0103e4000c10193c */
[----:B-1----:R-:W-:-:S07]  /*cbb80*/  IMAD.WIDE R12, R0, 0x4, R4 ;  /* 0x00000004000c7825 */ /* 0x002fce00078e0204 */
[----:B------:R1:W-:Y:S01]  /*cbb90*/  @P2 STG.E desc[UR60][R12.64], R249 ;  /* 0x000000f90c002986 */ /* 0x0003e2000c10193c */
[----:B------:R-:W-:Y:S01]  /*cbba0*/  ISETP.GE.AND P2, PT, R15, R26, PT ;  /* 0x0000001a0f00720c */ /* 0x000fe20003f46270 */
[----:B------:R-:W-:Y:S01]  /*cbbb0*/  VIADD R107, R6, 0x1a4 ;  /* 0x000001a4066b7836 */ /* 0x000fe20000000000 */
[-C--:B------:R-:W-:Y:S01]  /*cbbc0*/  ISETP.LT.AND P4, PT, R7, R14.reuse, !P3 ;  /* 0x0000000e0700720c */ /* 0x080fe20005f81270 */
[----:B------:R-:W3:Y:S01]  /*cbbd0*/  LDL.LU R26, [R1+0x2de0] ;  /* 0x002de000011a7983 */ /* 0x000ee20000300800 */
[C---:B------:R-:W-:Y:S01]  /*cbbe0*/  IADD3 R0, R102.reuse, R105, RZ ;  /* 0x0000006966007210 */ /* 0x040fe20007ffe0ff */
[----:B------:R-:W-:Y:S01]  /*cbbf0*/  IMAD.WIDE R100, R102, 0x4, R2 ;  /* 0x0000000466647825 */ /* 0x000fe200078e0202 */
[----:B------:R-:W4:Y:S01]  /*cbc00*/  LDC R15, c[0x0][0x22c] ;  /* 0x00008b00ff0f7b82 */ /* 0x000f220000000800 */
[----:B------:R-:W4:Y:S04]  /*cbc10*/  LDL.LU R248, [R1+0x18c] ;  /* 0x00018c0001f87983 */ /* 0x000f280000300800 */
[----:B------:R-:W3:Y:S01]  /*cbc20*/  LDL.LU R229, [R1+0x17c] ;  /* 0x00017c0001e57983 */ /* 0x000ee20000300800 */
[----:B------:R-:W-:-:S02]  /*cbc30*/  ISETP.LT.AND P3, PT, R9, R14, !P3 ;  /* 0x0000000e0900720c */ /* 0x000fc40005f61270 */
[----:B------:R-:W-:Y:S01]  /*cbc40*/  ISETP.GE.AND P0, PT, R107, R10, PT ;  /* 0x0000000a6b00720c */ /* 0x000fe20003f06270 */
[----:B------:R-:W-:Y:S01]  /*cbc50*/  IMAD.WIDE R102, R102, 0x4, R4 ;  /* 0x0000000466667825 */ /* 0x000fe200078e0204 */
[----:B------:R-:W2:Y:S03]  /*cbc60*/  LDC R10, c[0x0][0x248] ;  /* 0x00009200ff0a7b82 */ /* 0x000ea60000000800 */
[----:B------:R-:W-:Y:S01]  /*cbc70*/  VIADD R105, R6, 0x1a6 ;  /* 0x000001a606697836 */ /* 0x000fe20000000000 */
[----:B------:R-:W-:Y:S01]  /*cbc80*/  ISETP.LT.AND P6, PT, R7, R14, !P0 ;  /* 0x0000000e0700720c */ /* 0x000fe200047c1270 */
[C---:B-1----:R-:W-:Y:S01]  /*cbc90*/  IMAD.WIDE R12, R0.reuse, 0x4, R2 ;  /* 0x00000004000c7825 */ /* 0x042fe200078e0202 */
[----:B------:R-:W-:Y:S01]  /*cbca0*/  IADD3 R109, R0, R8, RZ ;  /* 0x00000008006d7210 */ /* 0x000fe20007ffe0ff */
[----:B------:R-:W3:Y:S01]  /*cbcb0*/  LDL.LU R250, [R1+0x16c] ;  /* 0x00016c0001fa7983 */ /* 0x000ee20000300800 */
[----:B------:R-:W1:Y:S03]  /*cbcc0*/  LDC R8, c[0x0][0x22c] ;  /* 0x00008b00ff087b82 */ /* 0x000e660000000800 */
[----:B------:R-:W3:Y:S01]  /*cbcd0*/  LDL.LU R251, [R1+0x15c] ;  /* 0x00015c0001fb7983 */ /* 0x000ee20000300800 */
[----:B------:R-:W-:-:S03]  /*cbce0*/  VIADD R106, R6, 0x1a9 ;  /* 0x000001a9066a7836 */ /* 0x000fc60000000000 */
[----:B------:R-:W3:Y:S01]  /*cbcf0*/  LDL.LU R249, [R1+0x120] ;  /* 0x0001200001f97983 */ /* 0x000ee20000300800 */
[----:B--2---:R-:W-:Y:S02]  /*cbd00*/  IADD3 R107, R109, R10, RZ ;  /* 0x0000000a6d6b7210 */ /* 0x004fe40007ffe0ff */
[----:B------:R-:W2:Y:S01]  /*cbd10*/  LDC R10, c[0x0][0x248] ;  /* 0x00009200ff0a7b82 */ /* 0x000ea20000000800 */
[----:B------:R1:W-:Y:S01]  /*cbd20*/  @P4 STG.E desc[UR60][R100.64], R243 ;  /* 0x000000f364004986 */ /* 0x0003e2000c10193c */
[----:B------:R-:W-:-:S03]  /*cbd30*/  ISETP.LT.AND P4, PT, R7, R14, !P2 ;  /* 0x0000000e0700720c */ /* 0x000fc60005781270 */
[----:B------:R1:W-:Y:S01]  /*cbd40*/  @P3 STG.E desc[UR60][R102.64], R237 ;  /* 0x000000ed66003986 */ /* 0x0003e2000c10193c */
[CC--:B------:R-:W-:Y:S02]  /*cbd50*/  ISETP.LT.AND P3, PT, R9.reuse, R14.reuse, !P0 ;  /* 0x0000000e0900720c */ /* 0x0c0fe40004761270 */
[----:B------:R-:W-:Y:S01]  /*cbd60*/  ISETP.LT.AND P2, PT, R9, R14, !P2 ;  /* 0x0000000e0900720c */ /* 0x000fe20005741270 */
[----:B------:R1:W-:Y:S01]  /*cbd70*/  @P6 STG.E desc[UR60][R12.64], R233 ;  /* 0x000000e90c006986 */ /* 0x0003e2000c10193c */
[----:B------:R-:W-:Y:S02]  /*cbd80*/  ISETP.GE.AND P0, PT, R105, R104, PT ;  /* 0x000000686900720c */ /* 0x000fe40003f06270 */
[----:B------:R-:W2:Y:S01]  /*cbd90*/  LDC R105, c[0x0][0x248] ;  /* 0x00009200ff697b82 */ /* 0x000ea20000000800 */
[----:B-1----:R-:W-:Y:S01]  /*cbda0*/  IMAD.WIDE R100, R109, 0x4, R2 ;  /* 0x000000046d647825 */ /* 0x002fe200078e0202 */
[----:B------:R-:W-:-:S03]  /*cbdb0*/  ISETP.LT.AND P6, PT, R7, R14, !P0 ;  /* 0x0000000e0700720c */ /* 0x000fc600047c1270 */
[----:B------:R-:W-:-:S03]  /*cbdc0*/  IMAD.WIDE R102, R109, 0x4, R4 ;  /* 0x000000046d667825 */ /* 0x000fc600078e0204 */
[----:B------:R-:W1:Y:S01]  /*cbdd0*/  LDC R104, c[0x0][0x248] ;  /* 0x00009200ff687b82 */ /* 0x000e620000000800 */
[----:B------:R-:W-:-:S05]  /*cbde0*/  IMAD.WIDE R12, R0, 0x4, R4 ;  /* 0x00000004000c7825 */ /* 0x000fca00078e0204 */
[----:B------:R2:W-:Y:S04]  /*cbdf0*/  @P3 STG.E desc[UR60][R12.64], R231 ;  /* 0x000000e70c003986 */ /* 0x0005e8000c10193c */
[----:B------:R-:W-:Y:S04]  /*cbe00*/  @P4 STG.E desc[UR60][R100.64], R246 ;  /* 0x000000f664004986 */ /* 0x000fe8000c10193c */
[----:B------:R-:W-:Y:S01]  /*cbe10*/  @P2 STG.E desc[UR60][R102.64], R247 ;  /* 0x000000f766002986 */ /* 0x000fe2000c10193c */
[----:B------:R-:W-:Y:S01]  /*cbe20*/  ISETP.LT.AND P2, PT, R9, R14, !P0 ;  /* 0x0000000e0900720c */ /* 0x000fe20004741270 */
[----:B--2---:R-:W-:-:S04]  /*cbe30*/  IMAD.WIDE R12, R107, 0x4, R2 ;  /* 0x000000046b0c7825 */ /* 0x004fc800078e0202 */
[----:B------:R-:W-:-:S05]  /*cbe40*/  VIADD R0, R6, 0x1a7 ;  /* 0x000001a706007836 */ /* 0x000fca0000000000 */
[----:B------:R-:W-:Y:S02]  /*cbe50*/  ISETP.GE.AND P3, PT, R0, R27, PT ;  /* 0x0000001b0000720c */ /* 0x000fe40003f66270 */
[----:B------:R-:W2:Y:S04]  /*cbe60*/  LDL.LU R27, [R1+0x2ddc] ;  /* 0x002ddc00011b7983 */ /* 0x000ea80000300800 */
[----:B----4-:R4:W-:Y:S02]  /*cbe70*/  @P6 STG.E desc[UR60][R12.64], R248 ;  /* 0x000000f80c006986 */ /* 0x0109e4000c10193c */
[----:B----4-:R-:W-:Y:S02]  /*cbe80*/  IMAD.WIDE R12, R107, 0x4, R4 ;  /* 0x000000046b0c7825 */ /* 0x010fe400078e0204 */
[----:B------:R-:W4:Y:S04]  /*cbe90*/  LDL.LU R248, [R1+0x124] ;  /* 0x0001240001f87983 */ /* 0x000f280000300800 */
[----:B---3--:R3:W-:Y:S01]  /*cbea0*/  @P2 STG.E desc[UR60][R12.64], R229 ;  /* 0x000000e50c002986 */ /* 0x0087e2000c10193c */
[----:B------:R-:W-:Y:S01]  /*cbeb0*/  ISETP.GE.AND P2, PT, R106, R16, PT ;  /* 0x000000106a00720c */ /* 0x000fe20003f46270 */
[----:B------:R-:W-:Y:S01]  /*cbec0*/  VIADD R0, R6, 0x1a8 ;  /* 0x000001a806007836 */ /* 0x000fe20000000000 */
[-C--:B------:R-:W-:Y:S01]  /*cbed0*/  ISETP.LT.AND P4, PT, R7, R14.reuse, !P3 ;  /* 0x0000000e0700720c */ /* 0x080fe20005f81270 */
[----:B------:R-:W2:Y:S01]  /*cbee0*/  LDL.LU R16, [R1+0x2dd8] ;  /* 0x002dd80001107983 */ /* 0x000ea20000300800 */
[----:B------:R-:W-:Y:S01]  /*cbef0*/  ISETP.LT.AND P3, PT, R9, R14, !P3 ;  /* 0x0000000e0900720c */ /* 0x000fe20005f61270 */
[----:B------:R-:W4:Y:S01]  /*cbf00*/  LDC R106, c[0x0][0x22c] ;  /* 0x00008b00ff6a7b82 */ /* 0x000f220000000800 */
[----:B------:R-:W-:-:S02]  /*cbf10*/  IADD3 R105, R107, R105, RZ ;  /* 0x000000696b697210 */ /* 0x000fc40007ffe0ff */
[----:B------:R-:W-:-:S03]  /*cbf20*/  ISETP.GE.AND P0, PT, R0, R15, PT ;  /* 0x0000000f0000720c */ /* 0x000fc60003f06270 */
[----:B------:R-:W-:Y:S01]  /*cbf30*/  IMAD.WIDE R100, R105, 0x4, R2 ;  /* 0x0000000469647825 */ /* 0x000fe200078e0202 */
[----:B------:R-:W-:Y:S01]  /*cbf40*/  ISETP.LT.AND P6, PT, R7, R14, !P0 ;  /* 0x0000000e0700720c */ /* 0x000fe200047c1270 */
[----:B------:R-:W2:Y:S02]  /*cbf50*/  LDC R0, c[0x0][0x248] ;  /* 0x00009200ff007b82 */ /* 0x000ea40000000800 */
[C---:B------:R-:W-:Y:S01]  /*cbf60*/  IMAD.WIDE R102, R105.reuse, 0x4, R4 ;  /* 0x0000000469667825 */ /* 0x040fe200078e0204 */
[----:B-1----:R-:W-:Y:S01]  /*cbf70*/  IADD3 R15, R105, R104, RZ ;  /* 0x00000068690f7210 */ /* 0x002fe20007ffe0ff */
[----:B------:R-:W-:Y:S04]  /*cbf80*/  @P4 STG.E desc[UR60][R100.64], R250 ;  /* 0x000000fa64004986 */ /* 0x000fe8000c10193c */
[----:B------:R1:W-:Y:S01]  /*cbf90*/  @P3 STG.E desc[UR60][R102.64], R251 ;  /* 0x000000fb66003986 */ /* 0x0003e2000c10193c */
[----:B------:R-:W-:Y:S01]  /*cbfa0*/  ISETP.LT.AND P3, PT, R9, R14, !P0 ;  /* 0x0000000e0900720c */ /* 0x000fe20004761270 */
[----:B---3--:R-:W-:Y:S01]  /*cbfb0*/  IMAD.WIDE R12, R15, 0x4, R2 ;  /* 0x000000040f0c7825 */ /* 0x008fe200078e0202 */
[----:B------:R-:W3:Y:S03]  /*cbfc0*/  LDC R104, c[0x0][0x248] ;  /* 0x00009200ff687b82 */ /* 0x000ee60000000800 */
[C---:B------:R-:W-:Y:S01]  /*cbfd0*/  VIADD R105, R6.reuse, 0x1aa ;  /* 0x000001aa06697836 */ /* 0x040fe20000000000 */
[----:B------:R1:W-:Y:S04]  /*cbfe0*/  @P6 STG.E desc[UR60][R12.64], R249 ;  /* 0x000000f90c006986 */ /* 0x0003e8000c10193c */
[----:B------:R-:W-:Y:S01]  /*cbff0*/  ISETP.GE.AND P0, PT, R105, R8, PT ;  /* 0x000000086900720c */ /* 0x000fe20003f06270 */
[----:B-1----:R-:W3:Y:S01]  /*cc000*/  LDL.LU R251, [R1+0x128] ;  /* 0x0001280001fb7983 */ /* 0x002ee20000300800 */
[C---:B------:R-:W-:Y:S01]  /*cc010*/  IADD3 R105, R15.reuse, R10, RZ ;  /* 0x0000000a0f697210 */ /* 0x040fe20007ffe0ff */
[----:B------:R-:W-:Y:S01]  /*cc020*/  VIADD R10, R6, 0x1ab ;  /* 0x000001ab060a7836 */ /* 0x000fe20000000000 */
[----:B------:R-:W1:Y:S01]  /*cc030*/  LDC R8, c[0x0][0x248] ;  /* 0x00009200ff087b82 */ /* 0x000e620000000800 */
[----:B------:R-:W-:-:S07]  /*cc040*/  IMAD.WIDE R12, R15, 0x4, R4 ;  /* 0x000000040f0c7825 */ /* 0x000fce00078e0204 */
[----:B------:R-:W3:Y:S01]  /*cc050*/  LDC R107, c[0x0][0x22c] ;  /* 0x00008b00ff6b7b82 */ /* 0x000ee20000000800 */
[----:B--2---:R2:W-:Y:S01]  /*cc060*/  @P3 STG.E desc[UR60][R12.64], R16 ;  /* 0x000000100c003986 */ /* 0x0045e2000c10193c */
[----:B------:R-:W-:Y:S02]  /*cc070*/  ISETP.GE.AND P3, PT, R10, R17, PT ;  /* 0x000000110a00720c */ /* 0x000fe40003f66270 */
[-C--:B------:R-:W-:Y:S01]  /*cc080*/  ISETP.LT.AND P4, PT, R7, R14.reuse, !P2 ;  /* 0x0000000e0700720c */ /* 0x080fe20005781270 */
[----:B------:R-:W3:Y:S01]  /*cc090*/  LDL.LU R17, [R1+0x2dd4] ;  /* 0x002dd40001117983 */ /* 0x000ee20000300800 */
[-C--:B------:R-:W-:Y:S01]  /*cc0a0*/  ISETP.LT.AND P2, PT, R9, R14.reuse, !P2 ;  /* 0x0000000e0900720c */ /* 0x080fe20005741270 */
[----:B------:R-:W-:Y:S01]  /*cc0b0*/  IMAD.WIDE R100, R105, 0x4, R2 ;  /* 0x0000000469647825 */ /* 0x000fe200078e0202 */
[----:B------:R-:W-:Y:S01]  /*cc0c0*/  ISETP.LT.AND P6, PT, R7, R14, !P0 ;  /* 0x0000000e0700720c */ /* 0x000fe200047c1270 */
[----:B------:R-:W3:Y:S02]  /*cc0d0*/  LDL.LU R249, [R1+0x12c] ;  /* 0x00012c0001f97983 */ /* 0x000ee40000300800 */
[C---:B------:R-:W-:Y:S01]  /*cc0e0*/  IMAD.WIDE R102, R105.reuse, 0x4, R4 ;  /* 0x0000000469667825 */ /* 0x040fe200078e0204 */
[----:B------:R-:W-:Y:S01]  /*cc0f0*/  IADD3 R15, R105, R0, RZ ;  /* 0x00000000690f7210 */ /* 0x000fe20007ffe0ff */
[----:B------:R-:W3:Y:S04]  /*cc100*/  LDC R10, c[0x0][0x248] ;  /* 0x00009200ff0a7b82 */ /* 0x000ee80000000800 */
[----:B------:R1:W-:Y:S01]  /*cc110*/  @P4 STG.E desc[UR60][R100.64], R24 ;  /* 0x0000001864004986 */ /* 0x0003e2000c10193c */
[----:B--2---:R-:W-:-:S03]  /*cc120*/  IMAD.WIDE R12, R15, 0x4, R2 ;  /* 0x000000040f0c7825 */ /* 0x004fc600078e0202 */
[----:B------:R-:W-:Y:S01]  /*cc130*/  @P2 STG.E desc[UR60][R102.64], R20 ;  /* 0x0000001466002986 */ /* 0x000fe2000c10193c */
[----:B------:R-:W-:Y:S01]  /*cc140*/  ISETP.LT.AND P2, PT, R9, R14, !P0 ;  /* 0x0000000e0900720c */ /* 0x000fe20004741270 */
[C---:B------:R-:W-:Y:S01]  /*cc150*/  VIADD R105, R6.reuse, 0x1ac ;  /* 0x000001ac06697836 */ /* 0x040fe20000000000 */
[----:B------:R-:W2:Y:S01]  /*cc160*/  LDC R0, c[0x0][0x248] ;  /* 0x00009200ff007b82 */ /* 0x000ea20000000800 */
[----:B----4-:R4:W-:Y:S03]  /*cc170*/  @P6 STG.E desc[UR60][R12.64], R248 ;  /* 0x000000f80c006986 */ /* 0x0109e6000c10193c */
[----:B------:R-:W-:Y:S02]  /*cc180*/  ISETP.GE.AND P0, PT, R105, R106, PT ;  /* 0x0000006a6900720c */ /* 0x000fe40003f06270 */
[C---:B-1----:R-:W-:Y:S01]  /*cc190*/  IADD3 R105, R15.reuse, R8, RZ ;  /* 0x000000080f697210 */ /* 0x042fe20007ffe0ff */
[----:B------:R-:W-:Y:S01]  /*cc1a0*/  VIADD R8, R6, 0x1ad ;  /* 0x000001ad06087836 */ /* 0x000fe20000000000 */
[----:B------:R-:W1:Y:S01]  /*cc1b0*/  LDC R24, c[0x0][0x248] ;  /* 0x00009200ff187b82 */ /* 0x000e620000000800 */
[----:B----4-:R-:W-:-:S05]  /*cc1c0*/  IMAD.WIDE R12, R15, 0x4, R4 ;  /* 0x000000040f0c7825 */ /* 0x010fca00078e0204 */
[----:B---3--:R3:W-:Y:S01]  /*cc1d0*/  @P2 STG.E desc[UR60][R12.64], R17 ;  /* 0x000000110c002986 */ /* 0x0087e2000c10193c */
[----:B------:R-:W-:-:S03]  /*cc1e0*/  ISETP.GE.AND P2, PT, R8, R18, PT ;  /* 0x000000120800720c */ /* 0x000fc60003f46270 */
[----:B------:R-:W4:Y:S01]  /*cc1f0*/  LDL.LU R18, [R1+0x2dd0] ;  /* 0x002dd00001127983 */ /* 0x000f220000300800 */
[-C--:B------:R-:W-:Y:S02]  /*cc200*/  ISETP.LT.AND P4, PT, R7, R14.reuse, !P3 ;  /* 0x0000000e0700720c */ /* 0x080fe40005f81270 */
[-C--:B------:R-:W-:Y:S01]  /*cc210*/  ISETP.LT.AND P3, PT, R9, R14.reuse, !P3 ;  /* 0x0000000e0900720c */ /* 0x080fe20005f61270 */
[----:B------:R-:W-:Y:S01]  /*cc220*/  IMAD.WIDE R100, R105, 0x4, R2 ;  /* 0x0000000469647825 */ /* 0x000fe200078e0202 */
[----:B------:R-:W-:-:S03]  /*cc230*/  ISETP.LT.AND P6, PT, R7, R14, !P0 ;  /* 0x0000000e0700720c */ /* 0x000fc600047c1270 */
[C---:B------:R-:W-:Y:S01]  /*cc240*/  IMAD.WIDE R102, R105.reuse, 0x4, R4 ;  /* 0x0000000469667825 */ /* 0x040fe200078e0204 */
[----:B------:R-:W-:Y:S02]  /*cc250*/  IADD3 R15, R105, R104, RZ ;  /* 0x00000068690f7210 */ /* 0x000fe40007ffe0ff */
[----:B------:R-:W1:Y:S03]  /*cc260*/  LDC R104, c[0x0][0x22c] ;  /* 0x00008b00ff687b82 */ /* 0x000e660000000800 */
[----:B------:R2:W-:Y:S01]  /*cc270*/  @P4 STG.E desc[UR60][R100.64], R25 ;  /* 0x0000001964004986 */ /* 0x0005e2000c10193c */
[----:B---3--:R-:W-:-:S03]  /*cc280*/  IMAD.WIDE R12, R15, 0x4, R2 ;  /* 0x000000040f0c7825 */ /* 0x008fc600078e0202 */
[----:B------:R-:W-:Y:S01]  /*cc290*/  @P3 STG.E desc[UR60][R102.64], R21 ;  /* 0x0000001566003986 */ /* 0x000fe2000c10193c */
[----:B------:R-:W-:-:S03]  /*cc2a0*/  ISETP.LT.AND P3, PT, R9, R14, !P0 ;  /* 0x0000000e0900720c */ /* 0x000fc60004761270 */
[----:B------:R3:W-:Y:S01]  /*cc2b0*/  @P6 STG.E desc[UR60][R12.64], R251 ;  /* 0x000000fb0c006986 */ /* 0x0007e2000c10193c */
[C---:B--2---:R-:W-:Y:S01]  /*cc2c0*/  IADD3 R25, R15.reuse, R0, RZ ;  /* 0x000000000f197210 */ /* 0x044fe20007ffe0ff */
[----:B------:R-:W-:Y:S01]  /*cc2d0*/  VIADD R0, R6, 0x1af ;  /* 0x000001af06007836 */ /* 0x000fe20000000000 */
[----:B------:R-:W2:Y:S01]  /*cc2e0*/  LDC R100, c[0x0][0x22c] ;  /* 0x00008b00ff647b82 */ /* 0x000ea20000000800 */
[----:B---3--:R-:W-:-:S06]  /*cc2f0*/  IMAD.WIDE R12, R15, 0x4, R4 ;  /* 0x000000040f0c7825 */ /* 0x008fcc00078e0204 */
[----:B----4-:R3:W-:Y:S01]  /*cc300*/  @P3 STG.E desc[UR60][R12.64], R18 ;  /* 0x000000120c003986 */ /* 0x0107e2000c10193c */
[----:B------:R-:W-:Y:S01]  /*cc310*/  ISETP.GE.AND P3, PT, R0, R19, PT ;  /* 0x000000130000720c */ /* 0x000fe20003f66270 */
[----:B------:R-:W-:Y:S01]  /*cc320*/  VIADD R8, R6, 0x1ae ;  /* 0x000001ae06087836 */ /* 0x000fe20000000000 */
[----:B------:R-:W-:Y:S01]  /*cc330*/  ISETP.LT.AND P4, PT, R7, R14, !P2 ;  /* 0x0000000e0700720c */ /* 0x000fe20005781270 */
[----:B------:R-:W4:Y:S01]  /*cc340*/  LDL.LU R19, [R1+0x2dcc] ;  /* 0x002dcc0001137983 */ /* 0x000f220000300800 */
[C---:B------:R-:W-:Y:S01]  /*cc350*/  IMAD.WIDE R16, R25.reuse, 0x4, R2 ;  /* 0x0000000419107825 */ /* 0x040fe200078e0202 */
[----:B------:R-:W-:Y:S01]  /*cc360*/  IADD3 R15, R25, R10, RZ ;  /* 0x0000000a190f7210 */ /* 0x000fe20007ffe0ff */
[----:B------:R-:W2:Y:S01]  /*cc370*/  LDC R0, c[0x0][0x248] ;  /* 0x00009200ff007b82 */ /* 0x000ea20000000800 */
[----:B------:R-:W-:Y:S02]  /*cc380*/  ISETP.GE.AND P0, PT, R8, R107, PT ;  /* 0x0000006b0800720c */ /* 0x000fe40003f06270 */
[----:B------:R-:W-:-:S05]  /*cc390*/  ISETP.LT.AND P2, PT, R9, R14, !P2 ;  /* 0x0000000e0900720c */ /* 0x000fca0005741270 */
[----:B------:R-:W2:Y:S01]  /*cc3a0*/  LDC R8, c[0x0][0x248] ;  /* 0x00009200ff087b82 */ /* 0x000ea20000000800 */
[-C--:B------:R-:W-:Y:S01]  /*cc3b0*/  ISETP.LT.AND P6, PT, R7, R14.reuse, !P0 ;  /* 0x0000000e0700720c */ /* 0x080fe200047c1270 */
[----:B------:R-:W-:Y:S01]  /*cc3c0*/  IMAD.WIDE R20, R25, 0x4, R4 ;  /* 0x0000000419147825 */ /* 0x000fe200078e0204 */
[----:B------:R-:W-:Y:S05]  /*cc3d0*/  @P4 STG.E desc[UR60][R16.64], R26 ;  /* 0x0000001a10004986 */ /* 0x000fea000c10193c */
[----:B------:R1:W-:Y:S01]  /*cc3e0*/  @P2 STG.E desc[UR60][R20.64], R22 ;  /* 0x0000001614002986 */ /* 0x0003e2000c10193c */
[-C--:B------:R-:W-:Y:S01]  /*cc3f0*/  ISETP.LT.AND P2, PT, R9, R14.reuse, !P0 ;  /* 0x0000000e0900720c */ /* 0x080fe20004741270 */
[----:B---3--:R-:W-:Y:S01]  /*cc400*/  IMAD.WIDE R12, R15, 0x4, R2 ;  /* 0x000000040f0c7825 */ /* 0x008fe200078e0202 */
[----:B------:R-:W3:Y:S03]  /*cc410*/  LDC R10, c[0x0][0x248] ;  /* 0x00009200ff0a7b82 */ /* 0x000ee60000000800 */
[----:B------:R-:W-:Y:S01]  /*cc420*/  VIADD R25, R6, 0x1b0 ;  /* 0x000001b006197836 */ /* 0x000fe20000000000 */
[-C--:B------:R-:W-:Y:S01]  /*cc430*/  ISETP.LT.AND P4, PT, R7, R14.reuse, !P3 ;  /* 0x0000000e0700720c */ /* 0x080fe20005f81270 */
[----:B------:R2:W-:Y:S01]  /*cc440*/  @P6 STG.E desc[UR60][R12.64], R249 ;  /* 0x000000f90c006986 */ /* 0x0005e2000c10193c */
[----:B------:R-:W-:-:S02]  /*cc450*/  ISETP.LT.AND P3, PT, R9, R14, !P3 ;  /* 0x0000000e0900720c */ /* 0x000fc40005f61270 */
[----:B-1----:R-:W-:Y:S01]  /*cc460*/  ISETP.GE.AND P0, PT, R25, R104, PT ;  /* 0x000000681900720c */ /* 0x002fe20003f06270 */
[----:B------:R-:W1:Y:S01]  /*cc470*/  LDC R22, c[0x0][0x248] ;  /* 0x00009200ff167b82 */ /* 0x000e620000000800 */
[C---:B--2---:R-:W-:Y:S01]  /*cc480*/  IADD3 R25, R15.reuse, R8, RZ ;  /* 0x000000080f197210 */ /* 0x044fe20007ffe0ff */
[----:B------:R-:W-:Y:S02]  /*cc490*/  VIADD R8, R6, 0x1b1 ;  /* 0x000001b106087836 */ /* 0x000fe40000000000 */
[----:B------:R-:W-:Y:S01]  /*cc4a0*/  IMAD.WIDE R12, R15, 0x4, R4 ;  /* 0x000000040f0c7825 */ /* 0x000fe200078e0204 */
[----:B------:R-:W-:-:S03]  /*cc4b0*/  ISETP.LT.AND P6, PT, R7, R14, !P0 ;  /* 0x0000000e0700720c */ /* 0x000fc600047c1270 */
[----:B------:R-:W2:Y:S01]  /*cc4c0*/  LDC R26, c[0x0][0x22c] ;  /* 0x00008b00ff1a7b82 */ /* 0x000ea20000000800 */
[C---:B------:R-:W-:Y:S01]  /*cc4d0*/  IMAD.WIDE R16, R25.reuse, 0x4, R2 ;  /* 0x0000000419107825 */ /* 0x040fe200078e0202 */
[----:B------:R-:W-:-:S03]  /*cc4e0*/  IADD3 R15, R25, R24, RZ ;  /* 0x00000018190f7210 */ /* 0x000fc60007ffe0ff */
[----:B------:R-:W-:-:S03]  /*cc4f0*/  IMAD.WIDE R20, R25, 0x4, R4 ;  /* 0x0000000419147825 */ /* 0x000fc600078e0204 */
[----:B------:R-:W1:Y:S01]  /*cc500*/  LDC R24, c[0x0][0x22c] ;  /* 0x00008b00ff187b82 */ /* 0x000e620000000800 */
[----:B----4-:R4:W-:Y:S01]  /*cc510*/  @P2 STG.E desc[UR60][R12.64], R19 ;  /* 0x000000130c002986 */ /* 0x0109e2000c10193c */
[----:B------:R-:W-:-:S06]  /*cc520*/  ISETP.GE.AND P2, PT, R8, R33, PT ;  /* 0x000000210800720c */ /* 0x000fcc0003f46270 */
[----:B------:R-:W2:Y:S01]  /*cc530*/  LDC R8, c[0x0][0x248] ;  /* 0x00009200ff087b82 */ /* 0x000ea20000000800 */
[----:B------:R-:W2:Y:S04]  /*cc540*/  LDL.LU R33, [R1+0x2dc8] ;  /* 0x002dc80001217983 */ /* 0x000ea80000300800 */
[----:B------:R-:W-:Y:S04]  /*cc550*/  @P4 STG.E desc[UR60][R16.64], R27 ;  /* 0x0000001b10004986 */ /* 0x000fe8000c10193c */
[----:B------:R3:W-:Y:S01]  /*cc560*/  @P3 STG.E desc[UR60][R20.64], R23 ;  /* 0x0000001714003986 */ /* 0x0007e2000c10193c */
[----:B------:R-:W-:Y:S01]  /*cc570*/  ISETP.LT.AND P3, PT, R9, R14, !P0 ;  /* 0x0000000e0900720c */ /* 0x000fe20004761270 */
[C---:B----4-:R-:W-:Y:S01]  /*cc580*/  IMAD.WIDE R12, R15.reuse, 0x4, R2 ;  /* 0x000000040f0c7825 */ /* 0x050fe200078e0202 */
[----:B------:R-:W-:-:S04]  /*cc590*/  IADD3 R19, R15, R0, RZ ;  /* 0x000000000f137210 */ /* 0x000fc80007ffe0ff */
[----:B------:R4:W-:Y:S01]  /*cc5a0*/  @P6 STG.E desc[UR60][R12.64], R32 ;  /* 0x000000200c006986 */ /* 0x0009e2000c10193c */
[C---:B------:R-:W-:Y:S01]  /*cc5b0*/  VIADD R0, R6.reuse, 0x1b3 ;  /* 0x000001b306007836 */ /* 0x040fe20000000000 */
[----:B------:R-:W-:Y:S01]  /*cc5c0*/  ISETP.LT.AND P4, PT, R7, R14, !P2 ;  /* 0x0000000e0700720c */ /* 0x000fe20005781270 */
[C---:B------:R-:W-:Y:S02]  /*cc5d0*/  VIADD R25, R6.reuse, 0x1b2 ;  /* 0x000001b206197836 */ /* 0x040fe40000000000 */
[----:B---3--:R-:W-:Y:S01]  /*cc5e0*/  VIADD R21, R6, 0x1b4 ;  /* 0x000001b406157836 */ /* 0x008fe20000000000 */
[----:B------:R-:W3:Y:S01]  /*cc5f0*/  LDC R20, c[0x0][0x22c] ;  /* 0x00008b00ff147b82 */ /* 0x000ee20000000800 */
[----:B----4-:R-:W-:-:S07]  /*cc600*/  IMAD.WIDE R12, R15, 0x4, R4 ;  /* 0x000000040f0c7825 */ /* 0x010fce00078e0204 */
[----:B------:R-:W4:Y:S01]  /*cc610*/  LDC R23, c[0x0][0x22c] ;  /* 0x00008b00ff177b82 */ /* 0x000f220000000800 */
[----:B------:R1:W-:Y:S01]  /*cc620*/  @P3 STG.E desc[UR60][R12.64], R28 ;  /* 0x0000001c0c003986 */ /* 0x0003e2000c10193c */
[----:B------:R-:W-:-:S03]  /*cc630*/  ISETP.GE.AND P3, PT, R0, R34, PT ;  /* 0x000000220000720c */ /* 0x000fc60003f66270 */
[----:B------:R-:W4:Y:S01]  /*cc640*/  LDL.LU R34, [R1+0x2dc4] ;  /* 0x002dc40001227983 */ /* 0x000f220000300800 */
[----:B------:R-:W-:Y:S01]  /*cc650*/  ISETP.LT.AND P2, PT, R9, R14, !P2 ;  /* 0x0000000e0900720c */ /* 0x000fe20005741270 */
[----:B------:R-:W-:Y:S01]  /*cc660*/  IMAD.WIDE R16, R19, 0x4, R2 ;  /* 0x0000000413107825 */ /* 0x000fe200078e0202 */
[----:B------:R-:W-:Y:S01]  /*cc670*/  ISETP.GE.AND P0, PT, R25, R100, PT ;  /* 0x000000641900720c */ /* 0x000fe20003f06270 */
[----:B------:R-:W3:Y:S01]  /*cc680*/  LDC R0, c[0x0][0x248] ;  /* 0x00009200ff007b82 */ /* 0x000ee20000000800 */
[C---:B------:R-:W-:Y:S01]  /*cc690*/  IADD3 R15, R19.reuse, R10, RZ ;  /* 0x0000000a130f7210 */ /* 0x040fe20007ffe0ff */
[----:B------:R-:W-:Y:S01]  /*cc6a0*/  IMAD.WIDE R18, R19, 0x4, R4 ;  /* 0x0000000413127825 */ /* 0x000fe200078e0204 */
[CC--:B------:R-:W-:Y:S01]  /*cc6b0*/  ISETP.LT.AND P6, PT, R7.reuse, R14.reuse, !P0 ;  /* 0x0000000e0700720c */ /* 0x0c0fe200047c1270 */
[----:B------:R2:W-:Y:S01]  /*cc6c0*/  @P4 STG.E desc[UR60][R16.64], R40 ;  /* 0x0000002810004986 */ /* 0x0005e2000c10193c */
[-C--:B------:R-:W-:Y:S01]  /*cc6d0*/  ISETP.LT.AND P4, PT, R7, R14.reuse, !P3 ;  /* 0x0000000e0700720c */ /* 0x080fe20005f81270 */
[----:B-1----:R-:W-:Y:S01]  /*cc6e0*/  IMAD.WIDE R12, R15, 0x4, R2 ;  /* 0x000000040f0c7825 */ /* 0x002fe200078e0202 */
[CC--:B------:R-:W-:Y:S01]  /*cc6f0*/  ISETP.LT.AND P3, PT, R9.reuse, R14.reuse, !P3 ;  /* 0x0000000e0900720c */ /* 0x0c0fe20005f61270 */
[----:B------:R-:W1:Y:S02]  /*cc700*/  LDC R10, c[0x0][0x248] ;  /* 0x00009200ff0a7b82 */ /* 0x000e640000000800 */
[----:B------:R2:W-:Y:S01]  /*cc710*/  @P2 STG.E desc[UR60][R18.64], R36 ;  /* 0x0000002412002986 */ /* 0x0005e2000c10193c */
[----:B------:R-:W-:-:S02]  /*cc720*/  ISETP.LT.AND P2, PT, R9, R14, !P0 ;  /* 0x0000000e0900720c */ /* 0x000fc40004741270 */
[----:B------:R-:W-:Y:S02]  /*cc730*/  ISETP.GE.AND P0, PT, R21, R24, PT ;  /* 0x000000181500720c */ /* 0x000fe40003f06270 */
[----:B--2---:R-:W-:Y:S01]  /*cc740*/  IADD3 R21, R15, R8, RZ ;  /* 0x000000080f157210 */ /* 0x004fe20007ffe0ff */
[----:B------:R-:W2:Y:S04]  /*cc750*/  LDC R24, c[0x0][0x22c] ;  /* 0x00008b00ff187b82 */ /* 0x000ea80000000800 */
[----:B------:R-:W-:-:S04]  /*cc760*/  IMAD.WIDE R16, R21, 0x4, R2 ;  /* 0x0000000415107825 */ /* 0x000fc800078e0202 */
[----:B------:R-:W-:Y:S01]  /*cc770*/  IMAD.WIDE R18, R21, 0x4, R4 ;  /* 0x0000000415127825 */ /* 0x000fe200078e0204 */
[----:B------:R-:W2:Y:S03]  /*cc780*/  LDC R25, c[0x0][0x22c] ;  /* 0x00008b00ff197b82 */ /* 0x000ea60000000800 */
[C---:B------:R-:W-:Y:S01]  /*cc790*/  VIADD R8, R6.reuse, 0x1b5 ;  /* 0x000001b506087836 */ /* 0x040fe20000000000 */
[----:B------:R-:W-:-:S04]  /*cc7a0*/  IADD3 R27, R6, 0x1e6, RZ ;  /* 0x000001e6061b7810 */ /* 0x000fc80007ffe0ff */
[----:B------:R-:W2:Y:S01]  /*cc7b0*/  LDC R28, c[0x0][0x22c] ;  /* 0x00008b00ff1c7b82 */ /* 0x000ea20000000800 */
[----:B------:R3:W-:Y:S01]  /*cc7c0*/  @P6 STG.E desc[UR60][R12.64], R33 ;  /* 0x000000210c006986 */ /* 0x0007e2000c10193c */
[----:B------:R-:W-:Y:S01]  /*cc7d0*/  ISETP.LT.AND P6, PT, R7, R14, !P0 ;  /* 0x0000000e0700720c */ /* 0x000fe200047c1270 */
[----:B---3--:R-:W-:Y:S01]  /*cc7e0*/  IMAD.WIDE R12, R15, 0x4, R4 ;  /* 0x000000040f0c7825 */ /* 0x008fe200078e0204 */
[----:B------:R-:W-:-:S04]  /*cc7f0*/  IADD3 R15, R21, R22, RZ ;  /* 0x00000016150f7210 */ /* 0x000fc80007ffe0ff */
[----:B------:R-:W3:Y:S01]  /*cc800*/  LDC R22, c[0x0][0x248] ;  /* 0x00009200ff167b82 */ /* 0x000ee20000000800 */
[----:B------:R1:W-:Y:S04]  /*cc810*/  @P2 STG.E desc[UR60][R12.64], R29 ;  /* 0x0000001d0c002986 */ /* 0x0003e8000c10193c */
[----:B------:R-:W-:Y:S01]  /*cc820*/  @P4 STG.E desc[UR60][R16.64], R41 ;  /* 0x0000002910004986 */ /* 0x000fe2000c10193c */
[----:B------:R-:W-:-:S03]  /*cc830*/  VIADD R21, R6, 0x1b6 ;  /* 0x000001b606157836 */ /* 0x000fc60000000000 */
[----:B------:R2:W-:Y:S01]  /*cc840*/  @P3 STG.E desc[UR60][R18.64], R37 ;  /* 0x0000002512003986 */ /* 0x0005e2000c10193c */
[----:B------:R-:W-:Y:S02]  /*cc850*/  ISETP.LT.AND P3, PT, R9, R14, !P0 ;  /* 0x0000000e0900720c */ /* 0x000fe40004761270 */
[----:B------:R-:W-:Y:S01]  /*cc860*/  ISETP.GE.AND P0, PT, R21, R20, PT ;  /* 0x000000141500720c */ /* 0x000fe20003f06270 */
[C---:B-1----:R-:W-:Y:S01]  /*cc870*/  IMAD.WIDE R12, R15.reuse, 0x4, R2 ;  /* 0x000000040f0c7825 */ /* 0x042fe200078e0202 */
[----:B------:R-:W-:-:S03]  /*cc880*/  IADD3 R21, R15, R0, RZ ;  /* 0x000000000f157210 */ /* 0x000fc60007ffe0ff */
[----:B------:R-:W-:Y:S02]  /*cc890*/  VIADD R0, R6, 0x1b7 ;  /* 0x000001b706007836 */ /* 0x000fe40000000000 */
[----:B--2---:R-:W-:Y:S01]  /*cc8a0*/  IMAD.WIDE R18, R15, 0x4, R4 ;  /* 0x000000040f127825 */ /* 0x004fe200078e0204 */
[----:B----4-:R1:W-:Y:S01]  /*cc8b0*/  @P6 STG.E desc[UR60][R12.64], R34 ;  /* 0x000000220c006986 */ /* 0x0103e2000c10193c */
[----:B------:R-:W-:Y:S02]  /*cc8c0*/  ISETP.GE.AND P2, PT, R8, R35, PT ;  /* 0x000000230800720c */ /* 0x000fe40003f46270 */
[----:B------:R-:W2:Y:S01]  /*cc8d0*/  LDC R8, c[0x0][0x248] ;  /* 0x00009200ff087b82 */ /* 0x000ea20000000800 */
[----:B------:R4:W-:Y:S01]  /*cc8e0*/  @P3 STG.E desc[UR60][R18.64], R30 ;  /* 0x0000001e12003986 */ /* 0x0009e2000c10193c */
[----:B------:R-:W-:-:S03]  /*cc8f0*/  ISETP.GE.AND P3, PT, R0, R31, PT ;  /* 0x0000001f0000720c */ /* 0x000fc60003f66270 */
[----:B------:R-:W3:Y:S04]  /*cc900*/  LDL.LU R35, [R1+0x2dc0] ;  /* 0x002dc00001237983 */ /* 0x000ee80000300800 */
[----:B------:R-:W3:Y:S01]  /*cc910*/  LDL.LU R31, [R1+0x2dbc] ;  /* 0x002dbc00011f7983 */ /* 0x000ee20000300800 */
[-C--:B------:R-:W-:Y:S02]  /*cc920*/  ISETP.LT.AND P4, PT, R7, R14.reuse, !P2 ;  /* 0x0000000e0700720c */ /* 0x080fe40005781270 */
[----:B------:R-:W-:Y:S01]  /*cc930*/  ISETP.LT.AND P2, PT, R9, R14, !P2 ;  /* 0x0000000e0900720c */ /* 0x000fe20005741270 */
[----:B------:R-:W-:-:S04]  /*cc940*/  IMAD.WIDE R16, R21, 0x4, R2 ;  /* 0x0000000415107825 */ /* 0x000fc800078e0202 */
[----:B-1----:R-:W-:Y:S01]  /*cc950*/  IMAD.WIDE R12, R21, 0x4, R4 ;  /* 0x00000004150c7825 */ /* 0x002fe200078e0204 */
[----:B------:R-:W-:Y:S01]  /*cc960*/  ISETP.LT.AND P6, PT, R7, R14, !P0 ;  /* 0x0000000e0700720c */ /* 0x000fe200047c1270 */
[----:B----4-:R-:W1:Y:S02]  /*cc970*/  LDC R30, c[0x0][0x22c] ;  /* 0x00008b00ff1e7b82 */ /* 0x010e640000000800 */
[----:B------:R-:W-:Y:S02]  /*cc980*/  VIADD R0, R6, 0x1b8 ;  /* 0x000001b806007836 */ /* 0x000fe40000000000 */
[----:B------:R4:W-:Y:S01]  /*cc990*/  @P4 STG.E desc[UR60][R16.64], R42 ;  /* 0x0000002a10004986 */ /* 0x0009e2000c10193c */
[----:B------:R-:W-:-:S03]  /*cc9a0*/  IADD3 R15, R21, R10, RZ ;  /* 0x0000000a150f7210 */ /* 0x000fc60007ffe0ff */
[----:B------:R3:W-:Y:S01]  /*cc9b0*/  @P2 STG.E desc[UR60][R12.64], R38 ;  /* 0x000000260c002986 */ /* 0x0007e2000c10193c */
[-C--:B------:R-:W-:Y:S01]  /*cc9c0*/  ISETP.LT.AND P2, PT, R9, R14.reuse, !P0 ;  /* 0x0000000e0900720c */ /* 0x080fe20004741270 */
[----:B------:R-:W1:Y:S01]  /*cc9d0*/  LDC R10, c[0x0][0x248] ;  /* 0x00009200ff0a7b82 */ /* 0x000e620000000800 */
[----:B------:R-:W-:Y:S02]  /*cc9e0*/  ISETP.GE.AND P0, PT, R0, R23, PT ;  /* 0x000000170000720c */ /* 0x000fe40003f06270 */
[-C--:B------:R-:W-:Y:S02]  /*cc9f0*/  ISETP.LT.AND P4, PT, R7, R14.reuse, !P3 ;  /* 0x0000000e0700720c */ /* 0x080fe40005f81270 */
[----:B------:R-:W-:-:S03]  /*cca00*/  ISETP.LT.AND P3, PT, R9, R14, !P3 ;  /* 0x0000000e0900720c */ /* 0x000fc60005f61270 */
[----:B------:R-:W1:Y:S01]  /*cca10*/  LDC R0, c[0x0][0x248] ;  /* 0x00009200ff007b82 */ /* 0x000e620000000800 */
[C---:B--2---:R-:W-:Y:S01]  /*cca20*/  IADD3 R19, R15.reuse, R8, RZ ;  /* 0x000000080f137210 */ /* 0x044fe20007ffe0ff */
[----:B------:R-:W-:-:S04]  /*cca30*/  IMAD.WIDE R20, R15, 0x4, R2 ;  /* 0x000000040f147825 */ /* 0x000fc800078e0202 */
[----:B----4-:R-:W-:Y:S01]  /*cca40*/  IMAD.WIDE R16, R15, 0x4, R4 ;  /* 0x000000040f107825 */ /* 0x010fe200078e0204 */
[C---:B---3--:R-:W-:Y:S02]  /*cca50*/  IADD3 R15, R19.reuse, R22, RZ ;  /* 0x00000016130f7210 */ /* 0x048fe40007ffe0ff */
[----:B------:R-:W2:Y:S01]  /*cca60*/  LDC R22, c[0x0][0x248] ;  /* 0x00009200ff167b82 */ /* 0x000ea20000000800 */
[----:B------:R-:W-:Y:S02]  /*cca70*/  VIADD R8, R6, 0x1b9 ;  /* 0x000001b906087836 */ /* 0x000fe40000000000 */
[----:B------:R-:W-:-:S04]  /*cca80*/  IMAD.WIDE R12, R19, 0x4, R2 ;  /* 0x00000004130c7825 */ /* 0x000fc800078e0202 */
[----:B------:R-:W-:-:S04]  /*cca90*/  IMAD.WIDE R18, R19, 0x4, R4 ;  /* 0x0000000413127825 */ /* 0x000fc800078e0204 */
[----:B------:R-:W-:Y:S01]  /*ccaa0*/  VIADD R23, R6, 0x1ba ;  /* 0x000001ba06177836 */ /* 0x000fe20000000000 */
[----:B------:R3:W-:Y:S01]  /*ccab0*/  @P6 STG.E desc[UR60][R20.64], R35 ;  /* 0x0000002314006986 */ /* 0x0007e2000c10193c */
[----:B------:R-:W-:-:S03]  /*ccac0*/  ISETP.LT.AND P6, PT, R7, R14, !P0 ;  /* 0x0000000e0700720c */ /* 0x000fc600047c1270 */
[----:B------:R-:W-:Y:S01]  /*ccad0*/  @P2 STG.E desc[UR60][R16.64], R31 ;  /* 0x0000001f10002986 */ /* 0x000fe2000c10193c */
[----:B------:R-:W-:Y:S02]  /*ccae0*/  ISETP.GE.AND P2, PT, R8, R49, PT ;  /* 0x000000310800720c */ /* 0x000fe40003f46270 */
[----:B------:R-:W4:Y:S01]  /*ccaf0*/  LDC R8, c[0x0][0x248] ;  /* 0x00009200ff087b82 */ /* 0x000f220000000800 */
[----:B------:R2:W-:Y:S04]  /*ccb00*/  @P4 STG.E desc[UR60][R12.64], R43 ;  /* 0x0000002b0c004986 */ /* 0x0005e8000c10193c */
[----:B------:R-:W4:Y:S04]  /*ccb10*/  LDL.LU R49, [R1+0x2db8] ;  /* 0x002db80001317983 */ /* 0x000f280000300800 */
[----:B------:R2:W-:Y:S01]  /*ccb20*/  @P3 STG.E desc[UR60][R18.64], R39 ;  /* 0x0000002712003986 */ /* 0x0005e2000c10193c */
[----:B------:R-:W-:Y:S01]  /*ccb30*/  ISETP.LT.AND P3, PT, R9, R14, !P0 ;  /* 0x0000000e0900720c */ /* 0x000fe20004761270 */
[----:B---3--:R-:W-:Y:S01]  /*ccb40*/  IMAD.WIDE R20, R15, 0x4, R2 ;  /* 0x000000040f147825 */ /* 0x008fe200078e0202 */
[----:B------:R-:W-:-:S02]  /*ccb50*/  ISETP.GE.AND P0, PT, R23, R24, PT ;  /* 0x000000181700720c */ /* 0x000fc40003f06270 */
[C---:B-1----:R-:W-:Y:S01]  /*ccb60*/  IADD3 R23, R15.reuse, R0, RZ ;  /* 0x000000000f177210 */ /* 0x042fe20007ffe0ff */
[----:B--2---:R-:W-:Y:S01]  /*ccb70*/  IMAD.WIDE R12, R15, 0x4, R4 ;  /* 0x000000040f0c7825 */ /* 0x004fe200078e0204 */
[----:B------:R1:W-:Y:S01]  /*ccb80*/  @P6 STG.E desc[UR60][R20.64], R48 ;  /* 0x0000003014006986 */ /* 0x0003e2000c10193c */
[----:B------:R-:W-:Y:S01]  /*ccb90*/  ISETP.LT.AND P4, PT, R7, R14, !P2 ;  /* 0x0000000e0700720c */ /* 0x000fe20005781270 */
[----:B------:R-:W2:Y:S01]  /*ccba0*/  LDC R24, c[0x0][0x22c] ;  /* 0x00008b00ff187b82 */ /* 0x000ea20000000800 */
[----:B------:R-:W-:-:S04]  /*ccbb0*/  VIADD R0, R6, 0x1bb ;  /* 0x000001bb06007836 */ /* 0x000fc80000000000 */
[----:B------:R3:W-:Y:S01]  /*ccbc0*/  @P3 STG.E desc[UR60][R12.64], R44 ;  /* 0x0000002c0c003986 */ /* 0x0007e2000c10193c */
[----:B------:R-:W-:-:S03]  /*ccbd0*/  ISETP.GE.AND P3, PT, R0, R50, PT ;  /* 0x000000320000720c */ /* 0x000fc60003f66270 */
[----:B------:R-:W2:Y:S01]  /*ccbe0*/  LDL.LU R50, [R1+0x2db4] ;  /* 0x002db40001327983 */ /* 0x000ea20000300800 */
[----:B------:R-:W-:Y:S01]  /*ccbf0*/  ISETP.LT.AND P2, PT, R9, R14, !P2 ;  /* 0x0000000e0900720c */ /* 0x000fe20005741270 */
[----:B------:R-:W-:-:S04]  /*ccc00*/  IMAD.WIDE R16, R23, 0x4, R2 ;  /* 0x0000000417107825 */ /* 0x000fc800078e0202 */
[----:B------:R-:W-:Y:S01]  /*ccc10*/  IMAD.WIDE R18, R23, 0x4, R4 ;  /* 0x0000000417127825 */ /* 0x000fe200078e0204 */
[----:B------:R3:W-:Y:S03]  /*ccc20*/  @P4 STG.E desc[UR60][R16.64], R56 ;  /* 0x0000003810004986 */ /* 0x0007e6000c10193c */
[----:B------:R-:W-:Y:S01]  /*ccc30*/  VIADD R0, R6, 0x1bc ;  /* 0x000001bc06007836 */ /* 0x000fe20000000000 */
[----:B------:R-:W-:-:S03]  /*ccc40*/  ISETP.LT.AND P6, PT, R7, R14, !P0 ;  /* 0x0000000e0700720c */ /* 0x000fc600047c1270 */
[----:B------:R3:W-:Y:S01]  /*ccc50*/  @P2 STG.E desc[UR60][R18.64], R52 ;  /* 0x0000003412002986 */ /* 0x0007e2000c10193c */
[----:B------:R-:W-:Y:S02]  /*ccc60*/  ISETP.LT.AND P2, PT, R9, R14, !P0 ;  /* 0x0000000e0900720c */ /* 0x000fe40004741270 */
[----:B------:R-:W-:Y:S02]  /*ccc70*/  ISETP.GE.AND P0, PT, R0, R25, PT ;  /* 0x000000190000720c */ /* 0x000fe40003f06270 */
[----:B------:R-:W-:Y:S01]  /*ccc80*/  IADD3 R15, R23, R10, RZ ;  /* 0x0000000a170f7210 */ /* 0x000fe20007ffe0ff */
[----:B------:R-:W2:Y:S01]  /*ccc90*/  LDC R0, c[0x0][0x248] ;  /* 0x00009200ff007b82 */ /* 0x000ea20000000800 */
[-C--:B------:R-:W-:Y:S02]  /*ccca0*/  ISETP.LT.AND P4, PT, R7, R14.reuse, !P3 ;  /* 0x0000000e0700720c */ /* 0x080fe40005f81270 */
[----:B------:R-:W-:Y:S02]  /*cccb0*/  ISETP.LT.AND P3, PT, R9, R14, !P3 ;  /* 0x0000000e0900720c */ /* 0x000fe40005f61270 */
[C---:B----4-:R-:W-:Y:S01]  /*cccc0*/  IADD3 R23, R15.reuse, R8, RZ ;  /* 0x000000080f177210 */ /* 0x050fe20007ffe0ff */
[----:B-1----:R-:W-:-:S02]  /*cccd0*/  IMAD.WIDE R20, R15, 0x4, R2 ;  /* 0x000000040f147825 */ /* 0x002fc400078e0202 */
[----:B------:R-:W1:Y:S02]  /*ccce0*/  LDC R25, c[0x0][0x22c] ;  /* 0x00008b00ff197b82 */ /* 0x000e640000000800 */
[----:B---3--:R-:W-:-:S04]  /*cccf0*/  IMAD.WIDE R12, R15, 0x4, R4 ;  /* 0x000000040f0c7825 */ /* 0x008fc800078e0204 */
[C---:B------:R-:W-:Y:S02]  /*ccd00*/  IMAD.WIDE R16, R23.reuse, 0x4, R2 ;  /* 0x0000000417107825 */ /* 0x040fe400078e0202 */
[----:B------:R-:W3:Y:S02]  /*ccd10*/  LDC R10, c[0x0][0x248] ;  /* 0x00009200ff0a7b82 */ /* 0x000ee40000000800 */
[C---:B------:R-:W-:Y:S01]  /*ccd20*/  IMAD.WIDE R18, R23.reuse, 0x4, R4 ;  /* 0x0000000417127825 */ /* 0x040fe200078e0204 */
[----:B------:R-:W-:-:S03]  /*ccd30*/  IADD3 R15, R23, R22, RZ ;  /* 0x00000016170f7210 */ /* 0x000fc60007ffe0ff */
[C---:B------:R-:W-:Y:S02]  /*ccd40*/  VIADD R23, R6.reuse, 0x1be ;  /* 0x000001be06177836 */ /* 0x040fe40000000000 */
[----:B------:R-:W-:Y:S01]  /*ccd50*/  VIADD R8, R6, 0x1bd ;  /* 0x000001bd06087836 */ /* 0x000fe20000000000 */
[----:B------:R-:W4:Y:S01]  /*ccd60*/  LDC R22, c[0x0][0x248] ;  /* 0x00009200ff167b82 */ /* 0x000f220000000800 */
[----:B------:R1:W-:Y:S01]  /*ccd70*/  @P6 STG.E desc[UR60][R20.64], R49 ;  /* 0x0000003114006986 */ /* 0x0003e2000c10193c */
[----:B------:R-:W-:-:S03]  /*ccd80*/  ISETP.LT.AND P6, PT, R7, R14, !P0 ;  /* 0x0000000e0700720c */ /* 0x000fc600047c1270 */
[----:B------:R3:W-:Y:S04]  /*ccd90*/  @P2 STG.E desc[UR60][R12.64], R45 ;  /* 0x0000002d0c002986 */ /* 0x0007e8000c10193c */
[----:B------:R4:W-:Y:S04]  /*ccda0*/  @P4 STG.E desc[UR60][R16.64], R57 ;  /* 0x0000003910004986 */ /* 0x0009e8000c10193c */
[----:B------:R4:W-:Y:S01]  /*ccdb0*/  @P3 STG.E desc[UR60][R18.64], R53 ;  /* 0x0000003512003986 */ /* 0x0009e2000c10193c */
[----:B------:R-:W-:Y:S01]  /*ccdc0*/  ISETP.LT.AND P3, PT, R9, R14, !P0 ;  /* 0x0000000e0900720c */ /* 0x000fe20004761270 */
[----:B-1----:R-:W-:Y:S01]  /*ccdd0*/  IMAD.WIDE R20, R15, 0x4, R2 ;  /* 0x000000040f147825 */ /* 0x002fe200078e0202 */
[----:B--2---:R-:W-:-:S02]  /*ccde0*/  ISETP.GE.AND P0, PT, R23, R24, PT ;  /* 0x000000181700720c */ /* 0x004fc40003f06270 */
[C---:B------:R-:W-:Y:S01]  /*ccdf0*/  IADD3 R23, R15.reuse, R0, RZ ;  /* 0x000000000f177210 */ /* 0x040fe20007ffe0ff */
[----:B---3--:R-:W-:Y:S01]  /*cce00*/  IMAD.WIDE R12, R15, 0x4, R4 ;  /* 0x000000040f0c7825 */ /* 0x008fe200078e0204 */
[----:B------:R-:W-:Y:S01]  /*cce10*/  ISETP.GE.AND P2, PT, R8, R51, PT ;  /* 0x000000330800720c */ /* 0x000fe20003f46270 */
[----:B------:R-:W1:Y:S01]  /*cce20*/  LDC R24, c[0x0][0x22c] ;  /* 0x00008b00ff187b82 */ /* 0x000e620000000800 */
[----:B------:R-:W2:Y:S01]  /*cce30*/  LDL.LU R51, [R1+0x2db0] ;  /* 0x002db00001337983 */ /* 0x000ea20000300800 */
[----:B------:R-:W-:-:S03]  /*cce40*/  VIADD R0, R6, 0x1bf ;  /* 0x000001bf06007836 */ /* 0x000fc60000000000 */
[----:B------:R3:W-:Y:S03]  /*cce50*/  @P6 STG.E desc[UR60][R20.64], R50 ;  /* 0x0000003214006986 */ /* 0x0007e6000c10193c */
[----:B------:R-:W3:Y:S01]  /*cce60*/  LDC R8, c[0x0][0x248] ;  /* 0x00009200ff087b82 */ /* 0x000ee20000000800 */
[----:B------:R3:W-:Y:S01]  /*cce70*/  @P3 STG.E desc[UR60][R12.64], R46 ;  /* 0x0000002e0c003986 */ /* 0x0007e2000c10193c */
[----:B------:R-:W-:-:S03]  /*cce80*/  ISETP.GE.AND P3, PT, R0, R47, PT ;  /* 0x0000002f0000720c */ /* 0x000fc60003f66270 */
[----:B------:R-:W2:Y:S01]  /*cce90*/  LDL.LU R47, [R1+0x2dac] ;  /* 0x002dac00012f7983 */ /* 0x000ea20000300800 */
[-C--:B------:R-:W-:Y:S02]  /*ccea0*/  ISETP.LT.AND P4, PT, R7, R14.reuse, !P2 ;  /* 0x0000000e0700720c */ /* 0x080fe40005781270 */
[----:B------:R-:W-:Y:S01]  /*cceb0*/  ISETP.LT.AND P2, PT, R9, R14, !P2 ;  /* 0x0000000e0900720c */ /* 0x000fe20005741270 */
[----:B----4-:R-:W-:-:S04]  /*ccec0*/  IMAD.WIDE R16, R23, 0x4, R2 ;  /* 0x0000000417107825 */ /* 0x010fc800078e0202 */
[----:B------:R-:W-:-:S04]  /*cced0*/  IMAD.WIDE R18, R23, 0x4, R4 ;  /* 0x0000000417127825 */ /* 0x000fc800078e0204 */
[----:B------:R-:W-:Y:S02]  /*ccee0*/  VIADD R0, R6, 0x1c0 ;  /* 0x000001c006007836 */ /* 0x000fe40000000000 */
[----:B------:R4:W-:Y:S01]  /*ccef0*/  @P4 STG.E desc[UR60][R16.64], R58 ;  /* 0x0000003a10004986 */ /* 0x0009e2000c10193c */
[----:B------:R-:W-:-:S03]  /*ccf00*/  ISETP.LT.AND P6, PT, R7, R14, !P0 ;  /* 0x0000000e0700720c */ /* 0x000fc600047c1270 */
[----:B------:R4:W-:Y:S01]  /*ccf10*/  @P2 STG.E desc[UR60][R18.64], R54 ;  /* 0x0000003612002986 */ /* 0x0009e2000c10193c */
[----:B------:R-:W-:Y:S02]  /*ccf20*/  ISETP.LT.AND P2, PT, R9, R14, !P0 ;  /* 0x0000000e0900720c */ /* 0x000fe40004741270 */
[----:B------:R-:W-:Y:S02]  /*ccf30*/  ISETP.GE.AND P0, PT, R0, R25, PT ;  /* 0x000000190000720c */ /* 0x000fe40003f06270 */
[----:B------:R-:W-:Y:S01]  /*ccf40*/  IADD3 R15, R23, R10, RZ ;  /* 0x0000000a170f7210 */ /* 0x000fe20007ffe0ff */
[----:B------:R-:W1:Y:S01]  /*ccf50*/  LDC R0, c[0x0][0x248] ;  /* 0x00009200ff007b82 */ /* 0x000e620000000800 */
[-C--:B------:R-:W-:Y:S02]  /*ccf60*/  ISETP.LT.AND P4, PT, R7, R14.reuse, !P3 ;  /* 0x0000000e0700720c */ /* 0x080fe40005f81270 */
[----:B------:R-:W-:Y:S02]  /*ccf70*/  ISETP.LT.AND P3, PT, R9, R14, !P3 ;  /* 0x0000000e0900720c */ /* 0x000fe40005f61270 */
[C---:B---3--:R-:W-:Y:S01]  /*ccf80*/  IADD3 R23, R15.reuse, R8, RZ ;  /* 0x000000080f177210 */ /* 0x048fe20007ffe0ff */
[----:B------:R-:W-:-:S02]  /*ccf90*/  IMAD.WIDE R20, R15, 0x4, R2 ;  /* 0x000000040f147825 */ /* 0x000fc400078e0202 */
[----:B------:R-:W3:Y:S02]  /*ccfa0*/  LDC R25, c[0x0][0x22c] ;  /* 0x00008b00ff197b82 */ /* 0x000ee40000000800 */
[----:B------:R-:W-:-:S04]  /*ccfb0*/  IMAD.WIDE R12, R15, 0x4, R4 ;  /* 0x000000040f0c7825 */ /* 0x000fc800078e0204 */
[----:B------:R-:W-:Y:S02]  /*ccfc0*/  VIADD R8, R6, 0x1c1 ;  /* 0x000001c106087836 */ /* 0x000fe40000000000 */
[C---:B----4-:R-:W-:Y:S01]  /*ccfd0*/  IMAD.WIDE R16, R23.reuse, 0x4, R2 ;  /* 0x0000000417107825 */ /* 0x050fe200078e0202 */
[----:B------:R-:W4:Y:S03]  /*ccfe0*/  LDC R10, c[0x0][0x248] ;  /* 0x00009200ff0a7b82 */ /* 0x000f260000000800 */
[C---:B------:R-:W-:Y:S01]  /*ccff0*/  IMAD.WIDE R18, R23.reuse, 0x4, R4 ;  /* 0x0000000417127825 */ /* 0x040fe200078e0204 */
[----:B------:R-:W-:-:S03]  /*cd000*/  IADD3 R15, R23, R22, RZ ;  /* 0x00000016170f7210 */ /* 0x000fc60007ffe0ff */
[----:B------:R-:W-:Y:S01]  /*cd010*/  VIADD R23, R6, 0x1c2 ;  /* 0x000001c206177836 */ /* 0x000fe20000000000 */
[----:B------:R-:W4:Y:S01]  /*cd020*/  LDC R22, c[0x0][0x248] ;  /* 0x00009200ff167b82 */ /* 0x000f220000000800 */
[----:B--2---:R2:W-:Y:S01]  /*cd030*/  @P6 STG.E desc[UR60][R20.64], R51 ;  /* 0x0000003314006986 */ /* 0x0045e2000c10193c */
[----:B------:R-:W-:-:S03]  /*cd040*/  ISETP.LT.AND P6, PT, R7, R14, !P0 ;  /* 0x0000000e0700720c */ /* 0x000fc600047c1270 */
[----:B------:R1:W-:Y:S01]  /*cd050*/  @P2 STG.E desc[UR60][R12.64], R47 ;  /* 0x0000002f0c002986 */ /* 0x0003e2000c10193c */
[----:B------:R-:W-:Y:S01]  /*cd060*/  ISETP.GE.AND P2, PT, R8, R65, PT ;  /* 0x000000410800720c */ /* 0x000fe20003f46270 */
[----:B--2---:R-:W-:Y:S01]  /*cd070*/  IMAD.WIDE R20, R15, 0x4, R2 ;  /* 0x000000040f147825 */ /* 0x004fe200078e0202 */
[----:B------:R-:W2:Y:S01]  /*cd080*/  LDC R8, c[0x0][0x248] ;  /* 0x00009200ff087b82 */ /* 0x000ea20000000800 */
[----:B------:R3:W-:Y:S04]  /*cd090*/  @P4 STG.E desc[UR60][R16.64], R59 ;  /* 0x0000003b10004986 */ /* 0x0007e8000c10193c */
[----:B------:R-:W2:Y:S04]  /*cd0a0*/  LDL.LU R65, [R1+0x2da8] ;  /* 0x002da80001417983 */ /* 0x000ea80000300800 */
[----:B------:R4:W-:Y:S01]  /*cd0b0*/  @P3 STG.E desc[UR60][R18.64], R55 ;  /* 0x0000003712003986 */ /* 0x0009e2000c10193c */
[----:B------:R-:W-:Y:S01]  /*cd0c0*/  ISETP.LT.AND P3, PT, R9, R14, !P0 ;  /* 0x0000000e0900720c */ /* 0x000fe20004761270 */
[----:B-1----:R-:W-:Y:S01]  /*cd0d0*/  IMAD.WIDE R12, R15, 0x4, R4 ;  /* 0x000000040f0c7825 */ /* 0x002fe200078e0204 */
[----:B------:R-:W-:-:S02]  /*cd0e0*/  ISETP.GE.AND P0, PT, R23, R24, PT ;  /* 0x000000181700720c */ /* 0x000fc40003f06270 */
[----:B------:R-:W-:Y:S01]  /*cd0f0*/  IADD3 R23, R15, R0, RZ ;  /* 0x000000000f177210 */ /* 0x000fe20007ffe0ff */
[----:B------:R-:W-:Y:S01]  /*cd100*/  VIADD R0, R6, 0x1c3 ;  /* 0x000001c306007836 */ /* 0x000fe20000000000 */
[----:B------:R1:W-:Y:S01]  /*cd110*/  @P6 STG.E desc[UR60][R20.64], R64 ;  /* 0x0000004014006986 */ /* 0x0003e2000c10193c */
[----:B------:R-:W-:Y:S01]  /*cd120*/  ISETP.LT.AND P4, PT, R7, R14, !P2 ;  /* 0x0000000e0700720c */ /* 0x000fe20005781270 */
[----:B------:R-:W1:Y:S05]  /*cd130*/  LDC R24, c[0x0][0x22c] ;  /* 0x00008b00ff187b82 */ /* 0x000e6a0000000800 */
[----:B------:R1:W-:Y:S01]  /*cd140*/  @P3 STG.E desc[UR60][R12.64], R60 ;  /* 0x0000003c0c003986 */ /* 0x0003e2000c10193c */
[----:B------:R-:W-:-:S03]  /*cd150*/  ISETP.GE.AND P3, PT, R0, R66, PT ;  /* 0x000000420000720c */ /* 0x000fc60003f66270 */
[----:B------:R-:W2:Y:S01]  /*cd160*/  LDL.LU R66, [R1+0x2da4] ;  /* 0x002da40001427983 */ /* 0x000ea20000300800 */
[----:B------:R-:W-:Y:S01]  /*cd170*/  ISETP.LT.AND P2, PT, R9, R14, !P2 ;  /* 0x0000000e0900720c */ /* 0x000fe20005741270 */
[----:B---3--:R-:W-:-:S04]  /*cd180*/  IMAD.WIDE R16, R23, 0x4, R2 ;  /* 0x0000000417107825 */ /* 0x008fc800078e0202 */
[----:B----4-:R-:W-:Y:S01]  /*cd190*/  IMAD.WIDE R18, R23, 0x4, R4 ;  /* 0x0000000417127825 */ /* 0x010fe200078e0204 */
[----:B------:R3:W-:Y:S03]  /*cd1a0*/  @P4 STG.E desc[UR60][R16.64], R72 ;  /* 0x0000004810004986 */ /* 0x0007e6000c10193c */
[----:B------:R-:W-:Y:S01]  /*cd1b0*/  VIADD R0, R6, 0x1c4 ;  /* 0x000001c406007836 */ /* 0x000fe20000000000 */
[----:B------:R-:W-:-:S03]  /*cd1c0*/  ISETP.LT.AND P6, PT, R7, R14, !P0 ;  /* 0x0000000e0700720c */ /* 0x000fc600047c1270 */
[----:B------:R4:W-:Y:S01]  /*cd1d0*/  @P2 STG.E desc[UR60][R18.64], R68 ;  /* 0x0000004412002986 */ /* 0x0009e2000c10193c */
[----:B------:R-:W-:Y:S02]  /*cd1e0*/  ISETP.LT.AND P2, PT, R9, R14, !P0 ;  /* 0x0000000e0900720c */ /* 0x000fe40004741270 */
[----:B------:R-:W-:Y:S02]  /*cd1f0*/  ISETP.GE.AND P0, PT, R0, R25, PT ;  /* 0x000000190000720c */ /* 0x000fe40003f06270 */
[----:B------:R-:W-:Y:S01]  /*cd200*/  IADD3 R15, R23, R10, RZ ;  /* 0x0000000a170f7210 */ /* 0x000fe20007ffe0ff */
[----:B------:R-:W4:Y:S01]  /*cd210*/  LDC R0, c[0x0][0x248] ;  /* 0x00009200ff007b82 */ /* 0x000f220000000800 */
[-C--:B------:R-:W-:Y:S02]  /*cd220*/  ISETP.LT.AND P4, PT, R7, R14.reuse, !P3 ;  /* 0x0000000e0700720c */ /* 0x080fe40005f81270 */
[----:B------:R-:W-:Y:S02]  /*cd230*/  ISETP.LT.AND P3, PT, R9, R14, !P3 ;  /* 0x0000000e0900720c */ /* 0x000fe40005f61270 */
[C---:B--2---:R-:W-:Y:S01]  /*cd240*/  IADD3 R23, R15.reuse, R8, RZ ;  /* 0x000000080f177210 */ /* 0x044fe20007ffe0ff */
[----:B-1----:R-:W-:-:S02]  /*cd250*/  IMAD.WIDE R20, R15, 0x4, R2 ;  /* 0x000000040f147825 */ /* 0x002fc400078e0202 */
[----:B------:R-:W1:Y:S02]  /*cd260*/  LDC R25, c[0x0][0x22c] ;  /* 0x00008b00ff197b82 */ /* 0x000e640000000800 */
[----:B------:R-:W-:-:S04]  /*cd270*/  IMAD.WIDE R12, R15, 0x4, R4 ;  /* 0x000000040f0c7825 */ /* 0x000fc800078e0204 */
[C---:B---3--:R-:W-:Y:S02]  /*cd280*/  IMAD.WIDE R16, R23.reuse, 0x4, R2 ;  /* 0x0000000417107825 */ /* 0x048fe400078e0202 */
[----:B------:R-:W2:Y:S02]  /*cd290*/  LDC R10, c[0x0][0x248] ;  /* 0x00009200ff0a7b82 */ /* 0x000ea40000000800 */
[C---:B----4-:R-:W-:Y:S01]  /*cd2a0*/  IMAD.WIDE R18, R23.reuse, 0x4, R4 ;  /* 0x0000000417127825 */ /* 0x050fe200078e0204 */
[----:B------:R-:W-:-:S03]  /*cd2b0*/  IADD3 R15, R23, R22, RZ ;  /* 0x00000016170f7210 */ /* 0x000fc60007ffe0ff */
[C---:B------:R-:W-:Y:S02]  /*cd2c0*/  VIADD R23, R6.reuse, 0x1c6 ;  /* 0x000001c606177836 */ /* 0x040fe40000000000 */
[----:B------:R-:W-:Y:S01]  /*cd2d0*/  VIADD R8, R6, 0x1c5 ;  /* 0x000001c506087836 */ /* 0x000fe20000000000 */
[----:B------:R-:W3:Y:S01]  /*cd2e0*/  LDC R22, c[0x0][0x248] ;  /* 0x00009200ff167b82 */ /* 0x000ee20000000800 */
[----:B------:R4:W-:Y:S01]  /*cd2f0*/  @P6 STG.E desc[UR60][R20.64], R65 ;  /* 0x0000004114006986 */ /* 0x0009e2000c10193c */
[----:B------:R-:W-:-:S03]  /*cd300*/  ISETP.LT.AND P6, PT, R7, R14, !P0 ;  /* 0x0000000e0700720c */ /* 0x000fc600047c1270 */
[----:B------:R1:W-:Y:S04]  /*cd310*/  @P2 STG.E desc[UR60][R12.64], R61 ;  /* 0x0000003d0c002986 */ /* 0x0003e8000c10193c */
[----:B------:R3:W-:Y:S04]  /*cd320*/  @P4 STG.E desc[UR60][R16.64], R73 ;  /* 0x0000004910004986 */ /* 0x0007e8000c10193c */
[----:B------:R2:W-:Y:S01]  /*cd330*/  @P3 STG.E desc[UR60][R18.64], R69 ;  /* 0x0000004512003986 */ /* 0x0005e2000c10193c */
[----:B------:R-:W-:Y:S01]  /*cd340*/  ISETP.LT.AND P3, PT, R9, R14, !P0 ;  /* 0x0000000e0900720c */ /* 0x000fe20004761270 */
[----:B----4-:R-:W-:Y:S01]  /*cd350*/  IMAD.WIDE R20, R15, 0x4, R2 ;  /* 0x000000040f147825 */ /* 0x010fe200078e0202 */
[----:B------:R-:W-:-:S02]  /*cd360*/  ISETP.GE.AND P0, PT, R23, R24, PT ;  /* 0x000000181700720c */ /* 0x000fc40003f06270 */
[C---:B------:R-:W-:Y:S01]  /*cd370*/  IADD3 R23, R15.reuse, R0, RZ ;  /* 0x000000000f177210 */ /* 0x040fe20007ffe0ff */
[----:B-1----:R-:W-:Y:S01]  /*cd380*/  IMAD.WIDE R12, R15, 0x4, R4 ;  /* 0x000000040f0c7825 */ /* 0x002fe200078e0204 */
[----:B------:R-:W-:Y:S01]  /*cd390*/  ISETP.GE.AND P2, PT, R8, R67, PT ;  /* 0x000000430800720c */ /* 0x000fe20003f46270 */
[----:B------:R-:W1:Y:S01]  /*cd3a0*/  LDC R24, c[0x0][0x22c] ;  /* 0x00008b00ff187b82 */ /* 0x000e620000000800 */
[----:B------:R-:W4:Y:S01]  /*cd3b0*/  LDL.LU R67, [R1+0x2da0] ;  /* 0x002da00001437983 */ /* 0x000f220000300800 */
[----:B------:R-:W-:-:S03]  /*cd3c0*/  VIADD R0, R6, 0x1c7 ;  /* 0x000001c706007836 */ /* 0x000fc60000000000 */
[----:B------:R1:W-:Y:S03]  /*cd3d0*/  @P6 STG.E desc[UR60][R20.64], R66 ;  /* 0x0000004214006986 */ /* 0x0003e6000c10193c */
[----:B------:R-:W1:Y:S01]  /*cd3e0*/  LDC R8, c[0x0][0x248] ;  /* 0x00009200ff087b82 */ /* 0x000e620000000800 */
[----:B------:R1:W-:Y:S01]  /*cd3f0*/  @P3 STG.E desc[UR60][R12.64], R62 ;  /* 0x0000003e0c003986 */ /* 0x0003e2000c10193c */
[----:B------:R-:W-:-:S03]  /*cd400*/  ISETP.GE.AND P3, PT, R0, R63, PT ;  /* 0x0000003f0000720c */ /* 0x000fc60003f66270 */
[----:B------:R-:W4:Y:S01]  /*cd410*/  LDL.LU R63, [R1+0x2d9c] ;  /* 0x002d9c00013f7983 */ /* 0x000f220000300800 */
[-C--:B------:R-:W-:Y:S02]  /*cd420*/  ISETP.LT.AND P4, PT, R7, R14.reuse, !P2 ;  /* 0x0000000e0700720c */ /* 0x080fe40005781270 */
[----:B------:R-:W-:Y:S01]  /*cd430*/  ISETP.LT.AND P2, PT, R9, R14, !P2 ;  /* 0x0000000e0900720c */ /* 0x000fe20005741270 */
[----:B---3--:R-:W-:-:S04]  /*cd440*/  IMAD.WIDE R16, R23, 0x4, R2 ;  /* 0x0000000417107825 */ /* 0x008fc800078e0202 */
[----:B--2---:R-:W-:-:S04]  /*cd450*/  IMAD.WIDE R18, R23, 0x4, R4 ;  /* 0x0000000417127825 */ /* 0x004fc800078e0204 */
[----:B------:R-:W-:Y:S02]  /*cd460*/  VIADD R0, R6, 0x1c8 ;  /* 0x000001c806007836 */ /* 0x000fe40000000000 */
[----:B------:R2:W-:Y:S01]  /*cd470*/  @P4 STG.E desc[UR60][R16.64], R74 ;  /* 0x0000004a10004986 */ /* 0x0005e2000c10193c */
        /* <DEDUP_REMOVED lines=8> */
[C---:B-1----:R-:W-:Y:S01]  /*cd500*/  IADD3 R23, R15.reuse, R8, RZ ;  /* 0x000000080f177210 */ /* 0x042fe20007ffe0ff */
[----:B------:R-:W-:-:S02]  /*cd510*/  IMAD.WIDE R20, R15, 0x4, R2 ;  /* 0x000000040f147825 */ /* 0x000fc400078e0202 */
[----:B------:R-:W1:Y:S02]  /*cd520*/  LDC R25, c[0x0][0x22c] ;  /* 0x00008b00ff197b82 */ /* 0x000e640000000800 */
[----:B------:R-:W-:-:S04]  /*cd530*/  IMAD.WIDE R12, R15, 0x4, R4 ;  /* 0x000000040f0c7825 */ /* 0x000fc800078e0204 */
[----:B------:R-:W-:Y:S02]  /*cd540*/  VIADD R8, R6, 0x1c9 ;  /* 0x000001c906087836 */ /* 0x000fe40000000000 */
[C---:B--2---:R-:W-:Y:S01]  /*cd550*/  IMAD.WIDE R16, R23.reuse, 0x4, R2 ;  /* 0x0000000417107825 */ /* 0x044fe200078e0202 */
[----:B------:R-:W2:Y:S03]  /*cd560*/  LDC R10, c[0x0][0x248] ;  /* 0x00009200ff0a7b82 */ /* 0x000ea60000000800 */
[C---:B---3--:R-:W-:Y:S01]  /*cd570*/  IMAD.WIDE R18, R23.reuse, 0x4, R4 ;  /* 0x0000000417127825 */ /* 0x048fe200078e0204 */
[----:B------:R-:W-:-:S03]  /*cd580*/  IADD3 R15, R23, R22, RZ ;  /* 0x00000016170f7210 */ /* 0x000fc60007ffe0ff */
[----:B------:R-:W-:Y:S01]  /*cd590*/  VIADD R23, R6, 0x1ca ;  /* 0x000001ca06177836 */ /* 0x000fe20000000000 */
[----:B------:R-:W3:Y:S01]  /*cd5a0*/  LDC R22, c[0x0][0x248] ;  /* 0x00009200ff167b82 */ /* 0x000ee20000000800 */
[----:B----4-:R4:W-:Y:S01]  /*cd5b0*/  @P6 STG.E desc[UR60][R20.64], R67 ;  /* 0x0000004314006986 */ /* 0x0109e2000c10193c */
[----:B------:R-:W-:-:S03]  /*cd5c0*/  ISETP.LT.AND P6, PT, R7, R14, !P0 ;  /* 0x0000000e0700720c */ /* 0x000fc600047c1270 */
[----:B------:R1:W-:Y:S01]  /*cd5d0*/  @P2 STG.E desc[UR60][R12.64], R63 ;  /* 0x0000003f0c002986 */ /* 0x0003e2000c10193c */
[----:B------:R-:W-:Y:S01]  /*cd5e0*/  ISETP.GE.AND P2, PT, R8, R81, PT ;  /* 0x000000510800720c */ /* 0x000fe20003f46270 */
[----:B----4-:R-:W-:Y:S01]  /*cd5f0*/  IMAD.WIDE R20, R15, 0x4, R2 ;  /* 0x000000040f147825 */ /* 0x010fe200078e0202 */
[----:B------:R-:W4:Y:S01]  /*cd600*/  LDC R8, c[0x0][0x248] ;  /* 0x00009200ff087b82 */ /* 0x000f220000000800 */
[----:B------:R2:W-:Y:S04]  /*cd610*/  @P4 STG.E desc[UR60][R16.64], R75 ;  /* 0x0000004b10004986 */ /* 0x0005e8000c10193c */
[----:B------:R-:W3:Y:S04]  /*cd620*/  LDL.LU R81, [R1+0x2d98] ;  /* 0x002d980001517983 */ /* 0x000ee80000300800 */
        /* <DEDUP_REMOVED lines=8> */
[----:B------:R-:W3:Y:S05]  /*cd6b0*/  LDC R24, c[0x0][0x22c] ;  /* 0x00008b00ff187b82 */ /* 0x000eea0000000800 */
[----:B------:R1:W-:Y:S01]  /*cd6c0*/  @P3 STG.E desc[UR60][R12.64], R76 ;  /* 0x0000004c0c003986 */ /* 0x0003e2000c10193c */
[----:B------:R-:W-:-:S03]  /*cd6d0*/  ISETP.GE.AND P3, PT, R0, R82, PT ;  /* 0x000000520000720c */ /* 0x000fc60003f66270 */
[----:B------:R-:W3:Y:S01]  /*cd6e0*/  LDL.LU R82, [R1+0x2d94] ;  /* 0x002d940001527983 */ /* 0x000ee20000300800 */
[----:B------:R-:W-:Y:S01]  /*cd6f0*/  ISETP.LT.AND P2, PT, R9, R14, !P2 ;  /* 0x0000000e0900720c */ /* 0x000fe20005741270 */
[----:B--2---:R-:W-:-:S04]  /*cd700*/  IMAD.WIDE R16, R23, 0x4, R2 ;  /* 0x0000000417107825 */ /* 0x004fc800078e0202 */
        /* <DEDUP_REMOVED lines=8> */
[----:B------:R-:W3:Y:S01]  /*cd790*/  LDC R0, c[0x0][0x248] ;  /* 0x00009200ff007b82 */ /* 0x000ee20000000800 */
[-C--:B------:R-:W-:Y:S02]  /*cd7a0*/  ISETP.LT.AND P4, PT, R7, R14.reuse, !P3 ;  /* 0x0000000e0700720c */ /* 0x080fe40005f81270 */
[----:B------:R-:W-:Y:S02]  /*cd7b0*/  ISETP.LT.AND P3, PT, R9, R14, !P3 ;  /* 0x0000000e0900720c */ /* 0x000fe40005f61270 */
[C---:B----4-:R-:W-:Y:S01]  /*cd7c0*/  IADD3 R23, R15.reuse, R8, RZ ;  /* 0x000000080f177210 */ /* 0x050fe20007ffe0ff */
[----:B-1----:R-:W-:-:S02]  /*cd7d0*/  IMAD.WIDE R20, R15, 0x4, R2 ;  /* 0x000000040f147825 */ /* 0x002fc400078e0202 */
[----:B------:R-:W1:Y:S02]  /*cd7e0*/  LDC R25, c[0x0][0x22c] ;  /* 0x00008b00ff197b82 */ /* 0x000e640000000800 */
[----:B------:R-:W-:-:S04]  /*cd7f0*/  IMAD.WIDE R12, R15, 0x4, R4 ;  /* 0x000000040f0c7825 */ /* 0x000fc800078e0204 */
[C---:B--2---:R-:W-:Y:S02]  /*cd800*/  IMAD.WIDE R16, R23.reuse, 0x4, R2 ;  /* 0x0000000417107825 */ /* 0x044fe400078e0202 */
[----:B------:R-:W2:Y:S02]  /*cd810*/  LDC R10, c[0x0][0x248] ;  /* 0x00009200ff0a7b82 */ /* 0x000ea40000000800 */
[C---:B------:R-:W-:Y:S01]  /*cd820*/  IMAD.WIDE R18, R23.reuse, 0x4, R4 ;  /* 0x0000000417127825 */ /* 0x040fe200078e0204 */
[----:B---3--:R-:W-:-:S03]  /*cd830*/  IADD3 R15, R23, R22, RZ ;  /* 0x00000016170f7210 */ /* 0x008fc60007ffe0ff */
        /* <DEDUP_REMOVED lines=24> */
[----:B--2---:R-:W-:-:S04]  /*cd9c0*/  IMAD.WIDE R16, R23, 0x4, R2 ;  /* 0x0000000417107825 */ /* 0x004fc800078e0202 */
[----:B---3--:R-:W-:-:S04]  /*cd9d0*/  IMAD.WIDE R18, R23, 0x4, R4 ;  /* 0x0000000417127825 */ /* 0x008fc800078e0204 */
        /* <DEDUP_REMOVED lines=175> */
[----:B---3--:R-:W-:Y:S01]  /*ce4d0*/  IMAD.WIDE R18, R23, 0x4, R4 ;  /* 0x0000000417127825 */ /* 0x008fe200078e0204 */
[----:B------:R-:W-:-:S05]  /*ce4e0*/  ISETP.LT.AND P6, PT, R7, R14, !P0 ;  /* 0x0000000e0700720c */ /* 0x000fca00047c1270 */
[----:B------:R2:W-:Y:S01]  /*ce4f0*/  @P4 STG.E desc[UR60][R16.64], R154 ;  /* 0x0000009a10004986 */ /* 0x0005e2000c10193c */
[----:B------:R-:W-:Y:S01]  /*ce500*/  IADD3 R15, R23, R10, RZ ;  /* 0x0000000a170f7210 */ /* 0x000fe20007ffe0ff */
[----:B------:R-:W-:Y:S01]  /*ce510*/  VIADD R0, R6, 0x1e0 ;  /* 0x000001e006007836 */ /* 0x000fe20000000000 */
[-C--:B------:R-:W-:Y:S01]  /*ce520*/  ISETP.LT.AND P4, PT, R7, R14.reuse, !P3 ;  /* 0x0000000e0700720c */ /* 0x080fe20005f81270 */
[----:B------:R3:W-:Y:S01]  /*ce530*/  @P2 STG.E desc[UR60][R18.64], R134 ;  /* 0x0000008612002986 */ /* 0x0007e2000c10193c */
[----:B------:R-:W-:Y:S01]  /*ce540*/  ISETP.LT.AND P2, PT, R9, R14, !P0 ;  /* 0x0000000e0900720c */ /* 0x000fe20004741270 */
[C---:B------:R-:W-:Y:S01]  /*ce550*/  IMAD.WIDE R20, R15.reuse, 0x4, R2 ;  /* 0x000000040f147825 */ /* 0x040fe200078e0202 */
[C---:B-1----:R-:W-:Y:S01]  /*ce560*/  IADD3 R23, R15.reuse, R8, RZ ;  /* 0x000000080f177210 */ /* 0x042fe20007ffe0ff */
[----:B------:R-:W1:Y:S02]  /*ce570*/  LDC R10, c[0x0][0x248] ;  /* 0x00009200ff0a7b82 */ /* 0x000e640000000800 */
[----:B------:R-:W-:-:S04]  /*ce580*/  IMAD.WIDE R12, R15, 0x4, R4 ;  /* 0x000000040f0c7825 */ /* 0x000fc800078e0204 */
[----:B------:R-:W-:Y:S01]  /*ce590*/  VIADD R8, R6, 0x1e1 ;  /* 0x000001e106087836 */ /* 0x000fe20000000000 */
[----:B------:R-:W-:Y:S02]  /*ce5a0*/  ISETP.GE.AND P0, PT, R0, R25, PT ;  /* 0x000000190000720c */ /* 0x000fe40003f06270 */
[----:B------:R-:W1:Y:S01]  /*ce5b0*/  LDC R0, c[0x0][0x248] ;  /* 0x00009200ff007b82 */ /* 0x000e620000000800 */
[----:B----4-:R4:W-:Y:S01]  /*ce5c0*/  @P6 STG.E desc[UR60][R20.64], R131 ;  /* 0x0000008314006986 */ /* 0x0109e2000c10193c */
[----:B------:R-:W-:Y:S01]  /*ce5d0*/  ISETP.LT.AND P3, PT, R9, R14, !P3 ;  /* 0x0000000e0900720c */ /* 0x000fe20005f61270 */
[C---:B--2---:R-:W-:Y:S01]  /*ce5e0*/  IMAD.WIDE R16, R23.reuse, 0x4, R2 ;  /* 0x0000000417107825 */ /* 0x044fe200078e0202 */
[----:B------:R-:W-:-:S04]  /*ce5f0*/  IADD3 R15, R23, R22, RZ ;  /* 0x00000016170f7210 */ /* 0x000fc80007ffe0ff */
[----:B------:R-:W2:Y:S01]  /*ce600*/  LDC R25, c[0x0][0x22c] ;  /* 0x00008b00ff197b82 */ /* 0x000ea20000000800 */
[----:B------:R4:W-:Y:S01]  /*ce610*/  @P2 STG.E desc[UR60][R12.64], R127 ;  /* 0x0000007f0c002986 */ /* 0x0009e2000c10193c */
[----:B------:R-:W-:Y:S01]  /*ce620*/  ISETP.GE.AND P2, PT, R8, R161, PT ;  /* 0x000000a10800720c */ /* 0x000fe20003f46270 */
[----:B---3--:R-:W-:Y:S01]  /*ce630*/  IMAD.WIDE R18, R23, 0x4, R4 ;  /* 0x0000000417127825 */ /* 0x008fe200078e0204 */
[-C--:B------:R-:W-:Y:S01]  /*ce640*/  ISETP.LT.AND P6, PT, R7, R14.reuse, !P0 ;  /* 0x0000000e0700720c */ /* 0x080fe200047c1270 */
[----:B------:R-:W3:Y:S03]  /*ce650*/  LDL.LU R161, [R1+0x2d68] ;  /* 0x002d680001a17983 */ /* 0x000ee60000300800 */
[----:B------:R-:W2:Y:S01]  /*ce660*/  LDC R22, c[0x0][0x22c] ;  /* 0x00008b00ff167b82 */ /* 0x000ea20000000800 */
[----:B------:R-:W-:Y:S01]  /*ce670*/  VIADD R23, R6, 0x1e2 ;  /* 0x000001e206177836 */ /* 0x000fe20000000000 */
[----:B------:R4:W-:Y:S04]  /*ce680*/  @P4 STG.E desc[UR60][R16.64], R155 ;  /* 0x0000009b10004986 */ /* 0x0009e8000c10193c */
[----:B------:R4:W-:Y:S01]  /*ce690*/  @P3 STG.E desc[UR60][R18.64], R135 ;  /* 0x0000008712003986 */ /* 0x0009e2000c10193c */
[----:B------:R-:W-:Y:S01]  /*ce6a0*/  ISETP.LT.AND P3, PT, R9, R14, !P0 ;  /* 0x0000000e0900720c */ /* 0x000fe20004761270 */
[----:B------:R-:W2:Y:S01]  /*ce6b0*/  LDC R8, c[0x0][0x248] ;  /* 0x00009200ff087b82 */ /* 0x000ea20000000800 */
[----:B------:R-:W-:-:S02]  /*ce6c0*/  ISETP.GE.AND P0, PT, R23, R24, PT ;  /* 0x000000181700720c */ /* 0x000fc40003f06270 */
[----:B------:R-:W-:Y:S02]  /*ce6d0*/  ISETP.LT.AND P4, PT, R7, R14, !P2 ;  /* 0x0000000e0700720c */ /* 0x000fe40005781270 */
[----:B-1----:R-:W-:Y:S02]  /*ce6e0*/  IADD3 R23, R15, R0, RZ ;  /* 0x000000000f177210 */ /* 0x002fe40007ffe0ff */
[----:B------:R-:W-:Y:S01]  /*ce6f0*/  ISETP.LT.AND P2, PT, R9, R14, !P2 ;  /* 0x0000000e0900720c */ /* 0x000fe20005741270 */
[C---:B----4-:R-:W-:Y:S01]  /*ce700*/  IMAD.WIDE R20, R15.reuse, 0x4, R2 ;  /* 0x000000040f147825 */ /* 0x050fe200078e0202 */
[----:B------:R-:W1:Y:S03]  /*ce710*/  LDC R0, c[0x0][0x248] ;  /* 0x00009200ff007b82 */ /* 0x000e660000000800 */
[----:B------:R-:W-:Y:S01]  /*ce720*/  IMAD.WIDE R12, R15, 0x4, R4 ;  /* 0x000000040f0c7825 */ /* 0x000fe200078e0204 */
[----:B------:R4:W-:Y:S03]  /*ce730*/  @P6 STG.E desc[UR60][R20.64], R160 ;  /* 0x000000a014006986 */ /* 0x0009e6000c10193c */
[C---:B------:R-:W-:Y:S01]  /*ce740*/  IMAD.IADD R15, R23.reuse, 0x1, R10 ;  /* 0x00000001170f7824 */ /* 0x040fe200078e020a */
[----:B------:R-:W-:Y:S01]  /*ce750*/  IADD3 R10, R6, 0x1e3, RZ ;  /* 0x000001e3060a7810 */ /* 0x000fe20007ffe0ff */
[C---:B------:R-:W-:Y:S01]  /*ce760*/  IMAD.WIDE R16, R23.reuse, 0x4, R2 ;  /* 0x0000000417107825 */ /* 0x040fe200078e0202 */
[----:B------:R2:W-:Y:S01]  /*ce770*/  @P3 STG.E desc[UR60][R12.64], R156 ;  /* 0x0000009c0c003986 */ /* 0x0005e2000c10193c */
[----:B------:R-:W1:Y:S01]  /*ce780*/  LDC R24, c[0x0][0x22c] ;  /* 0x00008b00ff187b82 */ /* 0x000e620000000800 */
[----:B------:R-:W-:Y:S01]  /*ce790*/  ISETP.GE.AND P3, PT, R10, R162, PT ;  /* 0x000000a20a00720c */ /* 0x000fe20003f66270 */
[----:B------:R-:W-:Y:S01]  /*ce7a0*/  IMAD.WIDE R18, R23, 0x4, R4 ;  /* 0x0000000417127825 */ /* 0x000fe200078e0204 */
[----:B------:R-:W3:Y:S01]  /*ce7b0*/  LDL.LU R162, [R1+0x2d64] ;  /* 0x002d640001a27983 */ /* 0x000ee20000300800 */
[----:B------:R-:W-:-:S03]  /*ce7c0*/  ISETP.LT.AND P6, PT, R7, R14, !P0 ;  /* 0x0000000e0700720c */ /* 0x000fc600047c1270 */
[----:B------:R3:W-:Y:S01]  /*ce7d0*/  @P4 STG.E desc[UR60][R16.64], R164 ;  /* 0x000000a410004986 */ /* 0x0007e2000c10193c */
[C---:B------:R-:W-:Y:S01]  /*ce7e0*/  VIADD R23, R6.reuse, 0x1e4 ;  /* 0x000001e406177836 */ /* 0x040fe20000000000 */
[----:B------:R-:W1:Y:S02]  /*ce7f0*/  LDC R10, c[0x0][0x248] ;  /* 0x00009200ff0a7b82 */ /* 0x000e640000000800 */
[----:B------:R3:W-:Y:S01]  /*ce800*/  @P2 STG.E desc[UR60][R18.64], R136 ;  /* 0x0000008812002986 */ /* 0x0007e2000c10193c */
[----:B------:R-:W-:Y:S01]  /*ce810*/  ISETP.LT.AND P2, PT, R9, R14, !P0 ;  /* 0x0000000e0900720c */ /* 0x000fe20004741270 */
[----:B----4-:R-:W-:Y:S01]  /*ce820*/  IMAD.WIDE R20, R15, 0x4, R2 ;  /* 0x000000040f147825 */ /* 0x010fe200078e0202 */
[----:B--2---:R-:W-:Y:S02]  /*ce830*/  ISETP.GE.AND P0, PT, R23, R22, PT ;  /* 0x000000161700720c */ /* 0x004fe40003f06270 */
[C---:B------:R-:W-:Y:S01]  /*ce840*/  IADD3 R23, R15.reuse, R8, RZ ;  /* 0x000000080f177210 */ /* 0x040fe20007ffe0ff */
[----:B------:R-:W-:Y:S01]  /*ce850*/  IMAD.WIDE R12, R15, 0x4, R4 ;  /* 0x000000040f0c7825 */ /* 0x000fe200078e0204 */
[----:B------:R-:W-:Y:S01]  /*ce860*/  ISETP.LT.AND P4, PT, R7, R14, !P3 ;  /* 0x0000000e0700720c */ /* 0x000fe20005f81270 */
[----:B------:R-:W2:Y:S02]  /*ce870*/  LDC R22, c[0x0][0x248] ;  /* 0x00009200ff167b82 */ /* 0x000ea40000000800 */
[----:B------:R-:W-:Y:S01]  /*ce880*/  VIADD R8, R6, 0x1e5 ;  /* 0x000001e506087836 */ /* 0x000fe20000000000 */
[----:B---3--:R3:W-:Y:S04]  /*ce890*/  @P6 STG.E desc[UR60][R20.64], R161 ;  /* 0x000000a114006986 */ /* 0x0087e8000c10193c */
[----:B------:R4:W-:Y:S01]  /*ce8a0*/  @P2 STG.E desc[UR60][R12.64], R157 ;  /* 0x0000009d0c002986 */ /* 0x0009e2000c10193c */
[----:B------:R-:W-:-:S02]  /*ce8b0*/  ISETP.GE.AND P2, PT, R8, R163, PT ;  /* 0x000000a30800720c */ /* 0x000fc40003f46270 */
[-C--:B------:R-:W-:Y:S01]  /*ce8c0*/  ISETP.LT.AND P3, PT, R9, R14.reuse, !P3 ;  /* 0x0000000e0900720c */ /* 0x080fe20005f61270 */
[----:B------:R-:W2:Y:S01]  /*ce8d0*/  LDL.LU R163, [R1+0x2d60] ;  /* 0x002d600001a37983 */ /* 0x000ea20000300800 */
[----:B------:R-:W-:Y:S01]  /*ce8e0*/  IMAD.WIDE R16, R23, 0x4, R2 ;  /* 0x0000000417107825 */ /* 0x000fe200078e0202 */
[-C--:B------:R-:W-:Y:S01]  /*ce8f0*/  ISETP.LT.AND P6, PT, R7, R14.reuse, !P0 ;  /* 0x0000000e0700720c */ /* 0x080fe200047c1270 */
[----:B------:R-:W2:Y:S01]  /*ce900*/  LDC R8, c[0x0][0x248] ;  /* 0x00009200ff087b82 */ /* 0x000ea20000000800 */
[----:B------:R-:W-:Y:S01]  /*ce910*/  ISETP.LT.AND P0, PT, R9, R14, !P0 ;  /* 0x0000000e0900720c */ /* 0x000fe20004701270 */
[C---:B------:R-:W-:Y:S01]  /*ce920*/  IMAD.WIDE R18, R23.reuse, 0x4, R4 ;  /* 0x0000000417127825 */ /* 0x040fe200078e0204 */
[----:B-1----:R-:W-:Y:S01]  /*ce930*/  IADD3 R15, R23, R0, RZ ;  /* 0x00000000170f7210 */ /* 0x002fe20007ffe0ff */
[----:B------:R1:W-:Y:S04]  /*ce940*/  @P4 STG.E desc[UR60][R16.64], R165 ;  /* 0x000000a510004986 */ /* 0x0003e8000c10193c */
[----:B------:R-:W2:Y:S01]  /*ce950*/  LDC R0, c[0x0][0x248] ;  /* 0x00009200ff007b82 */ /* 0x000ea20000000800 */
[----:B------:R1:W-:Y:S01]  /*ce960*/  @P3 STG.E desc[UR60][R18.64], R137 ;  /* 0x0000008912003986 */ /* 0x0003e2000c10193c */
[-C--:B------:R-:W-:Y:S01]  /*ce970*/  ISETP.LT.AND P3, PT, R7, R14.reuse, !P2 ;  /* 0x0000000e0700720c */ /* 0x080fe20005761270 */
[----:B---3--:R-:W-:Y:S01]  /*ce980*/  IMAD.WIDE R20, R15, 0x4, R2 ;  /* 0x000000040f147825 */ /* 0x008fe200078e0202 */
[----:B------:R-:W-:-:S03]  /*ce990*/  ISETP.LT.AND P2, PT, R9, R14, !P2 ;  /* 0x0000000e0900720c */ /* 0x000fc60005741270 */
[----:B----4-:R-:W-:-:S04]  /*ce9a0*/  IMAD.WIDE R12, R15, 0x4, R4 ;  /* 0x000000040f0c7825 */ /* 0x010fc800078e0204 */
[----:B------:R-:W-:Y:S01]  /*ce9b0*/  IMAD.IADD R23, R15, 0x1, R10 ;  /* 0x000000010f177824 */ /* 0x000fe200078e020a */
[----:B------:R-:W-:Y:S03]  /*ce9c0*/  @P6 STG.E desc[UR60][R20.64], R162 ;  /* 0x000000a214006986 */ /* 0x000fe6000c10193c */
[C---:B-1----:R-:W-:Y:S01]  /*ce9d0*/  IMAD.WIDE R16, R23.reuse, 0x4, R2 ;  /* 0x0000000417107825 */ /* 0x042fe200078e0202 */
[----:B------:R-:W-:Y:S01]  /*ce9e0*/  IADD3 R10, R6, 0x1e8, RZ ;  /* 0x000001e8060a7810 */ /* 0x000fe20007ffe0ff */
[----:B------:R1:W-:Y:S02]  /*ce9f0*/  @P0 STG.E desc[UR60][R12.64], R158 ;  /* 0x0000009e0c000986 */ /* 0x0003e4000c10193c */
[----:B------:R-:W-:Y:S01]  /*cea00*/  IMAD.WIDE R18, R23, 0x4, R4 ;  /* 0x0000000417127825 */ /* 0x000fe200078e0204 */
[----:B------:R-:W-:Y:S01]  /*cea10*/  ISETP.GE.AND P0, PT, R27, R24, PT ;  /* 0x000000181b00720c */ /* 0x000fe20003f06270 */
[----:B------:R3:W-:Y:S02]  /*cea20*/  @P3 STG.E desc[UR60][R16.64], R166 ;  /* 0x000000a610003986 */ /* 0x0007e4000c10193c */
[----:B--2---:R-:W-:Y:S01]  /*cea30*/  IMAD.IADD R15, R23, 0x1, R22 ;  /* 0x00000001170f7824 */ /* 0x004fe200078e0216 */
[----:B------:R-:W-:Y:S01]  /*cea40*/  ISETP.LT.AND P4, PT, R7, R14, !P0 ;  /* 0x0000000e0700720c */ /* 0x000fe20004781270 */
[----:B------:R-:W2:Y:S01]  /*cea50*/  LDC R24, c[0x0][0x248] ;  /* 0x00009200ff187b82 */ /* 0x000ea20000000800 */
[----:B------:R4:W-:Y:S01]  /*cea60*/  @P2 STG.E desc[UR60][R18.64], R138 ;  /* 0x0000008a12002986 */ /* 0x0009e2000c10193c */
[----:B------:R-:W-:-:S06]  /*cea70*/  ISETP.GE.AND P2, PT, R10, R25, PT ;  /* 0x000000190a00720c */ /* 0x000fcc0003f46270 */
[----:B------:R-:W2:Y:S01]  /*cea80*/  LDC R10, c[0x0][0x248] ;  /* 0x00009200ff0a7b82 */ /* 0x000ea20000000800 */
[----:B-1----:R-:W-:Y:S01]  /*cea90*/  IMAD.WIDE R12, R15, 0x4, R2 ;  /* 0x000000040f0c7825 */ /* 0x002fe200078e0202 */
[----:B------:R-:W-:-:S03]  /*ceaa0*/  ISETP.LT.AND P0, PT, R9, R14, !P0 ;  /* 0x0000000e0900720c */ /* 0x000fc60004701270 */
[C---:B------:R-:W-:Y:S01]  /*ceab0*/  VIADD R20, R6.reuse, 0x1e9 ;  /* 0x000001e906147836 */ /* 0x040fe20000000000 */
[----:B------:R-:W-:Y:S02]  /*ceac0*/  ISETP.LT.AND P3, PT, R7, R14, !P5 ;  /* 0x0000000e0700720c */ /* 0x000fe40006f61270 */
[C---:B------:R-:W-:Y:S01]  /*cead0*/  IADD3 R21, R15.reuse, R0, RZ ;  /* 0x000000000f157210 */ /* 0x040fe20007ffe0ff */
[----:B---3--:R-:W-:Y:S01]  /*ceae0*/  IMAD.WIDE R16, R15, 0x4, R4 ;  /* 0x000000040f107825 */ /* 0x008fe200078e0204 */
[----:B------:R-:W-:Y:S01]  /*ceaf0*/  IADD3 R25, R6, 0x1ea, RZ ;  /* 0x000001ea06197810 */ /* 0x000fe20007ffe0ff */
[----:B------:R-:W1:Y:S01]  /*ceb00*/  LDC R0, c[0x0][0x248] ;  /* 0x00009200ff007b82 */ /* 0x000e620000000800 */
[-C--:B------:R-:W-:Y:S01]  /*ceb10*/  ISETP.LT.AND P5, PT, R9, R14.reuse, !P5 ;  /* 0x0000000e0900720c */ /* 0x080fe20006fa1270 */
[C---:B------:R-:W-:Y:S02]  /*ceb20*/  IMAD.IADD R15, R21.reuse, 0x1, R8 ;  /* 0x00000001150f7824 */ /* 0x040fe400078e0208 */
[----:B----4-:R-:W-:Y:S01]  /*ceb30*/  IMAD.WIDE R18, R21, 0x4, R2 ;  /* 0x0000000415127825 */ /* 0x010fe200078e0202 */
[----:B------:R-:W-:-:S02]  /*ceb40*/  ISETP.LT.AND P6, PT, R7, R14, !P2 ;  /* 0x0000000e0700720c */ /* 0x000fc400057c1270 */
[----:B------:R-:W-:Y:S01]  /*ceb50*/  ISETP.LT.AND P2, PT, R9, R14, !P2 ;  /* 0x0000000e0900720c */ /* 0x000fe20005741270 */
[----:B------:R-:W-:Y:S01]  /*ceb60*/  IMAD.WIDE R22, R15, 0x4, R2 ;  /* 0x000000040f167825 */ /* 0x000fe200078e0202 */
[----:B------:R-:W3:Y:S01]  /*ceb70*/  LDC R8, c[0x0][0x248] ;  /* 0x00009200ff087b82 */ /* 0x000ee20000000800 */
[----:B------:R4:W-:Y:S01]  /*ceb80*/  @P4 STG.E desc[UR60][R12.64], R163 ;  /* 0x000000a30c004986 */ /* 0x0009e2000c10193c */
[----:B------:R-:W-:-:S03]  /*ceb90*/  ISETP.GE.AND P4, PT, R20, R173, PT ;  /* 0x000000ad1400720c */ /* 0x000fc60003f86270 */
[----:B------:R-:W3:Y:S04]  /*ceba0*/  LDL.LU R173, [R1+0x2d5c] ;  /* 0x002d5c0001ad7983 */ /* 0x000ee80000300800 */
[----:B------:R1:W-:Y:S01]  /*cebb0*/  @P0 STG.E desc[UR60][R16.64], R159 ;  /* 0x0000009f10000986 */ /* 0x0003e2000c10193c */
[----:B------:R-:W-:Y:S01]  /*cebc0*/  ISETP.GE.AND P0, PT, R25, R26, PT ;  /* 0x0000001a1900720c */ /* 0x000fe20003f06270 */
[----:B--2---:R-:W-:Y:S01]  /*cebd0*/  IMAD.IADD R25, R15, 0x1, R10 ;  /* 0x000000010f197824 */ /* 0x004fe200078e020a */
[----:B------:R-:W-:Y:S01]  /*cebe0*/  IADD3 R10, R6, 0x1eb, RZ ;  /* 0x000001eb060a7810 */ /* 0x000fe20007ffe0ff */
[----:B------:R2:W-:Y:S01]  /*cebf0*/  @P3 STG.E desc[UR60][R18.64], R167 ;  /* 0x000000a712003986 */ /* 0x0005e2000c10193c */
[----:B------:R-:W-:Y:S02]  /*cec00*/  IMAD.WIDE R20, R21, 0x4, R4 ;  /* 0x0000000415147825 */ /* 0x000fe400078e0204 */
[----:B------:R-:W-:-:S02]  /*cec10*/  ISETP.GE.AND P3, PT, R10, R174, PT ;  /* 0x000000ae0a00720c */ /* 0x000fc40003f66270 */
[----:B------:R-:W3:Y:S01]  /*cec20*/  LDL.LU R174, [R1+0x2d58] ;  /* 0x002d580001ae7983 */ /* 0x000ee20000300800 */
[----:B----4-:R-:W-:-:S03]  /*cec30*/  IMAD.WIDE R12, R15, 0x4, R4 ;  /* 0x000000040f0c7825 */ /* 0x010fc600078e0204 */
[----:B------:R-:W-:Y:S01]  /*cec40*/  @P5 STG.E desc[UR60][R20.64], R139 ;  /* 0x0000008b14005986 */ /* 0x000fe2000c10193c */
[-C--:B------:R-:W-:Y:S01]  /*cec50*/  ISETP.LT.AND P5, PT, R7, R14.reuse, !P4 ;  /* 0x0000000e0700720c */ /* 0x080fe200067a1270 */
[----:B-1----:R-:W-:Y:S01]  /*cec60*/  IMAD.WIDE R16, R25, 0x4, R2 ;  /* 0x0000000419107825 */ /* 0x002fe200078e0202 */
[----:B------:R-:W-:Y:S01]  /*cec70*/  ISETP.LT.AND P4, PT, R9, R14, !P4 ;  /* 0x0000000e0900720c */ /* 0x000fe20006781270 */
[----:B------:R1:W-:Y:S02]  /*cec80*/  @P6 STG.E desc[UR60][R22.64], R172 ;  /* 0x000000ac16006986 */ /* 0x0003e4000c10193c */
[C---:B--2---:R-:W-:Y:S01]  /*cec90*/  IMAD.WIDE R18, R25.reuse, 0x4, R4 ;  /* 0x0000000419127825 */ /* 0x044fe200078e0204 */
[C---:B------:R-:W-:Y:S01]  /*ceca0*/  IADD3 R15, R6.reuse, 0x1ec, RZ ;  /* 0x000001ec060f7810 */ /* 0x040fe20007ffe0ff */
[----:B------:R2:W-:Y:S01]  /*cecb0*/  @P2 STG.E desc[UR60][R12.64], R168 ;  /* 0x000000a80c002986 */ /* 0x0005e2000c10193c */
[----:B------:R-:W4:Y:S01]  /*cecc0*/  LDC R10, c[0x0][0x248] ;  /* 0x00009200ff0a7b82 */ /* 0x000f220000000800 */
[----:B------:R-:W-:Y:S01]  /*cecd0*/  IMAD.IADD R27, R25, 0x1, R24 ;  /* 0x00000001191b7824 */ /* 0x000fe200078e0218 */
[----:B------:R-:W-:Y:S01]  /*cece0*/  ISETP.GE.AND P2, PT, R15, R28, PT ;  /* 0x0000001c0f00720c */ /* 0x000fe20003f46270 */
[----:B-1----:R-:W-:-:S02]  /*cecf0*/  VIADD R23, R6, 0x1ef ;  /* 0x000001ef06177836 */ /* 0x002fc40000000000 */
[----:B------:R1:W-:Y:S01]  /*ced00*/  @P5 STG.E desc[UR60][R16.64], R176 ;  /* 0x000000b010005986 */ /* 0x0003e2000c10193c */
[C---:B------:R-:W-:Y:S01]  /*ced10*/  IMAD.WIDE R20, R27.reuse, 0x4, R2 ;  /* 0x000000041b147825 */ /* 0x040fe200078e0202 */
[----:B------:R-:W-:Y:S01]  /*ced20*/  IADD3 R15, R27, R0, RZ ;  /* 0x000000001b0f7210 */ /* 0x000fe20007ffe0ff */
[----:B------:R-:W4:Y:S01]  /*ced30*/  LDC R24, c[0x0][0x22c] ;  /* 0x00008b00ff187b82 */ /* 0x000f220000000800 */
[----:B------:R1:W-:Y:S01]  /*ced40*/  @P4 STG.E desc[UR60][R18.64], R140 ;  /* 0x0000008c12004986 */ /* 0x0003e2000c10193c */
[----:B------:R-:W-:Y:S01]  /*ced50*/  ISETP.GE.AND P4, PT, R23, R175, PT ;  /* 0x000000af1700720c */ /* 0x000fe20003f86270 */
[----:B--2---:R-:W-:Y:S02]  /*ced60*/  IMAD.WIDE R12, R27, 0x4, R4 ;  /* 0x000000041b0c7825 */ /* 0x004fe400078e0204 */
[----:B------:R-:W2:Y:S01]  /*ced70*/  LDL.LU R175, [R1+0x2d54] ;  /* 0x002d540001af7983 */ /* 0x000ea20000300800 */
[CC--:B------:R-:W-:Y:S02]  /*ced80*/  ISETP.LT.AND P6, PT, R7.reuse, R14.reuse, !P0 ;  /* 0x0000000e0700720c */ /* 0x0c0fe400047c1270 */
[-C--:B------:R-:W-:Y:S01]  /*ced90*/  ISETP.LT.AND P5, PT, R7, R14.reuse, !P3 ;  /* 0x0000000e0700720c */ /* 0x080fe20005fa1270 */
[----:B------:R-:W2:Y:S01]  /*ceda0*/  LDL.LU R27, [R1+0x2d4c] ;  /* 0x002d4c00011b7983 */ /* 0x000ea20000300800 */
[----:B------:R-:W2:Y:S03]  /*cedb0*/  LDC R0, c[0x0][0x248] ;  /* 0x00009200ff007b82 */ /* 0x000ea60000000800 */
[----:B------:R-:W2:Y:S01]  /*cedc0*/  LDL.LU R26, [R1+0x2d48] ;  /* 0x002d4800011a7983 */ /* 0x000ea20000300800 */
[----:B------:R-:W-:-:S02]  /*cedd0*/  ISETP.LT.AND P0, PT, R9, R14, !P0 ;  /* 0x0000000e0900720c */ /* 0x000fc40004701270 */
[----:B------:R-:W-:Y:S01]  /*cede0*/  ISETP.LT.AND P3, PT, R9, R14, !P3 ;  /* 0x0000000e0900720c */ /* 0x000fe20005f61270 */
[C---:B---3--:R-:W-:Y:S01]  /*cedf0*/  IMAD.IADD R23, R15.reuse, 0x1, R8 ;  /* 0x000000010f177824 */ /* 0x048fe200078e0208 */
[C---:B------:R-:W-:Y:S01]  /*cee00*/  IADD3 R8, R6.reuse, 0x1ed, RZ ;  /* 0x000001ed06087810 */ /* 0x040fe20007ffe0ff */
[----:B------:R-:W3:Y:S01]  /*cee10*/  LDC R22, c[0x0][0x22c] ;  /* 0x00008b00ff167b82 */ /* 0x000ee20000000800 */
[C---:B-1----:R-:W-:Y:S01]  /*cee20*/  IMAD.WIDE R16, R15.reuse, 0x4, R2 ;  /* 0x000000040f107825 */ /* 0x042fe200078e0202 */
[----:B------:R-:W3:Y:S03]  /*cee30*/  LDL.LU R29, [R1+0x2d44] ;  /* 0x002d4400011d7983 */ /* 0x000ee60000300800 */
[----:B------:R-:W-:Y:S01]  /*cee40*/  IMAD.WIDE R18, R15, 0x4, R4 ;  /* 0x000000040f127825 */ /* 0x000fe200078e0204 */
[----:B----4-:R-:W-:Y:S02]  /*cee50*/  IADD3 R15, R23, R10, RZ ;  /* 0x0000000a170f7210 */ /* 0x010fe40007ffe0ff */
[----:B------:R-:W1:Y:S01]  /*cee60*/  LDC R10, c[0x0][0x248] ;  /* 0x00009200ff0a7b82 */ /* 0x000e620000000800 */
[----:B------:R-:W-:Y:S01]  /*cee70*/  VIADD R25, R6, 0x1ee ;  /* 0x000001ee06197836 */ /* 0x000fe20000000000 */
[----:B------:R4:W-:Y:S04]  /*cee80*/  @P6 STG.E desc[UR60][R20.64], R173 ;  /* 0x000000ad14006986 */ /* 0x0009e8000c10193c */
[----:B------:R1:W-:Y:S01]  /*cee90*/  @P0 STG.E desc[UR60][R12.64], R169 ;  /* 0x000000a90c000986 */ /* 0x0003e2000c10193c */
[----:B------:R-:W-:-:S02]  /*ceea0*/  ISETP.GE.AND P0, PT, R8, R252, PT ;  /* 0x000000fc0800720c */ /* 0x000fc40003f06270 */
[----:B------:R-:W3:Y:S01]  /*ceeb0*/  LDC R8, c[0x0][0x248] ;  /* 0x00009200ff087b82 */ /* 0x000ee20000000800 */
[-C--:B------:R-:W-:Y:S01]  /*ceec0*/  ISETP.LT.AND P6, PT, R7, R14.reuse, !P2 ;  /* 0x0000000e0700720c */ /* 0x080fe200057c1270 */
[----:B------:R1:W-:Y:S01]  /*ceed0*/  @P5 STG.E desc[UR60][R16.64], R177 ;  /* 0x000000b110005986 */ /* 0x0003e2000c10193c */
[----:B------:R-:W-:-:S03]  /*ceee0*/  ISETP.LT.AND P2, PT, R9, R14, !P2 ;  /* 0x0000000e0900720c */ /* 0x000fc60005741270 */
[----:B------:R2:W-:Y:S01]  /*ceef0*/  @P3 STG.E desc[UR60][R18.64], R141 ;  /* 0x0000008d12003986 */ /* 0x0005e2000c10193c */
[----:B------:R-:W-:Y:S01]  /*cef00*/  ISETP.LT.AND P3, PT, R7, R14, !P0 ;  /* 0x0000000e0700720c */ /* 0x000fe20004761270 */
[----:B----4-:R-:W-:-:S04]  /*cef10*/  IMAD.WIDE R20, R23, 0x4, R2 ;  /* 0x0000000417147825 */ /* 0x010fc800078e0202 */
[----:B-1----:R-:W-:-:S04]  /*cef20*/  IMAD.WIDE R12, R23, 0x4, R4 ;  /* 0x00000004170c7825 */ /* 0x002fc800078e0204 */
[C---:B------:R-:W-:Y:S01]  /*cef30*/  IMAD.WIDE R16, R15.reuse, 0x4, R2 ;  /* 0x000000040f107825 */ /* 0x040fe200078e0202 */
[----:B------:R1:W-:Y:S03]  /*cef40*/  @P6 STG.E desc[UR60][R20.64], R174 ;  /* 0x000000ae14006986 */ /* 0x0003e6000c10193c */
[C---:B--2---:R-:W-:Y:S02]  /*cef50*/  IMAD.IADD R23, R15.reuse, 0x1, R0 ;  /* 0x000000010f177824 */ /* 0x044fe400078e0200 */
[----:B------:R-:W-:Y:S01]  /*cef60*/  IMAD.WIDE R18, R15, 0x4, R4 ;  /* 0x000000040f127825 */ /* 0x000fe200078e0204 */
[----:B------:R-:W-:Y:S01]  /*cef70*/  IADD3 R15, R6, 0x1f0, RZ ;  /* 0x000001f0060f7810 */ /* 0x000fe20007ffe0ff */
[----:B------:R2:W-:Y:S01]  /*cef80*/  @P2 STG.E desc[UR60][R12.64], R170 ;  /* 0x000000aa0c002986 */ /* 0x0005e2000c10193c */
[----:B------:R-:W-:Y:S01]  /*cef90*/  ISETP.LT.AND P5, PT, R9, R14, !P0 ;  /* 0x0000000e0900720c */ /* 0x000fe200047a1270 */
[----:B------:R-:W4:Y:S02]  /*cefa0*/  LDC R0, c[0x0][0x248] ;  /* 0x00009200ff007b82 */ /* 0x000f240000000800 */
[----:B------:R2:W-:Y:S01]  /*cefb0*/  @P3 STG.E desc[UR60][R16.64], R178 ;  /* 0x000000b210003986 */ /* 0x0005e2000c10193c */
[----:B------:R-:W-:-:S02]  /*cefc0*/  ISETP.GE.AND P3, PT, R15, R24, PT ;  /* 0x000000180f00720c */ /* 0x000fc40003f66270 */
[----:B---3--:R-:W-:-:S03]  /*cefd0*/  ISETP.GE.AND P0, PT, R25, R22, PT ;  /* 0x000000161900720c */ /* 0x008fc60003f06270 */
[----:B------:R-:W3:Y:S01]  /*cefe0*/  LDC R24, c[0x0][0x22c] ;  /* 0x00008b00ff187b82 */ /* 0x000ee20000000800 */
[-C--:B------:R-:W-:Y:S01]  /*ceff0*/  ISETP.LT.AND P2, PT, R7, R14.reuse, !P0 ;  /* 0x0000000e0700720c */ /* 0x080fe20004741270 */
[----:B------:R-:W-:Y:S01]  /*cf000*/  IMAD.IADD R15, R23, 0x1, R8 ;  /* 0x00000001170f7824 */ /* 0x000fe200078e0208 */
[-C--:B------:R-:W-:Y:S02]  /*cf010*/  ISETP.LT.AND P0, PT, R9, R14.reuse, !P0 ;  /* 0x0000000e0900720c */ /* 0x080fe40004701270 */
[----:B------:R-:W-:-:S03]  /*cf020*/  ISETP.LT.AND P6, PT, R7, R14, !P4 ;  /* 0x0000000e0700720c */ /* 0x000fc600067c1270 */
[----:B------:R-:W4:Y:S01]  /*cf030*/  LDC R8, c[0x0][0x248] ;  /* 0x00009200ff087b82 */ /* 0x000f220000000800 */
[----:B------:R-:W-:Y:S02]  /*cf040*/  ISETP.LT.AND P4, PT, R9, R14, !P4 ;  /* 0x0000000e0900720c */ /* 0x000fe40006781270 */
[----:B------:R-:W-:Y:S01]  /*cf050*/  IADD3 R25, R15, R10, RZ ;  /* 0x0000000a0f197210 */ /* 0x000fe20007ffe0ff */
[----:B-1----:R-:W-:-:S04]  /*cf060*/  IMAD.WIDE R20, R23, 0x4, R2 ;  /* 0x0000000417147825 */ /* 0x002fc800078e0202 */
[----:B------:R-:W1:Y:S01]  /*cf070*/  LDC R10, c[0x0][0x248] ;  /* 0x00009200ff0a7b82 */ /* 0x000e620000000800 */
[----:B------:R3:W-:Y:S01]  /*cf080*/  @P5 STG.E desc[UR60][R18.64], R142 ;  /* 0x0000008e12005986 */ /* 0x0007e2000c10193c */
[----:B--2---:R-:W-:Y:S01]  /*cf090*/  IMAD.WIDE R12, R23, 0x4, R4 ;  /* 0x00000004170c7825 */ /* 0x004fe200078e0204 */
[----:B------:R-:W-:Y:S02]  /*cf0a0*/  ISETP.LT.AND P5, PT, R7, R14, !P3 ;  /* 0x0000000e0700720c */ /* 0x000fe40005fa1270 */
[----:B------:R-:W-:Y:S01]  /*cf0b0*/  @P2 STG.E desc[UR60][R20.64], R175 ;  /* 0x000000af14002986 */ /* 0x000fe2000c10193c */
[----:B------:R-:W-:Y:S01]  /*cf0c0*/  IMAD.WIDE R16, R15, 0x4, R2 ;  /* 0x000000040f107825 */ /* 0x000fe200078e0202 */
[----:B------:R-:W-:Y:S02]  /*cf0d0*/  ISETP.GE.AND P2, PT, R27, R30, PT ;  /* 0x0000001e1b00720c */ /* 0x000fe40003f46270 */
[----:B------:R-:W2:Y:S01]  /*cf0e0*/  LDL.LU R27, [R1+0x2d40] ;  /* 0x002d4000011b7983 */ /* 0x000ea20000300800 */
[----:B---3--:R-:W-:-:S03]  /*cf0f0*/  IMAD.WIDE R18, R15, 0x4, R4 ;  /* 0x000000040f127825 */ /* 0x008fc600078e0204 */
[----:B------:R-:W-:Y:S01]  /*cf100*/  @P0 STG.E desc[UR60][R12.64], R171 ;  /* 0x000000ab0c000986 */ /* 0x000fe2000c10193c */
[----:B------:R-:W-:-:S03]  /*cf110*/  VIADD R15, R6, 0x1f2 ;  /* 0x000001f2060f7836 */ /* 0x000fc60000000000 */
[----:B------:R3:W-:Y:S01]  /*cf120*/  @P6 STG.E desc[UR60][R16.64], R179 ;  /* 0x000000b310006986 */ /* 0x0007e2000c10193c */
[----:B------:R-:W-:Y:S01]  /*cf130*/  ISETP.GE.AND P0, PT, R26, R30, PT ;  /* 0x0000001e1a00720c */ /* 0x000fe20003f06270 */
[--C-:B------:R-:W-:Y:S01]  /*cf140*/  IMAD.WIDE R22, R25, 0x4, R2.reuse ;  /* 0x0000000419167825 */ /* 0x100fe200078e0202 */
[----:B------:R-:W1:Y:S01]  /*cf150*/  LDC R6, c[0x0][0x248] ;  /* 0x00009200ff067b82 */ /* 0x000e620000000800 */
[----:B------:R3:W-:Y:S01]  /*cf160*/  @P4 STG.E desc[UR60][R18.64], R143 ;  /* 0x0000008f12004986 */ /* 0x0007e2000c10193c */
[----:B------:R-:W-:Y:S02]  /*cf170*/  ISETP.GE.AND P4, PT, R15, R24, PT ;  /* 0x000000180f00720c */ /* 0x000fe40003f86270 */
[----:B----4-:R-:W-:Y:S01]  /*cf180*/  IADD3 R15, R25, R0, RZ ;  /* 0x00000000190f7210 */ /* 0x010fe20007ffe0ff */
[----:B------:R-:W4:Y:S04]  /*cf190*/  LDL.LU R26, [R1+0x2d3c] ;  /* 0x002d3c00011a7983 */ /* 0x000f280000300800 */
[----:B------:R1:W-:Y:S01]  /*cf1a0*/  @P5 STG.E desc[UR60][R22.64], R184 ;  /* 0x000000b816005986 */ /* 0x0003e2000c10193c */
[----:B---3--:R-:W-:Y:S01]  /*cf1b0*/  IMAD.WIDE R16, R15, 0x4, R2 ;  /* 0x000000040f107825 */ /* 0x008fe200078e0202 */
[----:B------:R-:W-:Y:S01]  /*cf1c0*/  ISETP.LT.AND P3, PT, R9, R14, !P3 ;  /* 0x0000000e0900720c */ /* 0x000fe20005f61270 */
[----:B------:R-:W3:Y:S01]  /*cf1d0*/  LDC R0, c[0x0][0x248] ;  /* 0x00009200ff007b82 */ /* 0x000ee20000000800 */
[----:B------:R-:W4:Y:S01]  /*cf1e0*/  LDL.LU R28, [R1+0x2d38] ;  /* 0x002d3800011c7983 */ /* 0x000f220000300800 */
[----:B------:R-:W-:-:S03]  /*cf1f0*/  IMAD.WIDE R18, R15, 0x4, R4 ;  /* 0x000000040f127825 */ /* 0x000fc600078e0204 */
[----:B------:R-:W4:Y:S01]  /*cf200*/  LDL.LU R32, [R1+0x2d34] ;  /* 0x002d340001207983 */ /* 0x000f220000300800 */
[----:B-1----:R-:W-:Y:S01]  /*cf210*/  IMAD.IADD R23, R15, 0x1, R8 ;  /* 0x000000010f177824 */ /* 0x002fe200078e0208 */
[-C--:B------:R-:W-:Y:S01]  /*cf220*/  ISETP.LT.AND P5, PT, R7, R14.reuse, !P1 ;  /* 0x0000000e0700720c */ /* 0x080fe20004fa1270 */
[----:B------:R-:W-:Y:S01]  /*cf230*/  IMAD.WIDE R12, R25, 0x4, R4 ;  /* 0x00000004190c7825 */ /* 0x000fe200078e0204 */
[----:B------:R-:W-:Y:S01]  /*cf240*/  ISETP.LT.AND P6, PT, R7, R14, !P4 ;  /* 0x0000000e0700720c */ /* 0x000fe200067c1270 */
[----:B------:R-:W1:Y:S01]  /*cf250*/  LDC R8, c[0x0][0x248] ;  /* 0x00009200ff087b82 */ /* 0x000e620000000800 */
[----:B------:R-:W-:Y:S02]  /*cf260*/  IADD3 R15, R23, R10, RZ ;  /* 0x0000000a170f7210 */ /* 0x000fe40007ffe0ff */
[----:B------:R-:W4:Y:S04]  /*cf270*/  LDL.LU R10, [R1+0x2d30] ;  /* 0x002d3000010a7983 */ /* 0x000f280000300800 */
[----:B------:R-:W4:Y:S01]  /*cf280*/  LDL.LU R31, [R1+0x2d2c] ;  /* 0x002d2c00011f7983 */ /* 0x000f220000300800 */
[----:B------:R-:W-:-:S02]  /*cf290*/  ISETP.LT.AND P1, PT, R9, R14, !P1 ;  /* 0x0000000e0900720c */ /* 0x000fc40004f21270 */
[-C--:B------:R-:W-:Y:S01]  /*cf2a0*/  ISETP.LT.AND P4, PT, R9, R14.reuse, !P4 ;  /* 0x0000000e0900720c */ /* 0x080fe20006781270 */
[C---:B------:R-:W-:Y:S01]  /*cf2b0*/  IMAD.WIDE R20, R23.reuse, 0x4, R2 ;  /* 0x0000000417147825 */ /* 0x040fe200078e0202 */
[----:B------:R3:W-:Y:S03]  /*cf2c0*/  @P3 STG.E desc[UR60][R12.64], R180 ;  /* 0x000000b40c003986 */ /* 0x0007e6000c10193c */
[----:B------:R-:W-:Y:S01]  /*cf2d0*/  IMAD.WIDE R22, R23, 0x4, R4 ;  /* 0x0000000417167825 */ /* 0x000fe200078e0204 */
[----:B------:R-:W-:Y:S01]  /*cf2e0*/  @P5 STG.E desc[UR60][R16.64], R192 ;  /* 0x000000c010005986 */ /* 0x000fe2000c10193c */
[-C--:B------:R-:W-:Y:S02]  /*cf2f0*/  ISETP.LT.AND P5, PT, R7, R14.reuse, !P2 ;  /* 0x0000000e0700720c */ /* 0x080fe400057a1270 */
[----:B------:R-:W-:Y:S01]  /*cf300*/  ISETP.LT.AND P2, PT, R9, R14, !P2 ;  /* 0x0000000e0900720c */ /* 0x000fe20005741270 */
[----:B------:R-:W-:Y:S01]  /*cf310*/  IMAD.IADD R25, R15, 0x1, R6 ;  /* 0x000000010f197824 */ /* 0x000fe200078e0206 */
[----:B------:R-:W-:Y:S01]  /*cf320*/  @P1 STG.E desc[UR60][R18.64], R188 ;  /* 0x000000bc12001986 */ /* 0x000fe2000c10193c */
[----:B------:R-:W-:Y:S01]  /*cf330*/  ISETP.GE.AND P3, PT, R29, R30, PT ;  /* 0x0000001e1d00720c */ /* 0x000fe20003f66270 */
[----:B------:R-:W4:Y:S02]  /*cf340*/  LDC R6, c[0x0][0x248] ;  /* 0x00009200ff067b82 */ /* 0x000f240000000800 */
[----:B------:R3:W-:Y:S04]  /*cf350*/  @P6 STG.E desc[UR60][R20.64], R185 ;  /* 0x000000b914006986 */ /* 0x0007e8000c10193c */
[----:B------:R1:W-:Y:S01]  /*cf360*/  @P4 STG.E desc[UR60][R22.64], R181 ;  /* 0x000000b516004986 */ /* 0x0003e2000c10193c */
[----:B------:R-:W-:-:S02]  /*cf370*/  ISETP.LT.AND P4, PT, R7, R14, !P0 ;  /* 0x0000000e0700720c */ /* 0x000fc40004781270 */
[----:B------:R-:W-:Y:S01]  /*cf380*/  ISETP.LT.AND P0, PT, R9, R14, !P0 ;  /* 0x0000000e0900720c */ /* 0x000fe20004701270 */
[----:B---3--:R-:W-:Y:S01]  /*cf390*/  IMAD.WIDE R12, R15, 0x4, R2 ;  /* 0x000000040f0c7825 */ /* 0x008fe200078e0202 */
[----:B------:R-:W-:Y:S01]  /*cf3a0*/  IADD3 R29, R25, R0, RZ ;  /* 0x00000000191d7210 */ /* 0x000fe20007ffe0ff */
[----:B------:R-:W3:Y:S02]  /*cf3b0*/  LDL.LU R33, [R1+0x2d28] ;  /* 0x002d280001217983 */ /* 0x000ee40000300800 */
[----:B------:R-:W-:Y:S01]  /*cf3c0*/  IMAD.WIDE R20, R15, 0x4, R4 ;  /* 0x000000040f147825 */ /* 0x000fe200078e0204 */
[----:B------:R-:W-:Y:S01]  /*cf3d0*/  ISETP.LT.AND P6, PT, R7, R14, !P3 ;  /* 0x0000000e0700720c */ /* 0x000fe20005fc1270 */
[----:B------:R-:W3:Y:S02]  /*cf3e0*/  LDS.128 R16, [R11] ;  /* 0x000000000b107984 */ /* 0x000ee40000000c00 */
[C---:B-1----:R-:W-:Y:S01]  /*cf3f0*/  IMAD.WIDE R22, R25.reuse, 0x4, R2 ;  /* 0x0000000419167825 */ /* 0x042fe200078e0202 */
[----:B------:R-:W1:Y:S01]  /*cf400*/  LDC R0, c[0x0][0x248] ;  /* 0x00009200ff007b82 */ /* 0x000e620000000800 */
[----:B------:R1:W-:Y:S02]  /*cf410*/  @P5 STG.E desc[UR60][R12.64], R193 ;  /* 0x000000c10c005986 */ /* 0x0003e4000c10193c */
[----:B------:R-:W-:-:S02]  /*cf420*/  IMAD.WIDE R24, R25, 0x4, R4 ;  /* 0x0000000419187825 */ /* 0x000fc400078e0204 */
[----:B------:R1:W-:Y:S01]  /*cf430*/  @P2 STG.E desc[UR60][R20.64], R189 ;  /* 0x000000bd14002986 */ /* 0x0003e2000c10193c */
[----:B------:R-:W-:-:S03]  /*cf440*/  ISETP.LT.AND P3, PT, R9, R14, !P3 ;  /* 0x0000000e0900720c */ /* 0x000fc60005f61270 */
[----:B------:R-:W-:Y:S04]  /*cf450*/  @P4 STG.E desc[UR60][R22.64], R186 ;  /* 0x000000ba16004986 */ /* 0x000fe8000c10193c */
[----:B------:R-:W-:Y:S01]  /*cf460*/  @P0 STG.E desc[UR60][R24.64], R182 ;  /* 0x000000b618000986 */ /* 0x000fe2000c10193c */
[C---:B------:R-:W-:Y:S02]  /*cf470*/  IMAD.IADD R15, R29.reuse, 0x1, R8 ;  /* 0x000000011d0f7824 */ /* 0x040fe400078e0208 */
[----:B-1----:R-:W-:Y:S01]  /*cf480*/  IMAD.WIDE R12, R29, 0x4, R4 ;  /* 0x000000041d0c7825 */ /* 0x002fe200078e0204 */
[----:B------:R-:W1:Y:S03]  /*cf490*/  LDC R8, c[0x0][0x248] ;  /* 0x00009200ff087b82 */ /* 0x000e660000000800 */
[----:B------:R-:W-:Y:S01]  /*cf4a0*/  IMAD.WIDE R20, R15, 0x4, R2 ;  /* 0x000000040f147825 */ /* 0x000fe200078e0202 */
[----:B--2---:R-:W-:-:S04]  /*cf4b0*/  ISETP.GE.AND P1, PT, R27, R30, PT ;  /* 0x0000001e1b00720c */ /* 0x004fc80003f26270 */
[----:B------:R-:W-:Y:S02]  /*cf4c0*/  ISETP.LT.AND P0, PT, R7, R14, !P1 ;  /* 0x0000000e0700720c */ /* 0x000fe40004f01270 */
[-C--:B----4-:R-:W-:Y:S01]  /*cf4d0*/  ISETP.GE.AND P5, PT, R26, R30.reuse, PT ;  /* 0x0000001e1a00720c */ /* 0x090fe20003fa6270 */
[----:B------:R-:W-:Y:S02]  /*cf4e0*/  IMAD.WIDE R26, R29, 0x4, R2 ;  /* 0x000000041d1a7825 */ /* 0x000fe400078e0202 */
[----:B------:R-:W2:Y:S04]  /*cf4f0*/  LDL.LU R29, [R1+0x2d24] ;  /* 0x002d2400011d7983 */ /* 0x000ea80000300800 */
[----:B------:R4:W-:Y:S04]  /*cf500*/  @P6 STG.E desc[UR60][R26.64], R194 ;  /* 0x000000c21a006986 */ /* 0x0009e8000c10193c */
[----:B------:R1:W-:Y:S01]  /*cf510*/  @P3 STG.E desc[UR60][R12.64], R190 ;  /* 0x000000be0c003986 */ /* 0x0003e2000c10193c */
[----:B------:R-:W-:-:S03]  /*cf520*/  ISETP.GE.AND P6, PT, R32, R30, PT ;  /* 0x0000001e2000720c */ /* 0x000fc60003fc6270 */
[----:B------:R1:W-:Y:S04]  /*cf530*/  @P0 STG.E desc[UR60][R20.64], R187 ;  /* 0x000000bb14000986 */ /* 0x0003e8000c10193c */
[----:B------:R-:W2:Y:S01]  /*cf540*/  LDL.LU R32, [R1+0x2d20] ;  /* 0x002d200001207983 */ /* 0x000ea20000300800 */
[-C--:B------:R-:W-:Y:S01]  /*cf550*/  ISETP.GE.AND P2, PT, R28, R30.reuse, PT ;  /* 0x0000001e1c00720c */ /* 0x080fe20003f46270 */
[----:B----4-:R-:W4:Y:S01]  /*cf560*/  LDC R26, c[0x0][0x248] ;  /* 0x00009200ff1a7b82 */ /* 0x010f220000000800 */
[----:B------:R-:W-:Y:S02]  /*cf570*/  ISETP.GE.AND P0, PT, R31, R30, PT ;  /* 0x0000001e1f00720c */ /* 0x000fe40003f06270 */
[----:B------:R-:W4:Y:S05]  /*cf580*/  LDL.LU R31, [R1+0x2d50] ;  /* 0x002d5000011f7983 */ /* 0x000f2a0000300800 */
[----:B------:R-:W3:Y:S01]  /*cf590*/  LDC R28, c[0x0][0x248] ;  /* 0x00009200ff1c7b82 */ /* 0x000ee20000000800 */
[----:B------:R-:W-:-:S02]  /*cf5a0*/  ISETP.LT.AND P1, PT, R9, R14, !P1 ;  /* 0x0000000e0900720c */ /* 0x000fc40004f21270 */
[----:B------:R-:W-:Y:S02]  /*cf5b0*/  ISETP.LT.AND P4, PT, R7, R14, !P5 ;  /* 0x0000000e0700720c */ /* 0x000fe40006f81270 */
[C---:B------:R-:W-:Y:S02]  /*cf5c0*/  IADD3 R25, R15.reuse, R6, RZ ;  /* 0x000000060f197210 */ /* 0x040fe40007ffe0ff */
[----:B------:R-:W-:Y:S01]  /*cf5d0*/  ISETP.GE.AND P3, PT, R10, R30, PT ;  /* 0x0000001e0a00720c */ /* 0x000fe20003f66270 */
[----:B------:R-:W-:Y:S01]  /*cf5e0*/  IMAD.WIDE R10, R15, 0x4, R4 ;  /* 0x000000040f0a7825 */ /* 0x000fe200078e0204 */
[----:B------:R-:W3:Y:S03]  /*cf5f0*/  LDC R6, c[0x0][0x248] ;  /* 0x00009200ff067b82 */ /* 0x000ee60000000800 */
[C---:B------:R-:W-:Y:S02]  /*cf600*/  IMAD.IADD R15, R25.reuse, 0x1, R0 ;  /* 0x00000001190f7824 */ /* 0x040fe400078e0200 */
[----:B------:R-:W-:Y:S01]  /*cf610*/  IMAD.WIDE R22, R25, 0x4, R2 ;  /* 0x0000000419167825 */ /* 0x000fe200078e0202 */
[-C--:B------:R-:W-:Y:S01]  /*cf620*/  ISETP.LT.AND P5, PT, R9, R14.reuse, !P5 ;  /* 0x0000000e0900720c */ /* 0x080fe20006fa1270 */
[----:B------:R3:W-:Y:S01]  /*cf630*/  @P1 STG.E desc[UR60][R10.64], R183 ;  /* 0x000000b70a001986 */ /* 0x0007e2000c10193c */
[----:B------:R-:W2:Y:S01]  /*cf640*/  LDC R0, c[0x0][0x248] ;  /* 0x00009200ff007b82 */ /* 0x000ea20000000800 */
[----:B-1----:R-:W-:Y:S01]  /*cf650*/  IMAD.WIDE R12, R25, 0x4, R4 ;  /* 0x00000004190c7825 */ /* 0x002fe200078e0204 */
[-C--:B------:R-:W-:Y:S01]  /*cf660*/  ISETP.LT.AND P1, PT, R7, R14.reuse, !P2 ;  /* 0x0000000e0700720c */ /* 0x080fe20005721270 */
[----:B------:R1:W-:Y:S01]  /*cf670*/  @P4 STG.E desc[UR60][R22.64], R195 ;  /* 0x000000c316004986 */ /* 0x0003e2000c10193c */
[----:B------:R-:W-:-:S02]  /*cf680*/  ISETP.LT.AND P2, PT, R9, R14, !P2 ;  /* 0x0000000e0900720c */ /* 0x000fc40005741270 */
[C---:B---3--:R-:W-:Y:S01]  /*cf690*/  IADD3 R25, R15.reuse, R28, RZ ;  /* 0x0000001c0f197210 */ /* 0x048fe20007ffe0ff */
[----:B------:R-:W-:Y:S01]  /*cf6a0*/  IMAD.WIDE R20, R15, 0x4, R4 ;  /* 0x000000040f147825 */ /* 0x000fe200078e0204 */
[-C--:B------:R-:W-:Y:S01]  /*cf6b0*/  ISETP.LT.AND P4, PT, R7, R14.reuse, !P6 ;  /* 0x0000000e0700720c */ /* 0x080fe20007781270 */
[----:B------:R-:W3:Y:S01]  /*cf6c0*/  LDC R28, c[0x0][0x248] ;  /* 0x00009200ff1c7b82 */ /* 0x000ee20000000800 */
[----:B------:R-:W-:Y:S01]  /*cf6d0*/  ISETP.LT.AND P6, PT, R9, R14, !P6 ;  /* 0x0000000e0900720c */ /* 0x000fe200077c1270 */
[----:B------:R-:W-:-:S04]  /*cf6e0*/  IMAD.WIDE R10, R15, 0x4, R2 ;  /* 0x000000040f0a7825 */ /* 0x000fc800078e0202 */
[C---:B------:R-:W-:Y:S02]  /*cf6f0*/  IMAD.IADD R15, R25.reuse, 0x1, R8 ;  /* 0x00000001190f7824 */ /* 0x040fe400078e0208 */
[----:B------:R-:W3:Y:S01]  /*cf700*/  LDC R8, c[0x0][0x248] ;  /* 0x00009200ff087b82 */ /* 0x000ee20000000800 */
[----:B-1----:R-:W-:Y:S01]  /*cf710*/  IMAD.WIDE R22, R25, 0x4, R2 ;  /* 0x0000000419167825 */ /* 0x002fe200078e0202 */
[----:B------:R1:W-:Y:S01]  /*cf720*/  @P5 STG.E desc[UR60][R12.64], R191 ;  /* 0x000000bf0c005986 */ /* 0x0003e2000c10193c */
[----:B------:R-:W-:Y:S02]  /*cf730*/  ISETP.GE.AND P5, PT, R33, R30, PT ;  /* 0x0000001e2100720c */ /* 0x000fe40003fa6270 */
[----:B------:R-:W-:Y:S01]  /*cf740*/  IMAD.WIDE R24, R25, 0x4, R4 ;  /* 0x0000000419187825 */ /* 0x000fe200078e0204 */
[----:B------:R1:W-:Y:S01]  /*cf750*/  @P1 STG.E desc[UR60][R10.64], R144 ;  /* 0x000000900a001986 */ /* 0x0003e2000c10193c */
[-C--:B------:R-:W-:Y:S02]  /*cf760*/  ISETP.LT.AND P1, PT, R7, R14.reuse, !P3 ;  /* 0x0000000e0700720c */ /* 0x080fe40005f21270 */
[-C--:B------:R-:W-:Y:S01]  /*cf770*/  ISETP.LT.AND P3, PT, R9, R14.reuse, !P3 ;  /* 0x0000000e0900720c */ /* 0x080fe20005f61270 */
[----:B------:R1:W-:Y:S01]  /*cf780*/  @P2 STG.E desc[UR60][R20.64], R196 ;  /* 0x000000c414002986 */ /* 0x0003e2000c10193c */
[----:B------:R-:W-:-:S02]  /*cf790*/  ISETP.LT.AND P2, PT, R7, R14, !P0 ;  /* 0x0000000e0700720c */ /* 0x000fc40004741270 */
[----:B------:R-:W-:Y:S01]  /*cf7a0*/  IADD3 R27, R15, R6, RZ ;  /* 0x000000060f1b7210 */ /* 0x000fe20007ffe0ff */
[----:B------:R1:W-:Y:S01]  /*cf7b0*/  @P4 STG.E desc[UR60][R22.64], R200 ;  /* 0x000000c816004986 */ /* 0x0003e2000c10193c */
[----:B------:R-:W-:-:S03]  /*cf7c0*/  ISETP.LT.AND P4, PT, R9, R14, !P0 ;  /* 0x0000000e0900720c */ /* 0x000fc60004781270 */
[----:B------:R2:W-:Y:S01]  /*cf7d0*/  @P6 STG.E desc[UR60][R24.64], R16 ;  /* 0x0000001018006986 */ /* 0x0005e2000c10193c */
[----:B------:R-:W-:Y:S01]  /*cf7e0*/  ISETP.LT.AND P6, PT, R7, R14, !P5 ;  /* 0x0000000e0700720c */ /* 0x000fe20006fc1270 */
[----:B-1----:R-:W-:-:S04]  /*cf7f0*/  IMAD.WIDE R12, R15, 0x4, R2 ;  /* 0x000000040f0c7825 */ /* 0x002fc800078e0202 */
[----:B------:R-:W-:Y:S01]  /*cf800*/  IMAD.WIDE R10, R15, 0x4, R4 ;  /* 0x000000040f0a7825 */ /* 0x000fe200078e0204 */
[----:B------:R3:W-:Y:S03]  /*cf810*/  @P1 STG.E desc[UR60][R12.64], R145 ;  /* 0x000000910c001986 */ /* 0x0007e6000c10193c */
[C---:B------:R-:W-:Y:S01]  /*cf820*/  IMAD.WIDE R20, R27.reuse, 0x4, R2 ;  /* 0x000000041b147825 */ /* 0x040fe200078e0202 */
[----:B------:R-:W-:Y:S03]  /*cf830*/  @P3 STG.E desc[UR60][R10.64], R197 ;  /* 0x000000c50a003986 */ /* 0x000fe6000c10193c */
[----:B------:R-:W-:Y:S01]  /*cf840*/  IMAD.WIDE R22, R27, 0x4, R4 ;  /* 0x000000041b167825 */ /* 0x000fe200078e0204 */
[----:B------:R-:W-:Y:S01]  /*cf850*/  @P2 STG.E desc[UR60][R20.64], R201 ;  /* 0x000000c914002986 */ /* 0x000fe2000c10193c */
[----:B------:R-:W-:-:S03]  /*cf860*/  ISETP.LT.AND P5, PT, R9, R14, !P5 ;  /* 0x0000000e0900720c */ /* 0x000fc60006fa1270 */
[----:B------:R1:W-:Y:S01]  /*cf870*/  @P4 STG.E desc[UR60][R22.64], R17 ;  /* 0x0000001116004986 */ /* 0x0003e2000c10193c */
[----:B--2---:R-:W-:Y:S01]  /*cf880*/  ISETP.GE.AND P0, PT, R29, R30, PT ;  /* 0x0000001e1d00720c */ /* 0x004fe20003f06270 */
[----:B------:R-:W-:-:S04]  /*cf890*/  IMAD.IADD R29, R27, 0x1, R0 ;  /* 0x000000011b1d7824 */ /* 0x000fc800078e0200 */
[C---:B------:R-:W-:Y:S01]  /*cf8a0*/  IMAD.WIDE R24, R29.reuse, 0x4, R2 ;  /* 0x000000041d187825 */ /* 0x040fe200078e0202 */
[----:B---3--:R-:W-:-:S04]  /*cf8b0*/  IADD3 R13, R29, R8, RZ ;  /* 0x000000081d0d7210 */ /* 0x008fc80007ffe0ff */
[----:B------:R2:W-:Y:S01]  /*cf8c0*/  @P6 STG.E desc[UR60][R24.64], R146 ;  /* 0x0000009218006986 */ /* 0x0005e2000c10193c */
[-C--:B------:R-:W-:Y:S01]  /*cf8d0*/  ISETP.LT.AND P6, PT, R7, R14.reuse, !P0 ;  /* 0x0000000e0700720c */ /* 0x080fe200047c1270 */
[----:B----4-:R-:W-:Y:S01]  /*cf8e0*/  IMAD.IADD R15, R13, 0x1, R26 ;  /* 0x000000010d0f7824 */ /* 0x010fe200078e021a */
[----:B------:R-:W-:Y:S02]  /*cf8f0*/  ISETP.LT.AND P0, PT, R9, R14, !P0 ;  /* 0x0000000e0900720c */ /* 0x000fe40004701270 */
[----:B------:R-:W-:-:S04]  /*cf900*/  ISETP.GE.AND P1, PT, R32, R30, PT ;  /* 0x0000001e2000720c */ /* 0x000fc80003f26270 */
[-C--:B------:R-:W-:Y:S02]  /*cf910*/  ISETP.LT.AND P4, PT, R7, R14.reuse, !P1 ;  /* 0x0000000e0700720c */ /* 0x080fe40004f81270 */
[----:B------:R-:W-:Y:S02]  /*cf920*/  ISETP.LT.AND P1, PT, R9, R14, !P1 ;  /* 0x0000000e0900720c */ /* 0x000fe40004f21270 */
[----:B------:R-:W-:-:S04]  /*cf930*/  ISETP.GE.AND P3, PT, R31, R30, PT ;  /* 0x0000001e1f00720c */ /* 0x000fc80003f66270 */
[-C--:B------:R-:W-:Y:S02]  /*cf940*/  ISETP.LT.AND P2, PT, R7, R14.reuse, !P3 ;  /* 0x0000000e0700720c */ /* 0x080fe40005f41270 */
[----:B------:R-:W-:Y:S01]  /*cf950*/  ISETP.LT.AND P3, PT, R9, R14, !P3 ;  /* 0x0000000e0900720c */ /* 0x000fe20005f61270 */
[----:B------:R-:W-:Y:S01]  /*cf960*/  IMAD.WIDE R6, R29, 0x4, R4 ;  /* 0x000000041d067825 */ /* 0x000fe200078e0204 */
[----:B-1----:R-:W-:-:S03]  /*cf970*/  IADD3 R17, R15, R28, RZ ;  /* 0x0000001c0f117210 */ /* 0x002fc60007ffe0ff */
[C---:B------:R-:W-:Y:S01]  /*cf980*/  IMAD.WIDE R8, R13.reuse, 0x4, R2 ;  /* 0x000000040d087825 */ /* 0x040fe200078e0202 */
[----:B------:R2:W-:Y:S03]  /*cf990*/  @P5 STG.E desc[UR60][R6.64], R198 ;  /* 0x000000c606005986 */ /* 0x0005e6000c10193c */
[----:B------:R-:W-:Y:S01]  /*cf9a0*/  IMAD.WIDE R10, R13, 0x4, R4 ;  /* 0x000000040d0a7825 */ /* 0x000fe200078e0204 */
[----:B------:R2:W-:Y:S03]  /*cf9b0*/  @P6 STG.E desc[UR60][R8.64], R202 ;  /* 0x000000ca08006986 */ /* 0x0005e6000c10193c */
[C---:B------:R-:W-:Y:S01]  /*cf9c0*/  IMAD.WIDE R12, R15.reuse, 0x4, R2 ;  /* 0x000000040f0c7825 */ /* 0x040fe200078e0202 */
[----:B------:R2:W-:Y:S03]  /*cf9d0*/  @P0 STG.E desc[UR60][R10.64], R18 ;  /* 0x000000120a000986 */ /* 0x0005e6000c10193c */
[----:B------:R-:W-:Y:S01]  /*cf9e0*/  IMAD.WIDE R14, R15, 0x4, R4 ;  /* 0x000000040f0e7825 */ /* 0x000fe200078e0204 */
[----:B------:R2:W-:Y:S03]  /*cf9f0*/  @P4 STG.E desc[UR60][R12.64], R147 ;  /* 0x000000930c004986 */ /* 0x0005e6000c10193c */
[C---:B------:R-:W-:Y:S01]  /*cfa00*/  IMAD.WIDE R2, R17.reuse, 0x4, R2 ;  /* 0x0000000411027825 */ /* 0x040fe200078e0202 */
[----:B------:R2:W-:Y:S04]  /*cfa10*/  @P1 STG.E desc[UR60][R14.64], R199 ;  /* 0x000000c70e001986 */ /* 0x0005e8000c10193c */
[----:B------:R2:W-:Y:S01]  /*cfa20*/  @P2 STG.E desc[UR60][R2.64], R203 ;  /* 0x000000cb02002986 */ /* 0x0005e2000c10193c */
[----:B------:R-:W-:Y:S01]  /*cfa30*/  IMAD.WIDE R4, R17, 0x4, R4 ;  /* 0x0000000411047825 */ /* 0x000fe200078e0204 */
[----:B------:R-:W-:Y:S06]  /*cfa40*/  @!P3 EXIT ;  /* 0x000000000000b94d */ /* 0x000fec0003800000 */
[----:B------:R-:W-:Y:S01]  /*cfa50*/  STG.E desc[UR60][R4.64], R19 ;  /* 0x0000001304007986 */ /* 0x000fe2000c10193c */
[----:B------:R-:W-:Y:S05]  /*cfa60*/  EXIT ;  /* 0x000000000000794d */ /* 0x000fea0003800000 */
.L_x_2:
[----:B------:R-:W-:-:S00]  /*cfa70*/  BRA `(.L_x_2) ;  /* 0xfffffffc00fc7947 */ /* 0x000fc0000383ffff */
[----:B------:R-:W-:-:S00]  /*cfa80*/  NOP ;  /* 0x0000000000007918 */ /* 0x000fc00000000000 */
[----:B------:R-:W-:-:S00]  /*cfa90*/  NOP ;  /* 0x0000000000007918 */ /* 0x000fc00000000000 */
[----:B------:R-:W-:-:S00]  /*cfaa0*/  NOP ;  /* 0x0000000000007918 */ /* 0x000fc00000000000 */
[----:B------:R-:W-:-:S00]  /*cfab0*/  NOP ;  /* 0x0000000000007918 */ /* 0x000fc00000000000 */
[----:B------:R-:W-:-:S00]  /*cfac0*/  NOP ;  /* 0x0000000000007918 */ /* 0x000fc00000000000 */
[----:B------:R-:W-:-:S00]  /*cfad0*/  NOP ;  /* 0x0000000000007918 */ /* 0x000fc00000000000 */
[----:B------:R-:W-:-:S00]  /*cfae0*/  NOP ;  /* 0x0000000000007918 */ /* 0x000fc00000000000 */
[----:B------:R-:W-:-:S00]  /*cfaf0*/  NOP ;  /* 0x0000000000007918 */ /* 0x000fc00000000000 */
.L_x_3:


//--------------------- .nv.shared.matmul_kernel  --------------------------
	.section	.nv.shared.matmul_kernel,"aw",@nobits
	.sectionflags	@""
	.align	16
	.zero		1024


//--------------------- .nv.shared.reserved.0     --------------------------
	.section	.nv.shared.reserved.0,"aw",@nobits
	.weak		__nv_reservedSMEM_offset_0_alias
	.size		__nv_reservedSMEM_offset_0_alias, 0, 0
	.other		__nv_reservedSMEM_offset_0_alias,@"STO_CUDA_RESERVED_SHARED STV_DEFAULT"
__nv_reservedSMEM_offset_0_alias:
	.zero		0


//--------------------- .nv.constant0.matmul_kernel --------------------------
	.section	.nv.constant0.matmul_kernel,"a",@progbits
	.sectionflags	@""
	.align	4
.nv.constant0.matmul_kernel:
	.zero		608


//--------------------- SYMBOLS --------------------------

	.type		.nv.reservedSmem.offset0,@object
	.size		.nv.reservedSmem.offset0,0x4
